	.target	sm_90a

	.elftype	@"ET_EXEC"


//--------------------- .note.nv.tkinfo           --------------------------
	.section	.note.nv.tkinfo,"",@"SHT_NOTE"
	.sectionflags	@"SHF_NOTE_NV_TKINFO"
	.tkinfo
        /*0018*/ 	.word	0x00000002
        /*0030*/ 	.string	""
        /*0030*/ 	.string	"ptxas"
        /*0030*/ 	.string	"Cuda compilation tools, release 13.0, V13.0.88"
        /*0030*/ 	.string	"Build cuda_13.0.r13.0/compiler.36424714_0"
        /*0030*/ 	.string	"-v  -suppress-debug-info  -lineinfo  -arch sm_90a "



//--------------------- .note.nv.cuinfo           --------------------------
	.section	.note.nv.cuinfo,"",@"SHT_NOTE"
	.sectionflags	@"SHF_NOTE_NV_CUINFO"
        /*0018*/ 	.short	0x0002
        /*001a*/ 	.short	0x005a
        /*001c*/ 	.short	0x0082
	.zero		2


//--------------------- .nv.info                  --------------------------
	.section	.nv.info,"",@"SHT_CUDA_INFO"
	.align	4


	//----- nvinfo : EIATTR_REGCOUNT
	.align		4
        /*0000*/ 	.byte	0x04, 0x2f
        /*0002*/ 	.short	(.L_1 - .L_0)
	.align		4
.L_0:
        /*0004*/ 	.word	index@(matmul_kernel)
        /*0008*/ 	.word	0x00000020


	//----- nvinfo : EIATTR_FRAME_SIZE
	.align		4
.L_1:
        /*000c*/ 	.byte	0x04, 0x11
        /*000e*/ 	.short	(.L_3 - .L_2)
	.align		4
.L_2:
        /*0010*/ 	.word	index@(matmul_kernel)
        /*0014*/ 	.word	0x000035c8


	//----- nvinfo : EIATTR_MIN_STACK_SIZE
	.align		4
.L_3:
        /*0018*/ 	.byte	0x04, 0x12
        /*001a*/ 	.short	(.L_5 - .L_4)
	.align		4
.L_4:
        /*001c*/ 	.word	index@(matmul_kernel)
        /*0020*/ 	.word	0x000035c8
.L_5:


//--------------------- .nv.compat                --------------------------
	.section	.nv.compat,"",@"SHT_CUDA_COMPAT_INFO"
	.align	4
        /*0000*/ 	.byte	0x02, 0x09, 0x01, 0x00, 0x02, 0x02, 0x02, 0x00, 0x02, 0x05, 0x05, 0x00, 0x03, 0x07, 0x01, 0x01
        /*0010*/ 	.byte	0x02, 0x03, 0x00, 0x00, 0x02, 0x06, 0x01, 0x00, 0x04, 0x0b, 0x08, 0x00, 0x00, 0x00, 0x00, 0x00
        /*0020*/ 	.byte	0x00, 0x00, 0x00, 0x00


//--------------------- .nv.info.matmul_kernel    --------------------------
	.section	.nv.info.matmul_kernel,"",@"SHT_CUDA_INFO"
	.sectionflags	@""
	.align	4


	//----- nvinfo : EIATTR_CUDA_API_VERSION
	.align		4
        /*0000*/ 	.byte	0x04, 0x37
        /*0002*/ 	.short	(.L_7 - .L_6)
.L_6:
        /*0004*/ 	.word	0x00000082


	//----- nvinfo : EIATTR_KPARAM_INFO
	.align		4
.L_7:
        /*0008*/ 	.byte	0x04, 0x17
        /*000a*/ 	.short	(.L_9 - .L_8)
.L_8:
        /*000c*/ 	.word	0x00000000
        /*0010*/ 	.short	0x000d
        /*0012*/ 	.short	0x0048
        /*0014*/ 	.byte	0x00, 0xf4, 0x21, 0x00


	//----- nvinfo : EIATTR_KPARAM_INFO
	.align		4
.L_9:
        /*0018*/ 	.byte	0x04, 0x17
        /*001a*/ 	.short	(.L_11 - .L_10)
.L_10:
        /*001c*/ 	.word	0x00000000
        /*0020*/ 	.short	0x000c
        /*0022*/ 	.short	0x0040
        /*0024*/ 	.byte	0x00, 0xf4, 0x21, 0x00


	//----- nvinfo : EIATTR_KPARAM_INFO
	.align		4
.L_11:
        /*0028*/ 	.byte	0x04, 0x17
        /*002a*/ 	.short	(.L_13 - .L_12)
.L_12:
        /*002c*/ 	.word	0x00000000
        /*0030*/ 	.short	0x000b
        /*0032*/ 	.short	0x0038
        /*0034*/ 	.byte	0x00, 0xf0, 0x11, 0x00


	//----- nvinfo : EIATTR_KPARAM_INFO
	.align		4
.L_13:
        /*0038*/ 	.byte	0x04, 0x17
        /*003a*/ 	.short	(.L_15 - .L_14)
.L_14:
        /*003c*/ 	.word	0x00000000
        /*0040*/ 	.short	0x000a
        /*0042*/ 	.short	0x0034
        /*0044*/ 	.byte	0x00, 0xf0, 0x11, 0x00


	//----- nvinfo : EIATTR_KPARAM_INFO
	.align		4
.L_15:
        /*0048*/ 	.byte	0x04, 0x17
        /*004a*/ 	.short	(.L_17 - .L_16)
.L_16:
        /*004c*/ 	.word	0x00000000
        /*0050*/ 	.short	0x0009
        /*0052*/ 	.short	0x0030
        /*0054*/ 	.byte	0x00, 0xf0, 0x11, 0x00


	//----- nvinfo : EIATTR_KPARAM_INFO
	.align		4
.L_17:
        /*0058*/ 	.byte	0x04, 0x17
        /*005a*/ 	.short	(.L_19 - .L_18)
.L_18:
        /*005c*/ 	.word	0x00000000
        /*0060*/ 	.short	0x0008
        /*0062*/ 	.short	0x002c
        /*0064*/ 	.byte	0x00, 0xf0, 0x11, 0x00


	//----- nvinfo : EIATTR_KPARAM_INFO
	.align		4
.L_19:
        /*0068*/ 	.byte	0x04, 0x17
        /*006a*/ 	.short	(.L_21 - .L_20)
.L_20:
        /*006c*/ 	.word	0x00000000
        /*0070*/ 	.short	0x0007
        /*0072*/ 	.short	0x0028
        /*0074*/ 	.byte	0x00, 0xf0, 0x11, 0x00


	//----- nvinfo : EIATTR_KPARAM_INFO
	.align		4
.L_21:
        /*0078*/ 	.byte	0x04, 0x17
        /*007a*/ 	.short	(.L_23 - .L_22)
.L_22:
        /*007c*/ 	.word	0x00000000
        /*0080*/ 	.short	0x0006
        /*0082*/ 	.short	0x0024
        /*0084*/ 	.byte	0x00, 0xf0, 0x11, 0x00


	//----- nvinfo : EIATTR_KPARAM_INFO
	.align		4
.L_23:
        /*0088*/ 	.byte	0x04, 0x17
        /*008a*/ 	.short	(.L_25 - .L_24)
.L_24:
        /*008c*/ 	.word	0x00000000
        /*0090*/ 	.short	0x0005
        /*0092*/ 	.short	0x0020
        /*0094*/ 	.byte	0x00, 0xf0, 0x11, 0x00


	//----- nvinfo : EIATTR_KPARAM_INFO
	.align		4
.L_25:
        /*0098*/ 	.byte	0x04, 0x17
        /*009a*/ 	.short	(.L_27 - .L_26)
.L_26:
        /*009c*/ 	.word	0x00000000
        /*00a0*/ 	.short	0x0004
        /*00a2*/ 	.short	0x001c
        /*00a4*/ 	.byte	0x00, 0xf0, 0x11, 0x00


	//----- nvinfo : EIATTR_KPARAM_INFO
	.align		4
.L_27:
        /*00a8*/ 	.byte	0x04, 0x17
        /*00aa*/ 	.short	(.L_29 - .L_28)
.L_28:
        /*00ac*/ 	.word	0x00000000
        /*00b0*/ 	.short	0x0003
        /*00b2*/ 	.short	0x0018
        /*00b4*/ 	.byte	0x00, 0xf0, 0x11, 0x00


	//----- nvinfo : EIATTR_KPARAM_INFO
	.align		4
.L_29:
        /*00b8*/ 	.byte	0x04, 0x17
        /*00ba*/ 	.short	(.L_31 - .L_30)
.L_30:
        /*00bc*/ 	.word	0x00000000
        /*00c0*/ 	.short	0x0002
        /*00c2*/ 	.short	0x0010
        /*00c4*/ 	.byte	0x00, 0xf4, 0x21, 0x00


	//----- nvinfo : EIATTR_KPARAM_INFO
	.align		4
.L_31:
        /*00c8*/ 	.byte	0x04, 0x17
        /*00ca*/ 	.short	(.L_33 - .L_32)
.L_32:
        /*00cc*/ 	.word	0x00000000
        /*00d0*/ 	.short	0x0001
        /*00d2*/ 	.short	0x0008
        /*00d4*/ 	.byte	0x00, 0xf4, 0x21, 0x00


	//----- nvinfo : EIATTR_KPARAM_INFO
	.align		4
.L_33:
        /*00d8*/ 	.byte	0x04, 0x17
        /*00da*/ 	.short	(.L_35 - .L_34)
.L_34:
        /*00dc*/ 	.word	0x00000000
        /*00e0*/ 	.short	0x0000
        /*00e2*/ 	.short	0x0000
        /*00e4*/ 	.byte	0x00, 0xf4, 0x21, 0x00


	//----- nvinfo : EIATTR_SPARSE_MMA_MASK
	.align		4
.L_35:
        /*00e8*/ 	.byte	0x03, 0x50
        /*00ea*/ 	.short	0x0000


	//----- nvinfo : EIATTR_MAXREG_COUNT
	.align		4
        /*00ec*/ 	.byte	0x03, 0x1b
        /*00ee*/ 	.short	0x00ff


	//----- nvinfo : EIATTR_NUM_BARRIERS
	.align		4
        /*00f0*/ 	.byte	0x02, 0x4c
        /*00f2*/ 	.byte	0x01
	.zero		1


	//----- nvinfo : EIATTR_ANNOTATIONS
	.align		4
        /*00f4*/ 	.byte	0x04, 0x55
        /*00f6*/ 	.short	(.L_37 - .L_36)


	//   ....[0]....
.L_36:
        /*00f8*/ 	.word	0x00000001
        /*00fc*/ 	.byte	0x10, 0x05, 0x00, 0x00, 0x01, 0x00, 0x00, 0x00, 0x40, 0x05, 0x00, 0x00, 0x01, 0x00, 0x00, 0x00
        /* <DEDUP_REMOVED lines=1924> */
        /*794c*/ 	.byte	0x10, 0xeb, 0x01, 0x00


	//----- nvinfo : EIATTR_MERCURY_ISA_VERSION
	.align		4
.L_37:
        /*7950*/ 	.byte	0x03, 0x5f
        /*7952*/ 	.short	0x0101


	//----- nvinfo : EIATTR_EXIT_INSTR_OFFSETS
	.align		4
        /*7954*/ 	.byte	0x04, 0x1c
        /*7956*/ 	.short	(.L_39 - .L_38)


	//   ....[0]....
.L_38:
        /*7958*/ 	.word	0x00058050


	//   ....[1]....
        /*795c*/ 	.word	0x00058070


	//----- nvinfo : EIATTR_REQNTID
	.align		4
.L_39:
        /*7960*/ 	.byte	0x04, 0x10
        /*7962*/ 	.short	(.L_41 - .L_40)
.L_40:
        /*7964*/ 	.word	0x00000040
        /*7968*/ 	.word	0x00000001
        /*796c*/ 	.word	0x00000001


	//----- nvinfo : EIATTR_CBANK_PARAM_SIZE
	.align		4
.L_41:
        /*7970*/ 	.byte	0x03, 0x19
        /*7972*/ 	.short	0x0050


	//----- nvinfo : EIATTR_PARAM_CBANK
	.align		4
        /*7974*/ 	.byte	0x04, 0x0a
        /*7976*/ 	.short	(.L_43 - .L_42)
	.align		4
.L_42:
        /*7978*/ 	.word	index@(.nv.constant0.matmul_kernel)
        /*797c*/ 	.short	0x0210
        /*797e*/ 	.short	0x0050


	//----- nvinfo : EIATTR_SW_WAR
	.align		4
.L_43:
        /*7980*/ 	.byte	0x04, 0x36
        /*7982*/ 	.short	(.L_45 - .L_44)
.L_44:
        /*7984*/ 	.word	0x00000008
.L_45:


//--------------------- .nv.callgraph             --------------------------
	.section	.nv.callgraph,"",@"SHT_CUDA_CALLGRAPH"
	.align	4
	.sectionentsize	8
	.align		4
        /*0000*/ 	.word	0x00000000
	.align		4
        /*0004*/ 	.word	0xffffffff
	.align		4
        /*0008*/ 	.word	0x00000000
	.align		4
        /*000c*/ 	.word	0xfffffffe
	.align		4
        /*0010*/ 	.word	0x00000000
	.align		4
        /*0014*/ 	.word	0xfffffffd
	.align		4
        /*0018*/ 	.word	0x00000000
	.align		4
        /*001c*/ 	.word	0xfffffffc


//--------------------- .text.matmul_kernel       --------------------------
	.section	.text.matmul_kernel,"ax",@progbits
	.align	128
        .global         matmul_kernel
        .type           matmul_kernel,@function
        .size           matmul_kernel,(.L_x_4 - matmul_kernel)
        .other          matmul_kernel,@"STO_CUDA_ENTRY STV_DEFAULT"
matmul_kernel:
.text.matmul_kernel:
[----:B------:R-:W0:Y:S08]  /*0000*/  LDC R1, c[0x0][0x28] ;  /* 0x00000a00ff017b82 */ /* 0x000e300000000800 */
[----:B------:R-:W1:Y:S01]  /*0010*/  LDC.64 R4, c[0x0][0x228] ;  /* 0x00008a00ff047b82 */ /* 0x000e620000000a00 */
[----:B------:R-:W2:Y:S01]  /*0020*/  S2R R16, SR_TID.X ;  /* 0x0000000000107919 */ /* 0x000ea20000002100 */
[----:B0-----:R-:W-:Y:S01]  /*0030*/  VIADD R1, R1, 0xffffca38 ;  /* 0xffffca3801017836 */ /* 0x001fe20000000000 */
[----:B------:R-:W-:Y:S01]  /*0040*/  UMOV UR4, 0x400 ;  /* 0x0000040000047882 */ /* 0x000fe20000000000 */
[----:B------:R-:W-:-:S04]  /*0050*/  ULDC.64 UR32, c[0x0][0x208] ;  /* 0x0000820000207ab9 */ /* 0x000fc80000000a00 */
[----:B------:R-:W0:Y:S01]  /*0060*/  S2UR UR5, SR_CgaCtaId ;  /* 0x00000000000579c3 */ /* 0x000e220000008800 */
[----:B-1----:R-:W-:-:S05]  /*0070*/  VIADD R0, R5, 0x1f ;  /* 0x0000001f05007836 */ /* 0x002fca0000000000 */
[----:B------:R-:W-:Y:S01]  /*0080*/  SHF.R.S32.HI R3, RZ, 0x1f, R0 ;  /* 0x0000001fff037819 */ /* 0x000fe20000011400 */
[----:B0-----:R-:W-:-:S03]  /*0090*/  ULEA UR4, UR5, UR4, 0x18 ;  /* 0x0000000405047291 */ /* 0x001fc6000f8ec03f */
[----:B------:R-:W-:Y:S02]  /*00a0*/  LEA.HI R3, R3, R0, RZ, 0x5 ;  /* 0x0000000003037211 */ /* 0x000fe400078f28ff */
[----:B--2---:R-:W-:Y:S02]  /*00b0*/  LOP3.LUT R18, R16, 0x3f, RZ, 0xc0, !PT ;  /* 0x0000003f10127812 */ /* 0x004fe400078ec0ff */
[----:B------:R-:W-:Y:S02]  /*00c0*/  SHF.R.S32.HI R0, RZ, 0x5, R3 ;  /* 0x00000005ff007819 */ /* 0x000fe40000011403 */
[----:B------:R-:W0:Y:S03]  /*00d0*/  S2R R3, SR_CTAID.X ;  /* 0x0000000000037919 */ /* 0x000e260000002500 */
[----:B------:R-:W-:-:S05]  /*00e0*/  IMAD.SHL.U32 R0, R0, 0x8, RZ ;  /* 0x0000000800007824 */ /* 0x000fca00078e00ff */
[-C--:B------:R-:W-:Y:S02]  /*00f0*/  IABS R9, R0.reuse ;  /* 0x0000000000097213 */ /* 0x080fe40000000000 */
[----:B------:R-:W-:Y:S02]  /*0100*/  IABS R12, R0 ;  /* 0x00000000000c7213 */ /* 0x000fe40000000000 */
[----:B------:R-:W1:Y:S08]  /*0110*/  I2F.RP R2, R9 ;  /* 0x0000000900027306 */ /* 0x000e700000209400 */
[----:B-1----:R-:W1:Y:S01]  /*0120*/  MUFU.RCP R2, R2 ;  /* 0x0000000200027308 */ /* 0x002e620000001000 */
[----:B0-----:R-:W-:Y:S01]  /*0130*/  IABS R10, R3 ;  /* 0x00000003000a7213 */ /* 0x001fe20000000000 */
[----:B-1----:R-:W-:-:S02]  /*0140*/  VIADD R6, R2, 0xffffffe ;  /* 0x0ffffffe02067836 */ /* 0x002fc40000000000 */
[----:B------:R-:W-:-:S04]  /*0150*/  IMAD.MOV R2, RZ, RZ, -R12 ;  /* 0x000000ffff027224 */ /* 0x000fc800078e0a0c */
[----:B------:R0:W1:Y:S02]  /*0160*/  F2I.FTZ.U32.TRUNC.NTZ R7, R6 ;  /* 0x0000000600077305 */ /* 0x000064000021f000 */
[----:B0-----:R-:W-:Y:S02]  /*0170*/  IMAD.MOV.U32 R6, RZ, RZ, RZ ;  /* 0x000000ffff067224 */ /* 0x001fe400078e00ff */
[----:B-1----:R-:W-:-:S04]  /*0180*/  IMAD.MOV R8, RZ, RZ, -R7 ;  /* 0x000000ffff087224 */ /* 0x002fc800078e0a07 */
[----:B------:R-:W-:Y:S02]  /*0190*/  IMAD R11, R8, R9, RZ ;  /* 0x00000009080b7224 */ /* 0x000fe400078e02ff */
[----:B------:R-:W-:Y:S02]  /*01a0*/  IMAD.MOV.U32 R8, RZ, RZ, R10 ;  /* 0x000000ffff087224 */ /* 0x000fe400078e000a */
[----:B------:R-:W-:-:S06]  /*01b0*/  IMAD.HI.U32 R7, R7, R11, R6 ;  /* 0x0000000b07077227 */ /* 0x000fcc00078e0006 */
[----:B------:R-:W-:-:S04]  /*01c0*/  IMAD.HI.U32 R7, R7, R8, RZ ;  /* 0x0000000807077227 */ /* 0x000fc800078e00ff */
[----:B------:R-:W-:-:S05]  /*01d0*/  IMAD R2, R7, R2, R8 ;  /* 0x0000000207027224 */ /* 0x000fca00078e0208 */
[----:B------:R-:W-:-:S13]  /*01e0*/  ISETP.GT.U32.AND P1, PT, R9, R2, PT ;  /* 0x000000020900720c */ /* 0x000fda0003f24070 */
[----:B------:R-:W-:Y:S02]  /*01f0*/  @!P1 IMAD.IADD R2, R2, 0x1, -R9 ;  /* 0x0000000102029824 */ /* 0x000fe400078e0a09 */
[----:B------:R-:W-:Y:S01]  /*0200*/  @!P1 VIADD R7, R7, 0x1 ;  /* 0x0000000107079836 */ /* 0x000fe20000000000 */
[----:B------:R-:W-:Y:S02]  /*0210*/  ISETP.NE.AND P1, PT, R0, RZ, PT ;  /* 0x000000ff0000720c */ /* 0x000fe40003f25270 */
[----:B------:R-:W-:Y:S02]  /*0220*/  ISETP.GE.U32.AND P0, PT, R2, R9, PT ;  /* 0x000000090200720c */ /* 0x000fe40003f06070 */
[----:B------:R-:W-:-:S04]  /*0230*/  LOP3.LUT R2, R3, R0, RZ, 0x3c, !PT ;  /* 0x0000000003027212 */ /* 0x000fc800078e3cff */
[----:B------:R-:W-:Y:S01]  /*0240*/  ISETP.GE.AND P2, PT, R2, RZ, PT ;  /* 0x000000ff0200720c */ /* 0x000fe20003f46270 */
[----:B------:R-:W-:-:S06]  /*0250*/  VIADD R2, R4, 0x1ff ;  /* 0x000001ff04027836 */ /* 0x000fcc0000000000 */
[----:B------:R-:W-:-:S04]  /*0260*/  @P0 VIADD R7, R7, 0x1 ;  /* 0x0000000107070836 */ /* 0x000fc80000000000 */
[----:B------:R-:W-:Y:S01]  /*0270*/  IMAD.MOV.U32 R6, RZ, RZ, R7 ;  /* 0x000000ffff067224 */ /* 0x000fe200078e0007 */
[----:B------:R-:W-:-:S03]  /*0280*/  SHF.R.S32.HI R7, RZ, 0x1f, R2 ;  /* 0x0000001fff077819 */ /* 0x000fc60000011402 */
[----:B------:R-:W-:Y:S01]  /*0290*/  @!P2 IMAD.MOV R6, RZ, RZ, -R6 ;  /* 0x000000ffff06a224 */ /* 0x000fe200078e0a06 */
[----:B------:R-:W-:Y:S02]  /*02a0*/  @!P1 LOP3.LUT R6, RZ, R0, RZ, 0x33, !PT ;  /* 0x00000000ff069212 */ /* 0x000fe400078e33ff */
[----:B------:R-:W-:-:S03]  /*02b0*/  LEA.HI R7, R7, R2, RZ, 0x9 ;  /* 0x0000000207077211 */ /* 0x000fc600078f48ff */
[----:B------:R-:W-:Y:S02]  /*02c0*/  IMAD.SHL.U32 R2, R6, 0x8, RZ ;  /* 0x0000000806027824 */ /* 0x000fe400078e00ff */
[----:B------:R-:W-:-:S03]  /*02d0*/  IMAD.MOV R6, RZ, RZ, -R6 ;  /* 0x000000ffff067224 */ /* 0x000fc600078e0a06 */
[----:B------:R-:W-:Y:S01]  /*02e0*/  LEA.HI.SX32 R7, R7, -R2, 0x17 ;  /* 0x8000000207077211 */ /* 0x000fe200078fbaff */
[----:B------:R-:W-:Y:S02]  /*02f0*/  IMAD R15, R0, R6, R3 ;  /* 0x00000006000f7224 */ /* 0x000fe400078e0203 */
[----:B------:R-:W-:Y:S01]  /*0300*/  IMAD.MOV.U32 R6, RZ, RZ, RZ ;  /* 0x000000ffff067224 */ /* 0x000fe200078e00ff */
[----:B------:R-:W-:Y:S02]  /*0310*/  VIMNMX R8, R7, 0x8, PT ;  /* 0x0000000807087848 */ /* 0x000fe40003fe0100 */
[----:B------:R-:W-:Y:S02]  /*0320*/  IABS R13, R15 ;  /* 0x0000000f000d7213 */ /* 0x000fe40000000000 */
[----:B------:R-:W-:-:S04]  /*0330*/  IABS R11, R8 ;  /* 0x00000008000b7213 */ /* 0x000fc80000000000 */
[----:B------:R-:W0:Y:S08]  /*0340*/  I2F.RP R9, R11 ;  /* 0x0000000b00097306 */ /* 0x000e300000209400 */
[----:B0-----:R-:W0:Y:S02]  /*0350*/  MUFU.RCP R9, R9 ;  /* 0x0000000900097308 */ /* 0x001e240000001000 */
[----:B0-----:R-:W-:-:S06]  /*0360*/  VIADD R7, R9, 0xffffffe ;  /* 0x0ffffffe09077836 */ /* 0x001fcc0000000000 */
[----:B------:R-:W0:Y:S02]  /*0370*/  F2I.FTZ.U32.TRUNC.NTZ R7, R7 ;  /* 0x0000000700077305 */ /* 0x000e24000021f000 */
[----:B0-----:R-:W-:-:S04]  /*0380*/  IMAD.MOV R10, RZ, RZ, -R7 ;  /* 0x000000ffff0a7224 */ /* 0x001fc800078e0a07 */
[----:B------:R-:W-:-:S04]  /*0390*/  IMAD.MOV.U32 R0, RZ, RZ, R10 ;  /* 0x000000ffff007224 */ /* 0x000fc800078e000a */
[----:B------:R-:W-:Y:S01]  /*03a0*/  IMAD R3, R0, R11, RZ ;  /* 0x0000000b00037224 */ /* 0x000fe200078e02ff */
[----:B------:R-:W-:-:S03]  /*03b0*/  IABS R0, R8 ;  /* 0x0000000800007213 */ /* 0x000fc60000000000 */
[----:B------:R-:W-:Y:S02]  /*03c0*/  IMAD.HI.U32 R6, R7, R3, R6 ;  /* 0x0000000307067227 */ /* 0x000fe400078e0006 */
[----:B------:R-:W0:Y:S02]  /*03d0*/  LDC R7, c[0x0][0x230] ;  /* 0x00008c00ff077b82 */ /* 0x000e240000000800 */
[----:B------:R-:W-:Y:S02]  /*03e0*/  IMAD.MOV R0, RZ, RZ, -R0 ;  /* 0x000000ffff007224 */ /* 0x000fe400078e0a00 */
[----:B------:R-:W-:-:S04]  /*03f0*/  IMAD.HI.U32 R6, R6, R13, RZ ;  /* 0x0000000d06067227 */ /* 0x000fc800078e00ff */
[----:B------:R-:W-:-:S05]  /*0400*/  IMAD R0, R6, R0, R13 ;  /* 0x0000000006007224 */ /* 0x000fca00078e020d */
[----:B------:R-:W-:Y:S01]  /*0410*/  ISETP.GT.U32.AND P1, PT, R11, R0, PT ;  /* 0x000000000b00720c */ /* 0x000fe20003f24070 */
[----:B0-----:R-:W-:-:S12]  /*0420*/  VIADD R14, R7, 0x3f ;  /* 0x0000003f070e7836 */ /* 0x001fd80000000000 */
[----:B------:R-:W-:Y:S02]  /*0430*/  @!P1 IMAD.IADD R0, R0, 0x1, -R11 ;  /* 0x0000000100009824 */ /* 0x000fe400078e0a0b */
[----:B------:R-:W-:Y:S01]  /*0440*/  @!P1 VIADD R6, R6, 0x1 ;  /* 0x0000000106069836 */ /* 0x000fe20000000000 */
[----:B------:R-:W-:Y:S02]  /*0450*/  ISETP.NE.AND P1, PT, R8, RZ, PT ;  /* 0x000000ff0800720c */ /* 0x000fe40003f25270 */
[----:B------:R-:W-:Y:S02]  /*0460*/  ISETP.GE.U32.AND P0, PT, R0, R11, PT ;  /* 0x0000000b0000720c */ /* 0x000fe40003f06070 */
[----:B------:R-:W-:-:S04]  /*0470*/  LOP3.LUT R0, R15, R8, RZ, 0x3c, !PT ;  /* 0x000000080f007212 */ /* 0x000fc800078e3cff */
[----:B------:R-:W-:-:S07]  /*0480*/  ISETP.GE.AND P2, PT, R0, RZ, PT ;  /* 0x000000ff0000720c */ /* 0x000fce0003f46270 */
[----:B------:R-:W-:Y:S01]  /*0490*/  @P0 VIADD R6, R6, 0x1 ;  /* 0x0000000106060836 */ /* 0x000fe20000000000 */
[----:B------:R-:W-:-:S05]  /*04a0*/  ISETP.GT.AND P0, PT, R14, 0x3f, PT ;  /* 0x0000003f0e00780c */ /* 0x000fca0003f04270 */
[----:B------:R-:W-:Y:S01]  /*04b0*/  @!P2 IMAD.MOV R6, RZ, RZ, -R6 ;  /* 0x000000ffff06a224 */ /* 0x000fe200078e0a06 */
[----:B------:R-:W-:-:S05]  /*04c0*/  @!P1 LOP3.LUT R6, RZ, R8, RZ, 0x33, !PT ;  /* 0x00000008ff069212 */ /* 0x000fca00078e33ff */
[----:B------:R-:W-:Y:S02]  /*04d0*/  IMAD.MOV R3, RZ, RZ, -R6 ;  /* 0x000000ffff037224 */ /* 0x000fe400078e0a06 */
[----:B------:R-:W-:Y:S02]  /*04e0*/  IMAD.SHL.U32 R17, R6, 0x20, RZ ;  /* 0x0000002006117824 */ /* 0x000fe400078e00ff */
[----:B------:R-:W-:Y:S02]  /*04f0*/  IMAD R3, R8, R3, R15 ;  /* 0x0000000308037224 */ /* 0x000fe400078e020f */
[C---:B------:R-:W-:Y:S01]  /*0500*/  VIADD R6, R17.reuse, 0x1 ;  /* 0x0000000111067836 */ /* 0x040fe20000000000 */
[----:B------:R-:W-:Y:S01]  /*0510*/  STL [R1+0xcf8], R17 ;  /* 0x000cf81101007387 */ /* 0x000fe20000100800 */
[----:B------:R-:W-:Y:S02]  /*0520*/  IMAD.IADD R0, R2, 0x1, R3 ;  /* 0x0000000102007824 */ /* 0x000fe400078e0203 */
[C---:B------:R-:W-:Y:S01]  /*0530*/  VIADD R3, R17.reuse, 0x2 ;  /* 0x0000000211037836 */ /* 0x040fe20000000000 */
[----:B------:R0:W-:Y:S01]  /*0540*/  STL [R1+0x60], R6 ;  /* 0x0000600601007387 */ /* 0x0001e20000100800 */
[----:B------:R-:W-:-:S02]  /*0550*/  VIADD R2, R17, 0x3 ;  /* 0x0000000311027836 */ /* 0x000fc40000000000 */
[----:B------:R-:W-:Y:S01]  /*0560*/  IMAD R23, R0, 0x200, R18 ;  /* 0x0000020000177824 */ /* 0x000fe200078e0212 */
[----:B------:R1:W-:Y:S01]  /*0570*/  STL [R1+0x5c], R3 ;  /* 0x00005c0301007387 */ /* 0x0003e20000100800 */
[----:B------:R-:W-:Y:S02]  /*0580*/  VIADD R7, R17, 0x13 ;  /* 0x0000001311077836 */ /* 0x000fe40000000000 */
[----:B------:R-:W-:Y:S01]  /*0590*/  VIADD R0, R23, 0x40 ;  /* 0x0000004017007836 */ /* 0x000fe20000000000 */
[----:B------:R2:W-:Y:S01]  /*05a0*/  STL [R1+0x58], R2 ;  /* 0x0000580201007387 */ /* 0x0005e20000100800 */
[C---:B------:R-:W-:Y:S02]  /*05b0*/  VIADD R8, R17.reuse, 0x15 ;  /* 0x0000001511087836 */ /* 0x040fe40000000000 */
[C---:B0-----:R-:W-:Y:S02]  /*05c0*/  VIADD R6, R17.reuse, 0x4 ;  /* 0x0000000411067836 */ /* 0x041fe40000000000 */
[----:B------:R-:W-:-:S02]  /*05d0*/  VIADD R21, R17, 0x16 ;  /* 0x0000001611157836 */ /* 0x000fc40000000000 */
[C---:B-1----:R-:W-:Y:S01]  /*05e0*/  VIADD R3, R17.reuse, 0x5 ;  /* 0x0000000511037836 */ /* 0x042fe20000000000 */
[----:B------:R0:W-:Y:S01]  /*05f0*/  STL [R1+0x54], R6 ;  /* 0x0000540601007387 */ /* 0x0001e20000100800 */
[C---:B------:R-:W-:Y:S02]  /*0600*/  VIADD R20, R17.reuse, 0x17 ;  /* 0x0000001711147836 */ /* 0x040fe40000000000 */
[C---:B--2---:R-:W-:Y:S01]  /*0610*/  VIADD R2, R17.reuse, 0x6 ;  /* 0x0000000611027836 */ /* 0x044fe20000000000 */
[----:B------:R1:W-:Y:S01]  /*0620*/  STL [R1+0x50], R3 ;  /* 0x0000500301007387 */ /* 0x0003e20000100800 */
[C---:B------:R-:W-:Y:S02]  /*0630*/  VIADD R15, R17.reuse, 0x18 ;  /* 0x00000018110f7836 */ /* 0x040fe40000000000 */
[C---:B------:R-:W-:Y:S01]  /*0640*/  VIADD R14, R17.reuse, 0x19 ;  /* 0x00000019110e7836 */ /* 0x040fe20000000000 */
[----:B------:R2:W-:Y:S01]  /*0650*/  STL [R1+0x4c], R2 ;  /* 0x00004c0201007387 */ /* 0x0005e20000100800 */
[----:B------:R-:W-:-:S02]  /*0660*/  VIADD R13, R17, 0x1a ;  /* 0x0000001a110d7836 */ /* 0x000fc40000000000 */
[C---:B0-----:R-:W-:Y:S02]  /*0670*/  VIADD R6, R17.reuse, 0x7 ;  /* 0x0000000711067836 */ /* 0x041fe40000000000 */
[C---:B------:R-:W-:Y:S02]  /*0680*/  VIADD R12, R17.reuse, 0x1b ;  /* 0x0000001b110c7836 */ /* 0x040fe40000000000 */
[C---:B-1----:R-:W-:Y:S01]  /*0690*/  VIADD R3, R17.reuse, 0x8 ;  /* 0x0000000811037836 */ /* 0x042fe20000000000 */
[----:B------:R0:W-:Y:S01]  /*06a0*/  STL [R1+0x48], R6 ;  /* 0x0000480601007387 */ /* 0x0001e20000100800 */
[C---:B------:R-:W-:Y:S02]  /*06b0*/  VIADD R11, R17.reuse, 0x1c ;  /* 0x0000001c110b7836 */ /* 0x040fe40000000000 */
[C---:B--2---:R-:W-:Y:S01]  /*06c0*/  VIADD R2, R17.reuse, 0x9 ;  /* 0x0000000911027836 */ /* 0x044fe20000000000 */
[----:B------:R1:W-:Y:S01]  /*06d0*/  STL [R1+0x44], R3 ;  /* 0x0000440301007387 */ /* 0x0003e20000100800 */
[----:B------:R-:W-:-:S02]  /*06e0*/  VIADD R10, R17, 0x1d ;  /* 0x0000001d110a7836 */ /* 0x000fc40000000000 */
[C---:B------:R-:W-:Y:S01]  /*06f0*/  VIADD R9, R17.reuse, 0x1e ;  /* 0x0000001e11097836 */ /* 0x040fe20000000000 */
[----:B------:R2:W-:Y:S01]  /*0700*/  STL [R1+0x40], R2 ;  /* 0x0000400201007387 */ /* 0x0005e20000100800 */
[C---:B0-----:R-:W-:Y:S02]  /*0710*/  VIADD R6, R17.reuse, 0xa ;  /* 0x0000000a11067836 */ /* 0x041fe40000000000 */
[----:B-1----:R-:W-:-:S03]  /*0720*/  VIADD R3, R17, 0xb ;  /* 0x0000000b11037836 */ /* 0x002fc60000000000 */
[----:B------:R0:W-:Y:S01]  /*0730*/  STL [R1+0x3c], R6 ;  /* 0x00003c0601007387 */ /* 0x0001e20000100800 */
[----:B--2---:R-:W-:-:S03]  /*0740*/  VIADD R2, R17, 0xc ;  /* 0x0000000c11027836 */ /* 0x004fc60000000000 */
[----:B------:R1:W-:Y:S04]  /*0750*/  STL [R1+0x38], R3 ;  /* 0x0000380301007387 */ /* 0x0003e80000100800 */
        /* <DEDUP_REMOVED lines=13> */
[----:B0-----:R-:W-:-:S03]  /*0830*/  VIADD R6, R17, 0x14 ;  /* 0x0000001411067836 */ /* 0x001fc60000000000 */
[----:B------:R-:W-:Y:S01]  /*0840*/  STL [R1+0x1e58], R23 ;  /* 0x001e581701007387 */ /* 0x000fe20000100800 */
[----:B-1----:R-:W-:Y:S02]  /*0850*/  VIADD R3, R17, 0x1f ;  /* 0x0000001f11037836 */ /* 0x002fe40000000000 */
[C---:B------:R-:W-:Y:S01]  /*0860*/  VIADD R17, R23.reuse, 0x80 ;  /* 0x0000008017117836 */ /* 0x040fe20000000000 */
        /* <DEDUP_REMOVED lines=10> */
[----:B0-----:R-:W-:-:S05]  /*0910*/  VIADD R0, R23, 0x1c0 ;  /* 0x000001c017007836 */ /* 0x001fca0000000000 */
[----:B------:R1:W-:Y:S01]  /*0920*/  STL [R1+0x1e70], R0 ;  /* 0x001e700001007387 */ /* 0x0003e20000100800 */
[----:B------:R-:W-:Y:S05]  /*0930*/  @P0 BRA `(.L_x_0) ;  /* 0x00000010000c0947 */ /* 0x000fea0003800000 */
[----:B-1----:R-:W-:Y:S01]  /*0940*/  IMAD.SHL.U32 R0, R16, 0x8, RZ ;  /* 0x0000000810007824 */ /* 0x002fe200078e00ff */
[----:B------:R0:W-:Y:S04]  /*0950*/  STL [R1+0x460], RZ ;  /* 0x000460ff01007387 */ /* 0x0001e80000100800 */
[----:B------:R0:W-:Y:S04]  /*0960*/  STL [R1+0x1e7c], R0 ;  /* 0x001e7c0001007387 */ /* 0x0001e80000100800 */
[----:B------:R0:W-:Y:S04]  /*0970*/  STL [R1+0x464], RZ ;  /* 0x000464ff01007387 */ /* 0x0001e80000100800 */
        /* <DEDUP_REMOVED lines=253> */
[----:B------:R0:W-:Y:S01]  /*1950*/  STL [R1+0x5fc], RZ ;  /* 0x0005fcff01007387 */ /* 0x0001e20000100800 */
[----:B------:R-:W-:Y:S05]  /*1960*/  BRA `(.L_x_1) ;  /* 0x0000046800fc7947 */ /* 0x000fea0003800000 */
.L_x_0:
[----:B------:R-:W-:Y:S01]  /*1970*/  STL [R1+0x1ef8], R14 ;  /* 0x001ef80e01007387 */ /* 0x000fe20000100800 */
[----:B-1----:R-:W-:Y:S02]  /*1980*/  IABS R2, R5 ;  /* 0x0000000500027213 */ /* 0x002fe40000000000 */
[----:B------:R-:W-:Y:S01]  /*1990*/  IABS R22, R4 ;  /* 0x0000000400167213 */ /* 0x000fe20000000000 */
[----:B------:R0:W-:Y:S01]  /*19a0*/  STL [R1+0x1ef4], R15 ;  /* 0x001ef40f01007387 */ /* 0x0001e20000100800 */
[----:B------:R-:W-:Y:S01]  /*19b0*/  IMAD.MOV.U32 R18, RZ, RZ, RZ ;  /* 0x000000ffff127224 */ /* 0x000fe200078e00ff */
[----:B------:R-:W-:Y:S01]  /*19c0*/  IABS R26, R23 ;  /* 0x00000017001a7213 */ /* 0x000fe20000000000 */
[----:B------:R-:W-:Y:S01]  /*19d0*/  ULDC UR9, c[0x0][0x23c] ;  /* 0x00008f0000097ab9 */ /* 0x000fe20000000800 */
[----:B------:R-:W-:Y:S01]  /*19e0*/  ULDC.64 UR6, c[0x0][0x218] ;  /* 0x0000860000067ab9 */ /* 0x000fe20000000a00 */
[----:B------:R-:W-:Y:S01]  /*19f0*/  ULDC UR5, c[0x0][0x240] ;  /* 0x0000900000057ab9 */ /* 0x000fe20000000800 */
[----:B------:R-:W-:Y:S01]  /*1a00*/  ULDC UR61, c[0x0][0x234] ;  /* 0x00008d00003d7ab9 */ /* 0x000fe20000000800 */
[----:B------:R-:W-:Y:S01]  /*1a10*/  ULDC.64 UR34, c[0x0][0x210] ;  /* 0x0000840000227ab9 */ /* 0x000fe20000000a00 */
[----:B------:R-:W-:Y:S01]  /*1a20*/  ULDC UR10, c[0x0][0x238] ;  /* 0x00008e00000a7ab9 */ /* 0x000fe20000000800 */
[----:B------:R-:W-:Y:S01]  /*1a30*/  ULDC UR37, c[0x0][0x238] ;  /* 0x00008e0000257ab9 */ /* 0x000fe20000000800 */
[----:B0-----:R-:W2:Y:S01]  /*1a40*/  LDL R15, [R1+0x1e5c] ;  /* 0x001e5c00010f7983 */ /* 0x001ea20000100800 */
[----:B------:R-:W-:Y:S01]  /*1a50*/  ULDC UR53, c[0x0][0x238] ;  /* 0x00008e0000357ab9 */ /* 0x000fe20000000800 */
[----:B------:R-:W-:Y:S01]  /*1a60*/  ULDC UR17, c[0x0][0x238] ;  /* 0x00008e0000117ab9 */ /* 0x000fe20000000800 */
[----:B------:R-:W-:Y:S01]  /*1a70*/  ULDC UR45, c[0x0][0x238] ;  /* 0x00008e00002d7ab9 */ /* 0x000fe20000000800 */
[----:B------:R0:W-:Y:S01]  /*1a80*/  STL [R1+0x1ef0], R20 ;  /* 0x001ef01401007387 */ /* 0x0001e20000100800 */
[----:B------:R-:W-:Y:S01]  /*1a90*/  ULDC UR25, c[0x0][0x238] ;  /* 0x00008e0000197ab9 */ /* 0x000fe20000000800 */
        /* <DEDUP_REMOVED lines=8> */
[----:B0-----:R-:W3:Y:S01]  /*1b20*/  LDL R20, [R1+0x1e60] ;  /* 0x001e600001147983 */ /* 0x001ee20000100800 */
        /* <DEDUP_REMOVED lines=13> */
[----:B0-----:R-:W4:Y:S01]  /*1c00*/  LDL R21, [R1+0x1e64] ;  /* 0x001e640001157983 */ /* 0x001f220000100800 */
        /* <DEDUP_REMOVED lines=13> */
[----:B0-----:R-:W5:Y:S01]  /*1ce0*/  LDL R8, [R1+0x1e68] ;  /* 0x001e680001087983 */ /* 0x001f620000100800 */
        /* <DEDUP_REMOVED lines=11> */
[----:B0-----:R-:W5:Y:S04]  /*1da0*/  LDL R6, [R1+0x1e6c] ;  /* 0x001e6c0001067983 */ /* 0x001f680000100800 */
[----:B------:R0:W-:Y:S04]  /*1db0*/  STL [R1+0x1ee0], R7 ;  /* 0x001ee00701007387 */ /* 0x0001e80000100800 */
[----:B0-----:R-:W5:Y:S01]  /*1dc0*/  LDL R7, [R1+0x1e74] ;  /* 0x001e740001077983 */ /* 0x001f620000100800 */
[----:B------:R-:W0:Y:S03]  /*1dd0*/  I2F.RP R16, R22 ;  /* 0x0000001600107306 */ /* 0x000e260000209400 */
[----:B------:R1:W-:Y:S04]  /*1de0*/  STL [R1+0x1ebc], R5 ;  /* 0x001ebc0501007387 */ /* 0x0003e80000100800 */
[----:B-1----:R-:W5:Y:S01]  /*1df0*/  LDL R5, [R1+0x1e70] ;  /* 0x001e700001057983 */ /* 0x002f620000100800 */
[----:B------:R-:W1:Y:S08]  /*1e00*/  I2F.RP R0, R2 ;  /* 0x0000000200007306 */ /* 0x000e700000209400 */
[----:B0-----:R-:W0:Y:S08]  /*1e10*/  MUFU.RCP R16, R16 ;  /* 0x0000001000107308 */ /* 0x001e300000001000 */
[----:B-1----:R-:W1:Y:S01]  /*1e20*/  MUFU.RCP R0, R0 ;  /* 0x0000000000007308 */ /* 0x002e620000001000 */
[----:B0-----:R-:W-:-:S07]  /*1e30*/  VIADD R16, R16, 0xffffffe ;  /* 0x0ffffffe10107836 */ /* 0x001fce0000000000 */
[----:B------:R0:W0:Y:S01]  /*1e40*/  F2I.FTZ.U32.TRUNC.NTZ R17, R16 ;  /* 0x0000001000117305 */ /* 0x000022000021f000 */
[----:B-1----:R-:W-:-:S07]  /*1e50*/  VIADD R0, R0, 0xffffffe ;  /* 0x0ffffffe00007836 */ /* 0x002fce0000000000 */
[----:B------:R1:W1:Y:S01]  /*1e60*/  F2I.FTZ.U32.TRUNC.NTZ R19, R0 ;  /* 0x0000000000137305 */ /* 0x000262000021f000 */
[----:B0-----:R-:W-:Y:S02]  /*1e70*/  IMAD.MOV.U32 R16, RZ, RZ, RZ ;  /* 0x000000ffff107224 */ /* 0x001fe400078e00ff */
[----:B-1----:R-:W-:-:S04]  /*1e80*/  IMAD.MOV R0, RZ, RZ, -R17 ;  /* 0x000000ffff007224 */ /* 0x002fc800078e0a11 */
[----:B------:R-:W-:Y:S02]  /*1e90*/  IMAD R29, R0, R22, RZ ;  /* 0x00000016001d7224 */ /* 0x000fe400078e02ff */
[----:B------:R-:W-:Y:S02]  /*1ea0*/  IMAD.MOV R0, RZ, RZ, -R19 ;  /* 0x000000ffff007224 */ /* 0x000fe400078e0a13 */
[----:B------:R-:W-:-:S04]  /*1eb0*/  IMAD.HI.U32 R29, R17, R29, R16 ;  /* 0x0000001d111d7227 */ /* 0x000fc800078e0010 */
[----:B------:R-:W-:Y:S02]  /*1ec0*/  IMAD R0, R0, R2, RZ ;  /* 0x0000000200007224 */ /* 0x000fe400078e02ff */
[----:B------:R-:W-:-:S04]  /*1ed0*/  IMAD.HI.U32 R24, R29, R26, RZ ;  /* 0x0000001a1d187227 */ /* 0x000fc800078e00ff */
[----:B------:R-:W-:-:S04]  /*1ee0*/  IMAD.HI.U32 R0, R19, R0, R18 ;  /* 0x0000000013007227 */ /* 0x000fc800078e0012 */
[----:B------:R-:W-:-:S04]  /*1ef0*/  IMAD.MOV R24, RZ, RZ, -R24 ;  /* 0x000000ffff187224 */ /* 0x000fc800078e0a18 */
[----:B------:R-:W-:-:S05]  /*1f00*/  IMAD R26, R22, R24, R26 ;  /* 0x00000018161a7224 */ /* 0x000fca00078e021a */
[----:B------:R-:W-:Y:S02]  /*1f10*/  ISETP.GT.U32.AND P0, PT, R22, R26, PT ;  /* 0x0000001a1600720c */ /* 0x000fe40003f04070 */
[----:B--2---:R-:W-:-:S05]  /*1f20*/  IABS R25, R15 ;  /* 0x0000000f00197213 */ /* 0x004fca0000000000 */
[----:B------:R-:W-:-:S04]  /*1f30*/  IMAD.HI.U32 R16, R29, R25, RZ ;  /* 0x000000191d107227 */ /* 0x000fc800078e00ff */
[----:B------:R-:W-:-:S04]  /*1f40*/  IMAD.MOV R19, RZ, RZ, -R16 ;  /* 0x000000ffff137224 */ /* 0x000fc800078e0a10 */
[----:B------:R-:W-:Y:S01]  /*1f50*/  IMAD R25, R22, R19, R25 ;  /* 0x0000001316197224 */ /* 0x000fe200078e0219 */
[----:B---3--:R-:W-:-:S05]  /*1f60*/  IABS R17, R20 ;  /* 0x0000001400117213 */ /* 0x008fca0000000000 */
[----:B------:R-:W-:-:S04]  /*1f70*/  IMAD.HI.U32 R18, R29, R17, RZ ;  /* 0x000000111d127227 */ /* 0x000fc800078e00ff */
[----:B------:R-:W-:-:S04]  /*1f80*/  IMAD.MOV R18, RZ, RZ, -R18 ;  /* 0x000000ffff127224 */ /* 0x000fc800078e0a12 */
[----:B------:R-:W-:Y:S01]  /*1f90*/  IMAD R17, R22, R18, R17 ;  /* 0x0000001216117224 */ /* 0x000fe200078e0211 */
[----:B----4-:R-:W-:-:S05]  /*1fa0*/  IABS R16, R21 ;  /* 0x0000001500107213 */ /* 0x010fca0000000000 */
[----:B------:R-:W-:-:S04]  /*1fb0*/  IMAD.HI.U32 R27, R29, R16, RZ ;  /* 0x000000101d1b7227 */ /* 0x000fc800078e00ff */
[----:B------:R-:W-:-:S04]  /*1fc0*/  IMAD.MOV R27, RZ, RZ, -R27 ;  /* 0x000000ffff1b7224 */ /* 0x000fc800078e0a1b */
[----:B------:R-:W-:Y:S01]  /*1fd0*/  IMAD R16, R22, R27, R16 ;  /* 0x0000001b16107224 */ /* 0x000fe200078e0210 */
[----:B-----5:R-:W-:-:S05]  /*1fe0*/  IABS R23, R8 ;  /* 0x0000000800177213 */ /* 0x020fca0000000000 */
[----:B------:R-:W-:Y:S01]  /*1ff0*/  IMAD.HI.U32 R19, R29, R23, RZ ;  /* 0x000000171d137227 */ /* 0x000fe200078e00ff */
[----:B------:R-:W-:-:S03]  /*2000*/  IABS R28, R6 ;  /* 0x00000006001c7213 */ /* 0x000fc60000000000 */
[----:B------:R-:W-:Y:S02]  /*2010*/  IMAD.MOV R19, RZ, RZ, -R19 ;  /* 0x000000ffff137224 */ /* 0x000fe400078e0a13 */
[----:B------:R-:W-:-:S04]  /*2020*/  IMAD.HI.U32 R14, R29, R28, RZ ;  /* 0x0000001c1d0e7227 */ /* 0x000fc800078e00ff */
[----:B------:R-:W-:Y:S01]  /*2030*/  IMAD.MOV R14, RZ, RZ, -R14 ;  /* 0x000000ffff0e7224 */ /* 0x000fe200078e0a0e */
[----:B------:R-:W-:-:S03]  /*2040*/  IABS R24, R7 ;  /* 0x0000000700187213 */ /* 0x000fc60000000000 */
[----:B------:R-:W-:Y:S02]  /*2050*/  IMAD R28, R22, R14, R28 ;  /* 0x0000000e161c7224 */ /* 0x000fe400078e021c */
[----:B------:R-:W2:Y:S01]  /*2060*/  LDL.LU R14, [R1+0x1ef8] ;  /* 0x001ef800010e7983 */ /* 0x000ea20000300800 */
[----:B------:R-:W-:Y:S01]  /*2070*/  IABS R18, R5 ;  /* 0x0000000500127213 */ /* 0x000fe20000000000 */
[----:B------:R-:W-:-:S04]  /*2080*/  IMAD.HI.U32 R27, R29, R24, RZ ;  /* 0x000000181d1b7227 */ /* 0x000fc800078e00ff */
[----:B------:R-:W-:-:S04]  /*2090*/  IMAD.HI.U32 R29, R29, R18, RZ ;  /* 0x000000121d1d7227 */ /* 0x000fc800078e00ff */
[----:B------:R-:W-:Y:S01]  /*20a0*/  IMAD.MOV R29, RZ, RZ, -R29 ;  /* 0x000000ffff1d7224 */ /* 0x000fe200078e0a1d */
[C---:B------:R-:W-:Y:S01]  /*20b0*/  ISETP.GT.U32.AND P5, PT, R22.reuse, R25, PT ;  /* 0x000000191600720c */ /* 0x040fe20003fa4070 */
[----:B------:R-:W-:Y:S02]  /*20c0*/  IMAD.MOV R27, RZ, RZ, -R27 ;  /* 0x000000ffff1b7224 */ /* 0x000fe400078e0a1b */
[C---:B------:R-:W-:Y:S02]  /*20d0*/  IMAD R18, R22.reuse, R29, R18 ;  /* 0x0000001d16127224 */ /* 0x040fe400078e0212 */
[----:B------:R-:W3:Y:S01]  /*20e0*/  LDL R29, [R1+0x1e58] ;  /* 0x001e5800011d7983 */ /* 0x000ee20000100800 */
[C---:B------:R-:W-:Y:S01]  /*20f0*/  IMAD R24, R22.reuse, R27, R24 ;  /* 0x0000001b16187224 */ /* 0x040fe200078e0218 */
[C---:B------:R-:W-:Y:S01]  /*2100*/  ISETP.GT.U32.AND P4, PT, R22.reuse, R16, PT ;  /* 0x000000101600720c */ /* 0x040fe20003f84070 */
[C---:B------:R-:W-:Y:S01]  /*2110*/  IMAD R23, R22.reuse, R19, R23 ;  /* 0x0000001316177224 */ /* 0x040fe200078e0217 */
[----:B------:R-:W-:Y:S01]  /*2120*/  ISETP.GT.U32.AND P1, PT, R22, R28, PT ;  /* 0x0000001c1600720c */ /* 0x000fe20003f24070 */
[----:B------:R-:W-:Y:S01]  /*2130*/  @!P0 IMAD.IADD R26, R26, 0x1, -R22 ;  /* 0x000000011a1a8824 */ /* 0x000fe200078e0a16 */
[----:B------:R-:W-:-:S02]  /*2140*/  ISETP.GT.U32.AND P2, PT, R22, R17, PT ;  /* 0x000000111600720c */ /* 0x000fc40003f44070 */
[C---:B------:R-:W-:Y:S02]  /*2150*/  ISETP.GT.U32.AND P3, PT, R22.reuse, R24, PT ;  /* 0x000000181600720c */ /* 0x040fe40003f64070 */
[C---:B------:R-:W-:Y:S01]  /*2160*/  ISETP.GT.U32.AND P0, PT, R22.reuse, R18, PT ;  /* 0x000000121600720c */ /* 0x040fe20003f04070 */
[--C-:B------:R-:W-:Y:S01]  /*2170*/  @!P5 IMAD.IADD R25, R25, 0x1, -R22.reuse ;  /* 0x000000011919d824 */ /* 0x100fe200078e0a16 */
[C---:B------:R-:W-:Y:S02]  /*2180*/  ISETP.GT.U32.AND P6, PT, R22.reuse, R23, PT ;  /* 0x000000171600720c */ /* 0x040fe40003fc4070 */
[----:B------:R-:W-:Y:S01]  /*2190*/  ISETP.GT.U32.AND P5, PT, R22, R26, PT ;  /* 0x0000001a1600720c */ /* 0x000fe20003fa4070 */
[--C-:B------:R-:W-:Y:S01]  /*21a0*/  @!P4 IMAD.IADD R16, R16, 0x1, -R22.reuse ;  /* 0x000000011010c824 */ /* 0x100fe200078e0a16 */
[----:B------:R-:W-:Y:S01]  /*21b0*/  IABS R19, R3 ;  /* 0x0000000300137213 */ /* 0x000fe20000000000 */
[--C-:B------:R-:W-:Y:S02]  /*21c0*/  @!P1 IMAD.IADD R28, R28, 0x1, -R22.reuse ;  /* 0x000000011c1c9824 */ /* 0x100fe400078e0a16 */
[----:B------:R-:W-:-:S02]  /*21d0*/  @!P2 IMAD.IADD R17, R17, 0x1, -R22 ;  /* 0x000000011111a824 */ /* 0x000fc400078e0a16 */
[--C-:B------:R-:W-:Y:S02]  /*21e0*/  @!P3 IMAD.IADD R24, R24, 0x1, -R22.reuse ;  /* 0x000000011818b824 */ /* 0x100fe400078e0a16 */
[--C-:B------:R-:W-:Y:S01]  /*21f0*/  @!P0 IMAD.IADD R18, R18, 0x1, -R22.reuse ;  /* 0x0000000112128824 */ /* 0x100fe200078e0a16 */
[C---:B------:R-:W-:Y:S01]  /*2200*/  ISETP.GT.U32.AND P0, PT, R22.reuse, R16, PT ;  /* 0x000000101600720c */ /* 0x040fe20003f04070 */
[--C-:B------:R-:W-:Y:S01]  /*2210*/  @!P6 IMAD.IADD R23, R23, 0x1, -R22.reuse ;  /* 0x000000011717e824 */ /* 0x100fe200078e0a16 */
[----:B------:R-:W-:Y:S01]  /*2220*/  ISETP.GT.U32.AND P4, PT, R22, R28, PT ;  /* 0x0000001c1600720c */ /* 0x000fe20003f84070 */
[----:B------:R-:W-:Y:S01]  /*2230*/  @!P5 IMAD.IADD R26, R26, 0x1, -R22 ;  /* 0x000000011a1ad824 */ /* 0x000fe200078e0a16 */
[C---:B------:R-:W-:Y:S02]  /*2240*/  ISETP.GT.U32.AND P1, PT, R22.reuse, R17, PT ;  /* 0x000000111600720c */ /* 0x040fe40003f24070 */
[C---:B------:R-:W-:Y:S02]  /*2250*/  ISETP.GT.U32.AND P5, PT, R22.reuse, R24, PT ;  /* 0x000000181600720c */ /* 0x040fe40003fa4070 */
[----:B------:R-:W-:-:S02]  /*2260*/  ISETP.GT.U32.AND P6, PT, R22, R18, PT ;  /* 0x000000121600720c */ /* 0x000fc40003fc4070 */
[----:B------:R-:W-:-:S03]  /*2270*/  ISETP.GT.U32.AND P3, PT, R22, R23, PT ;  /* 0x000000171600720c */ /* 0x000fc60003f64070 */
[--C-:B------:R-:W-:Y:S01]  /*2280*/  @!P0 IMAD.IADD R16, R16, 0x1, -R22.reuse ;  /* 0x0000000110108824 */ /* 0x100fe200078e0a16 */
[----:B------:R-:W-:Y:S01]  /*2290*/  ISETP.GE.AND P0, PT, R15, RZ, PT ;  /* 0x000000ff0f00720c */ /* 0x000fe20003f06270 */
[--C-:B------:R-:W-:Y:S01]  /*22a0*/  @!P4 IMAD.IADD R28, R28, 0x1, -R22.reuse ;  /* 0x000000011c1cc824 */ /* 0x100fe200078e0a16 */
[----:B------:R-:W4:Y:S01]  /*22b0*/  LDL.LU R15, [R1+0x1ef4] ;  /* 0x001ef400010f7983 */ /* 0x000f220000300800 */
[----:B------:R-:W-:Y:S01]  /*22c0*/  ISETP.GT.U32.AND P2, PT, R22, R25, PT ;  /* 0x000000191600720c */ /* 0x000fe20003f44070 */
[--C-:B------:R-:W-:Y:S01]  /*22d0*/  @!P1 IMAD.IADD R17, R17, 0x1, -R22.reuse ;  /* 0x0000000111119824 */ /* 0x100fe200078e0a16 */
[----:B------:R-:W-:Y:S01]  /*22e0*/  ISETP.GE.AND P4, PT, R21, RZ, PT ;  /* 0x000000ff1500720c */ /* 0x000fe20003f86270 */
[--C-:B------:R-:W-:Y:S01]  /*22f0*/  @!P5 IMAD.IADD R24, R24, 0x1, -R22.reuse ;  /* 0x000000011818d824 */ /* 0x100fe200078e0a16 */
[----:B------:R-:W-:Y:S01]  /*2300*/  ISETP.GE.AND P5, PT, R8, RZ, PT ;  /* 0x000000ff0800720c */ /* 0x000fe20003fa6270 */
[--C-:B------:R-:W-:Y:S01]  /*2310*/  @!P6 IMAD.IADD R18, R18, 0x1, -R22.reuse ;  /* 0x000000011212e824 */ /* 0x100fe200078e0a16 */
[----:B------:R-:W-:Y:S01]  /*2320*/  ISETP.GE.AND P6, PT, R20, RZ, PT ;  /* 0x000000ff1400720c */ /* 0x000fe20003fc6270 */
[----:B------:R-:W-:Y:S01]  /*2330*/  IMAD.HI.U32 R27, R0, R19, RZ ;  /* 0x00000013001b7227 */ /* 0x000fe200078e00ff */
[----:B------:R-:W5:Y:S03]  /*2340*/  LDL.LU R20, [R1+0x1ef0] ;  /* 0x001ef00001147983 */ /* 0x000f660000300800 */
[----:B------:R-:W-:Y:S01]  /*2350*/  IMAD.MOV R27, RZ, RZ, -R27 ;  /* 0x000000ffff1b7224 */ /* 0x000fe200078e0a1b */
[----:B------:R-:W5:Y:S01]  /*2360*/  LDL.LU R21, [R1+0x1eec] ;  /* 0x001eec0001157983 */ /* 0x000f620000300800 */
[--C-:B------:R-:W-:Y:S01]  /*2370*/  @!P3 IMAD.IADD R23, R23, 0x1, -R22.reuse ;  /* 0x000000011717b824 */ /* 0x100fe200078e0a16 */
[----:B------:R-:W-:Y:S01]  /*2380*/  ISETP.GE.AND P3, PT, R6, RZ, PT ;  /* 0x000000ff0600720c */ /* 0x000fe20003f66270 */
[----:B------:R-:W-:Y:S01]  /*2390*/  IMAD R19, R2, R27, R19 ;  /* 0x0000001b02137224 */ /* 0x000fe200078e0213 */
[----:B------:R-:W5:Y:S01]  /*23a0*/  LDL.LU R8, [R1+0x1ee8] ;  /* 0x001ee80001087983 */ /* 0x000f620000300800 */
[----:B------:R-:W-:-:S02]  /*23b0*/  @!P2 IMAD.IADD R25, R25, 0x1, -R22 ;  /* 0x000000011919a824 */ /* 0x000fc400078e0a16 */
[----:B------:R-:W-:Y:S01]  /*23c0*/  @!P4 IMAD.MOV R16, RZ, RZ, -R16 ;  /* 0x000000ffff10c224 */ /* 0x000fe200078e0a10 */
[----:B------:R-:W-:Y:S01]  /*23d0*/  ISETP.GE.AND P4, PT, R7, RZ, PT ;  /* 0x000000ff0700720c */ /* 0x000fe20003f86270 */
[----:B------:R-:W-:Y:S01]  /*23e0*/  @!P5 IMAD.MOV R23, RZ, RZ, -R23 ;  /* 0x000000ffff17d224 */ /* 0x000fe200078e0a17 */
[----:B------:R-:W-:Y:S01]  /*23f0*/  ISETP.GT.U32.AND P5, PT, R2, R19, PT ;  /* 0x000000130200720c */ /* 0x000fe20003fa4070 */
[----:B------:R-:W-:Y:S01]  /*2400*/  @!P0 IMAD.MOV R25, RZ, RZ, -R25 ;  /* 0x000000ffff198224 */ /* 0x000fe200078e0a19 */
[----:B------:R-:W-:Y:S01]  /*2410*/  ISETP.GE.AND P0, PT, R10, RZ, PT ;  /* 0x000000ff0a00720c */ /* 0x000fe20003f06270 */
[----:B------:R-:W-:Y:S01]  /*2420*/  @!P6 IMAD.MOV R17, RZ, RZ, -R17 ;  /* 0x000000ffff11e224 */ /* 0x000fe200078e0a11 */
[----:B------:R-:W-:Y:S01]  /*2430*/  IABS R10, R10 ;  /* 0x0000000a000a7213 */ /* 0x000fe20000000000 */
[----:B------:R-:W-:Y:S01]  /*2440*/  @!P3 IMAD.MOV R28, RZ, RZ, -R28 ;  /* 0x000000ffff1cb224 */ /* 0x000fe200078e0a1c */
[----:B------:R-:W-:Y:S01]  /*2450*/  IABS R22, R11 ;  /* 0x0000000b00167213 */ /* 0x000fe20000000000 */
[----:B------:R-:W5:Y:S01]  /*2460*/  LDL.LU R6, [R1+0x1ee4] ;  /* 0x001ee40001067983 */ /* 0x000f620000300800 */
[----:B------:R-:W-:-:S02]  /*2470*/  ISETP.GE.AND P3, PT, R5, RZ, PT ;  /* 0x000000ff0500720c */ /* 0x000fc40003f66270 */
[----:B------:R-:W-:Y:S01]  /*2480*/  ISETP.GE.AND P2, PT, R3, RZ, PT ;  /* 0x000000ff0300720c */ /* 0x000fe20003f46270 */
[----:B------:R-:W-:Y:S01]  /*2490*/  @!P4 IMAD.MOV R24, RZ, RZ, -R24 ;  /* 0x000000ffff18c224 */ /* 0x000fe200078e0a18 */
[----:B------:R-:W-:Y:S01]  /*24a0*/  ISETP.NE.AND P4, PT, R4, RZ, PT ;  /* 0x000000ff0400720c */ /* 0x000fe20003f85270 */
[----:B------:R-:W-:Y:S01]  /*24b0*/  IMAD.HI.U32 R3, R0, R22, RZ ;  /* 0x0000001600037227 */ /* 0x000fe200078e00ff */
[----:B------:R-:W-:Y:S01]  /*24c0*/  LOP3.LUT R4, RZ, R4, RZ, 0x33, !PT ;  /* 0x00000004ff047212 */ /* 0x000fe200078e33ff */
[----:B------:R-:W5:Y:S02]  /*24d0*/  LDL.LU R7, [R1+0x1ee0] ;  /* 0x001ee00001077983 */ /* 0x000f640000300800 */
[----:B------:R-:W-:Y:S01]  /*24e0*/  @!P5 IMAD.IADD R19, R19, 0x1, -R2 ;  /* 0x000000011313d824 */ /* 0x000fe200078e0a02 */
[----:B------:R-:W-:Y:S01]  /*24f0*/  ISETP.GE.AND P6, PT, R11, RZ, PT ;  /* 0x000000ff0b00720c */ /* 0x000fe20003fc6270 */
[----:B------:R-:W-:-:S03]  /*2500*/  IMAD.MOV R3, RZ, RZ, -R3 ;  /* 0x000000ffff037224 */ /* 0x000fc600078e0a03 */
[C---:B------:R-:W-:Y:S01]  /*2510*/  ISETP.GT.U32.AND P5, PT, R2.reuse, R19, PT ;  /* 0x000000130200720c */ /* 0x040fe20003fa4070 */
[----:B------:R-:W-:Y:S01]  /*2520*/  IMAD R3, R2, R3, R22 ;  /* 0x0000000302037224 */ /* 0x000fe200078e0216 */
[C---:B------:R-:W-:Y:S01]  /*2530*/  SEL R25, R4.reuse, R25, !P4 ;  /* 0x0000001904197207 */ /* 0x040fe20006000000 */
[----:B------:R-:W-:Y:S01]  /*2540*/  @!P3 IMAD.MOV R18, RZ, RZ, -R18 ;  /* 0x000000ffff12b224 */ /* 0x000fe200078e0a12 */
[C---:B------:R-:W-:Y:S02]  /*2550*/  SEL R22, R4.reuse, R17, !P4 ;  /* 0x0000001104167207 */ /* 0x040fe40006000000 */
[----:B------:R-:W-:-:S07]  /*2560*/  SEL R17, R4, R23, !P4 ;  /* 0x0000001704117207 */ /* 0x000fce0006000000 */
[----:B------:R-:W-:Y:S01]  /*2570*/  @!P5 IMAD.IADD R19, R19, 0x1, -R2 ;  /* 0x000000011313d824 */ /* 0x000fe200078e0a02 */
[----:B------:R-:W-:-:S13]  /*2580*/  ISETP.GT.U32.AND P5, PT, R2, R3, PT ;  /* 0x000000030200720c */ /* 0x000fda0003fa4070 */
[----:B------:R-:W-:-:S05]  /*2590*/  @!P5 IMAD.IADD R3, R3, 0x1, -R2 ;  /* 0x000000010303d824 */ /* 0x000fca00078e0a02 */
[----:B------:R-:W-:-:S13]  /*25a0*/  ISETP.GT.U32.AND P5, PT, R2, R3, PT ;  /* 0x000000030200720c */ /* 0x000fda0003fa4070 */
[----:B------:R-:W-:-:S04]  /*25b0*/  @!P5 IMAD.IADD R3, R3, 0x1, -R2 ;  /* 0x000000010303d824 */ /* 0x000fc800078e0a02 */
[----:B------:R-:W-:Y:S01]  /*25c0*/  @!P6 IMAD.MOV R3, RZ, RZ, -R3 ;  /* 0x000000ffff03e224 */ /* 0x000fe200078e0a03 */
[----:B---3--:R-:W-:-:S13]  /*25d0*/  ISETP.GE.AND P1, PT, R29, RZ, PT ;  /* 0x000000ff1d00720c */ /* 0x008fda0003f26270 */
[----:B------:R-:W-:Y:S01]  /*25e0*/  @!P1 IMAD.MOV R26, RZ, RZ, -R26 ;  /* 0x000000ffff1a9224 */ /* 0x000fe200078e0a1a */
[----:B------:R-:W-:Y:S02]  /*25f0*/  ISETP.GE.AND P1, PT, R9, RZ, PT ;  /* 0x000000ff0900720c */ /* 0x000fe40003f26270 */
[----:B------:R-:W-:-:S05]  /*2600*/  IABS R9, R9 ;  /* 0x0000000900097213 */ /* 0x000fca0000000000 */
[----:B------:R-:W-:Y:S02]  /*2610*/  IMAD.MOV.U32 R27, RZ, RZ, R9 ;  /* 0x000000ffff1b7224 */ /* 0x000fe400078e0009 */
[----:B------:R-:W-:Y:S02]  /*2620*/  IMAD.MOV.U32 R9, RZ, RZ, R10 ;  /* 0x000000ffff097224 */ /* 0x000fe400078e000a */
[----:B------:R-:W-:-:S04]  /*2630*/  IMAD.HI.U32 R10, R0, R27, RZ ;  /* 0x0000001b000a7227 */ /* 0x000fc800078e00ff */
[----:B------:R-:W-:Y:S01]  /*2640*/  IMAD.MOV R10, RZ, RZ, -R10 ;  /* 0x000000ffff0a7224 */ /* 0x000fe200078e0a0a */
[----:B------:R-:W-:Y:S01]  /*2650*/  SEL R5, R4, R26, !P4 ;  /* 0x0000001a04057207 */ /* 0x000fe20006000000 */
[----:B------:R-:W-:-:S04]  /*2660*/  IMAD.HI.U32 R11, R0, R9, RZ ;  /* 0x00000009000b7227 */ /* 0x000fc800078e00ff */
[----:B------:R-:W-:Y:S01]  /*2670*/  IMAD R10, R2, R10, R27 ;  /* 0x0000000a020a7224 */ /* 0x000fe200078e021b */
[----:B------:R0:W-:Y:S01]  /*2680*/  STL [R1+0x80], R5 ;  /* 0x0000800501007387 */ /* 0x0001e20000100800 */
[----:B------:R-:W-:-:S03]  /*2690*/  IMAD.MOV R11, RZ, RZ, -R11 ;  /* 0x000000ffff0b7224 */ /* 0x000fc600078e0a0b */
[C---:B------:R-:W-:Y:S01]  /*26a0*/  ISETP.GT.U32.AND P3, PT, R2.reuse, R10, PT ;  /* 0x0000000a0200720c */ /* 0x040fe20003f64070 */
[----:B------:R-:W-:Y:S01]  /*26b0*/  STL [R1+0x7c], R25 ;  /* 0x00007c1901007387 */ /* 0x000fe20000100800 */
[----:B------:R-:W-:Y:S01]  /*26c0*/  IMAD R9, R2, R11, R9 ;  /* 0x0000000b02097224 */ /* 0x000fe200078e0209 */
[C---:B0-----:R-:W-:Y:S02]  /*26d0*/  SEL R5, R4.reuse, R16, !P4 ;  /* 0x0000001004057207 */ /* 0x041fe40006000000 */
[----:B------:R-:W-:Y:S01]  /*26e0*/  STL [R1+0x78], R22 ;  /* 0x0000781601007387 */ /* 0x000fe20000100800 */
[----:B------:R-:W-:-:S03]  /*26f0*/  SEL R16, R4, R28, !P4 ;  /* 0x0000001c04107207 */ /* 0x000fc60006000000 */
[----:B------:R0:W-:Y:S04]  /*2700*/  STL [R1+0x74], R5 ;  /* 0x0000740501007387 */ /* 0x0001e80000100800 */
[----:B------:R-:W-:Y:S01]  /*2710*/  STL [R1+0x70], R17 ;  /* 0x0000701101007387 */ /* 0x000fe20000100800 */
[C---:B0-----:R-:W-:Y:S02]  /*2720*/  SEL R5, R4.reuse, R24, !P4 ;  /* 0x0000001804057207 */ /* 0x041fe40006000000 */
[----:B------:R-:W-:Y:S01]  /*2730*/  SEL R4, R4, R18, !P4 ;  /* 0x0000001204047207 */ /* 0x000fe20006000000 */
[----:B------:R-:W-:Y:S01]  /*2740*/  STL [R1+0x6c], R16 ;  /* 0x00006c1001007387 */ /* 0x000fe20000100800 */
[----:B------:R-:W-:Y:S01]  /*2750*/  ISETP.GT.U32.AND P4, PT, R2, R9, PT ;  /* 0x000000090200720c */ /* 0x000fe20003f84070 */
[----:B------:R-:W-:-:S02]  /*2760*/  @!P3 IMAD.IADD R10, R10, 0x1, -R2 ;  /* 0x000000010a0ab824 */ /* 0x000fc400078e0a02 */
[----:B------:R0:W-:Y:S02]  /*2770*/  STL [R1+0x68], R5 ;  /* 0x0000680501007387 */ /* 0x0001e40000100800 */
[----:B0-----:R-:W-:-:S04]  /*2780*/  IMAD.MOV.U32 R5, RZ, RZ, R19 ;  /* 0x000000ffff057224 */ /* 0x001fc800078e0013 */
[----:B------:R-:W-:Y:S01]  /*2790*/  @!P2 IMAD.MOV R5, RZ, RZ, -R5 ;  /* 0x000000ffff05a224 */ /* 0x000fe200078e0a05 */
[----:B------:R-:W-:-:S03]  /*27a0*/  ISETP.GT.U32.AND P2, PT, R2, R10, PT ;  /* 0x0000000a0200720c */ /* 0x000fc60003f44070 */
[----:B------:R-:W-:-:S05]  /*27b0*/  @!P4 IMAD.IADD R9, R9, 0x1, -R2 ;  /* 0x000000010909c824 */ /* 0x000fca00078e0a02 */
[----:B------:R-:W-:Y:S01]  /*27c0*/  ISETP.GT.U32.AND P4, PT, R2, R9, PT ;  /* 0x000000090200720c */ /* 0x000fe20003f84070 */
[----:B------:R-:W-:Y:S04]  /*27d0*/  STL [R1+0x64], R4 ;  /* 0x0000640401007387 */ /* 0x000fe80000100800 */
[----:B------:R-:W-:Y:S01]  /*27e0*/  @!P2 IMAD.IADD R10, R10, 0x1, -R2 ;  /* 0x000000010a0aa824 */ /* 0x000fe200078e0a02 */
[----:B------:R0:W-:Y:S03]  /*27f0*/  STL [R1+0x20], R5 ;  /* 0x0000200501007387 */ /* 0x0001e60000100800 */
[----:B0-----:R-:W-:-:S04]  /*2800*/  IMAD.MOV.U32 R5, RZ, RZ, R10 ;  /* 0x000000ffff057224 */ /* 0x001fc800078e000a */
[----:B------:R-:W-:Y:S02]  /*2810*/  @!P4 IMAD.IADD R9, R9, 0x1, -R2 ;  /* 0x000000010909c824 */ /* 0x000fe400078e0a02 */
[----:B------:R-:W-:-:S05]  /*2820*/  @!P1 IMAD.MOV R5, RZ, RZ, -R5 ;  /* 0x000000ffff059224 */ /* 0x000fca00078e0a05 */
[----:B------:R0:W-:Y:S02]  /*2830*/  STL [R1+0x1c], R5 ;  /* 0x00001c0501007387 */ /* 0x0001e40000100800 */
[----:B0-----:R-:W-:-:S04]  /*2840*/  IMAD.MOV.U32 R5, RZ, RZ, R9 ;  /* 0x000000ffff057224 */ /* 0x001fc800078e0009 */
[----:B------:R-:W-:-:S05]  /*2850*/  @!P0 IMAD.MOV R5, RZ, RZ, -R5 ;  /* 0x000000ffff058224 */ /* 0x000fca00078e0a05 */
[----:B------:R0:W-:Y:S04]  /*2860*/  STL [R1+0x18], R5 ;  /* 0x0000180501007387 */ /* 0x0001e80000100800 */
[----:B------:R1:W-:Y:S04]  /*2870*/  STL [R1+0x14], R3 ;  /* 0x0000140301007387 */ /* 0x0003e80000100800 */
[----:B------:R-:W3:Y:S04]  /*2880*/  LDL.LU R23, [R1+0x4] ;  /* 0x0000040001177983 */ /* 0x000ee80000300800 */
[----:B------:R-:W3:Y:S01]  /*2890*/  LDL.LU R29, [R1+0xc] ;  /* 0x00000c00011d7983 */ /* 0x000ee20000300800 */
[----:B------:R-:W-:-:S02]  /*28a0*/  IABS R11, R12 ;  /* 0x0000000c000b7213 */ /* 0x000fc40000000000 */
[----:B------:R-:W-:Y:S01]  /*28b0*/  IABS R17, R13 ;  /* 0x0000000d00117213 */ /* 0x000fe20000000000 */
[----:B------:R-:W3:Y:S02]  /*28c0*/  LDL.LU R24, [R1+0x24] ;  /* 0x0000240001187983 */ /* 0x000ee40000300800 */
[----:B------:R-:W-:-:S04]  /*28d0*/  IMAD.HI.U32 R18, R0, R11, RZ ;  /* 0x0000000b00127227 */ /* 0x000fc800078e00ff */
[----:B------:R-:W-:-:S04]  /*28e0*/  IMAD.MOV R18, RZ, RZ, -R18 ;  /* 0x000000ffff127224 */ /* 0x000fc800078e0a12 */
[----:B------:R-:W-:-:S05]  /*28f0*/  IMAD R18, R2, R18, R11 ;  /* 0x0000001202127224 */ /* 0x000fca00078e020b */
[----:B------:R-:W-:Y:S01]  /*2900*/  ISETP.GT.U32.AND P2, PT, R2, R18, PT ;  /* 0x000000120200720c */ /* 0x000fe20003f44070 */
[----:B------:R-:W-:Y:S01]  /*2910*/  IMAD.HI.U32 R19, R0, R17, RZ ;  /* 0x0000001100137227 */ /* 0x000fe200078e00ff */
[----:B----4-:R-:W-:-:S03]  /*2920*/  IABS R4, R15 ;  /* 0x0000000f00047213 */ /* 0x010fc60000000000 */
[----:B------:R-:W-:Y:S01]  /*2930*/  IMAD.MOV R19, RZ, RZ, -R19 ;  /* 0x000000ffff137224 */ /* 0x000fe200078e0a13 */
[----:B------:R-:W-:Y:S02]  /*2940*/  ISETP.GE.AND P3, PT, R12, RZ, PT ;  /* 0x000000ff0c00720c */ /* 0x000fe40003f66270 */
[----:B--2---:R-:W-:-:S05]  /*2950*/  IABS R16, R14 ;  /* 0x0000000e00107213 */ /* 0x004fca0000000000 */
[----:B------:R-:W-:Y:S01]  /*2960*/  @!P2 IMAD.IADD R18, R18, 0x1, -R2 ;  /* 0x000000011212a824 */ /* 0x000fe200078e0a02 */
[----:B-----5:R-:W-:Y:S01]  /*2970*/  IABS R12, R20 ;  /* 0x00000014000c7213 */ /* 0x020fe20000000000 */
[----:B------:R-:W-:Y:S02]  /*2980*/  IMAD R17, R2, R19, R17 ;  /* 0x0000001302117224 */ /* 0x000fe400078e0211 */
[----:B------:R-:W-:Y:S01]  /*2990*/  IMAD.HI.U32 R19, R0, R4, RZ ;  /* 0x0000000400137227 */ /* 0x000fe200078e00ff */
[----:B------:R-:W-:-:S03]  /*29a0*/  ISETP.GT.U32.AND P1, PT, R2, R18, PT ;  /* 0x000000120200720c */ /* 0x000fc60003f24070 */
[----:B------:R-:W-:-:S04]  /*29b0*/  IMAD.HI.U32 R11, R0, R16, RZ ;  /* 0x00000010000b7227 */ /* 0x000fc800078e00ff */
[----:B------:R-:W-:-:S04]  /*29c0*/  IMAD.HI.U32 R22, R0, R12, RZ ;  /* 0x0000000c00167227 */ /* 0x000fc800078e00ff */
[----:B------:R-:W-:Y:S01]  /*29d0*/  IMAD.MOV R19, RZ, RZ, -R19 ;  /* 0x000000ffff137224 */ /* 0x000fe200078e0a13 */
[C---:B------:R-:W-:Y:S01]  /*29e0*/  ISETP.GT.U32.AND P4, PT, R2.reuse, R17, PT ;  /* 0x000000110200720c */ /* 0x040fe20003f84070 */
[----:B------:R-:W-:Y:S02]  /*29f0*/  IMAD.MOV R11, RZ, RZ, -R11 ;  /* 0x000000ffff0b7224 */ /* 0x000fe400078e0a0b */
[----:B------:R-:W-:Y:S02]  /*2a00*/  IMAD.MOV R22, RZ, RZ, -R22 ;  /* 0x000000ffff167224 */ /* 0x000fe400078e0a16 */
[C---:B------:R-:W-:Y:S02]  /*2a10*/  IMAD R4, R2.reuse, R19, R4 ;  /* 0x0000001302047224 */ /* 0x040fe400078e0204 */
[C---:B------:R-:W-:Y:S01]  /*2a20*/  IMAD R16, R2.reuse, R11, R16 ;  /* 0x0000000b02107224 */ /* 0x040fe200078e0210 */
[----:B------:R-:W-:Y:S01]  /*2a30*/  IABS R11, R21 ;  /* 0x00000015000b7213 */ /* 0x000fe20000000000 */
[----:B------:R-:W-:-:S02]  /*2a40*/  IMAD R12, R2, R22, R12 ;  /* 0x00000016020c7224 */ /* 0x000fc400078e020c */
[----:B------:R-:W-:Y:S01]  /*2a50*/  @!P1 IMAD.IADD R18, R18, 0x1, -R2 ;  /* 0x0000000112129824 */ /* 0x000fe200078e0a02 */
[----:B------:R-:W-:Y:S01]  /*2a60*/  ISETP.GT.U32.AND P1, PT, R2, R4, PT ;  /* 0x000000040200720c */ /* 0x000fe20003f24070 */
[----:B------:R-:W-:Y:S01]  /*2a70*/  IMAD.HI.U32 R9, R0, R11, RZ ;  /* 0x0000000b00097227 */ /* 0x000fe200078e00ff */
[----:B------:R-:W-:-:S03]  /*2a80*/  ISETP.GT.U32.AND P6, PT, R2, R12, PT ;  /* 0x0000000c0200720c */ /* 0x000fc60003fc4070 */
[----:B------:R-:W-:Y:S02]  /*2a90*/  @!P4 IMAD.IADD R17, R17, 0x1, -R2 ;  /* 0x000000011111c824 */ /* 0x000fe400078e0a02 */
[----:B------:R-:W-:-:S03]  /*2aa0*/  IMAD.MOV R9, RZ, RZ, -R9 ;  /* 0x000000ffff097224 */ /* 0x000fc600078e0a09 */
[C---:B------:R-:W-:Y:S01]  /*2ab0*/  ISETP.GT.U32.AND P0, PT, R2.reuse, R17, PT ;  /* 0x000000110200720c */ /* 0x040fe20003f04070 */
[----:B------:R-:W-:Y:S01]  /*2ac0*/  IMAD R11, R2, R9, R11 ;  /* 0x00000009020b7224 */ /* 0x000fe200078e020b */
[----:B------:R-:W-:Y:S01]  /*2ad0*/  IABS R9, R8 ;  /* 0x0000000800097213 */ /* 0x000fe20000000000 */
[--C-:B------:R-:W-:Y:S02]  /*2ae0*/  @!P1 IMAD.IADD R4, R4, 0x1, -R2.reuse ;  /* 0x0000000104049824 */ /* 0x100fe400078e0a02 */
[----:B------:R-:W-:Y:S02]  /*2af0*/  @!P6 IMAD.IADD R12, R12, 0x1, -R2 ;  /* 0x000000010c0ce824 */ /* 0x000fe400078e0a02 */
[----:B------:R-:W-:Y:S01]  /*2b00*/  IMAD.HI.U32 R10, R0, R9, RZ ;  /* 0x00000009000a7227 */ /* 0x000fe200078e00ff */
[----:B------:R-:W-:-:S03]  /*2b10*/  ISETP.GT.U32.AND P6, PT, R2, R4, PT ;  /* 0x000000040200720c */ /* 0x000fc60003fc4070 */
[----:B------:R-:W-:Y:S01]  /*2b20*/  IMAD.MOV R10, RZ, RZ, -R10 ;  /* 0x000000ffff0a7224 */ /* 0x000fe200078e0a0a */
[C---:B------:R-:W-:Y:S01]  /*2b30*/  ISETP.GT.U32.AND P5, PT, R2.reuse, R16, PT ;  /* 0x000000100200720c */ /* 0x040fe20003fa4070 */
[----:B------:R-:W-:Y:S01]  /*2b40*/  @!P0 IMAD.IADD R17, R17, 0x1, -R2 ;  /* 0x0000000111118824 */ /* 0x000fe200078e0a02 */
[----:B------:R-:W-:Y:S01]  /*2b50*/  ISETP.GE.AND P0, PT, R15, RZ, PT ;  /* 0x000000ff0f00720c */ /* 0x000fe20003f06270 */
[----:B------:R-:W-:Y:S01]  /*2b60*/  IMAD R9, R2, R10, R9 ;  /* 0x0000000a02097224 */ /* 0x000fe200078e0209 */
[----:B------:R-:W-:Y:S01]  /*2b70*/  IABS R15, R6 ;  /* 0x00000006000f7213 */ /* 0x000fe20000000000 */
[----:B0-----:R-:W-:Y:S01]  /*2b80*/  IMAD.MOV.U32 R5, RZ, RZ, R18 ;  /* 0x000000ffff057224 */ /* 0x001fe200078e0012 */
[----:B------:R-:W-:-:S03]  /*2b90*/  ISETP.GE.AND P2, PT, R13, RZ, PT ;  /* 0x000000ff0d00720c */ /* 0x000fc60003f46270 */
[----:B------:R-:W-:Y:S01]  /*2ba0*/  @!P6 IMAD.IADD R4, R4, 0x1, -R2 ;  /* 0x000000010404e824 */ /* 0x000fe200078e0a02 */
[C---:B------:R-:W-:Y:S01]  /*2bb0*/  ISETP.GT.U32.AND P6, PT, R2.reuse, R9, PT ;  /* 0x000000090200720c */ /* 0x040fe20003fc4070 */
[----:B------:R-:W-:Y:S01]  /*2bc0*/  @!P3 IMAD.MOV R5, RZ, RZ, -R5 ;  /* 0x000000ffff05b224 */ /* 0x000fe200078e0a05 */
[----:B------:R-:W-:Y:S01]  /*2bd0*/  ISETP.GT.U32.AND P3, PT, R2, R11, PT ;  /* 0x0000000b0200720c */ /* 0x000fe20003f64070 */
[----:B------:R-:W-:-:S04]  /*2be0*/  IMAD.HI.U32 R13, R0, R15, RZ ;  /* 0x0000000f000d7227 */ /* 0x000fc800078e00ff */
[----:B------:R-:W-:Y:S02]  /*2bf0*/  IMAD.MOV R13, RZ, RZ, -R13 ;  /* 0x000000ffff0d7224 */ /* 0x000fe400078e0a0d */
[----:B-1----:R-:W-:Y:S02]  /*2c00*/  IMAD.MOV.U32 R3, RZ, RZ, R17 ;  /* 0x000000ffff037224 */ /* 0x002fe400078e0011 */
[--C-:B------:R-:W-:Y:S02]  /*2c10*/  @!P5 IMAD.IADD R16, R16, 0x1, -R2.reuse ;  /* 0x000000011010d824 */ /* 0x100fe400078e0a02 */
[C---:B------:R-:W-:Y:S01]  /*2c20*/  IMAD R15, R2.reuse, R13, R15 ;  /* 0x0000000d020f7224 */ /* 0x040fe200078e020f */
[----:B------:R0:W-:Y:S01]  /*2c30*/  STL [R1+0x10], R5 ;  /* 0x0000100501007387 */ /* 0x0001e20000100800 */
[----:B------:R-:W-:Y:S01]  /*2c40*/  @!P2 IMAD.MOV R3, RZ, RZ, -R3 ;  /* 0x000000ffff03a224 */ /* 0x000fe200078e0a03 */
[C---:B------:R-:W-:Y:S01]  /*2c50*/  ISETP.GT.U32.AND P2, PT, R2.reuse, R12, PT ;  /* 0x0000000c0200720c */ /* 0x040fe20003f44070 */
[--C-:B------:R-:W-:Y:S01]  /*2c60*/  @!P6 IMAD.IADD R9, R9, 0x1, -R2.reuse ;  /* 0x000000010909e824 */ /* 0x100fe200078e0a02 */
[C---:B------:R-:W-:Y:S01]  /*2c70*/  ISETP.GT.U32.AND P5, PT, R2.reuse, R16, PT ;  /* 0x000000100200720c */ /* 0x040fe20003fa4070 */
[----:B------:R-:W2:Y:S01]  /*2c80*/  LDL.LU R28, [R1+0x28] ;  /* 0x00002800011c7983 */ /* 0x000ea20000300800 */
[C---:B------:R-:W-:Y:S01]  /*2c90*/  ISETP.GT.U32.AND P6, PT, R2.reuse, R15, PT ;  /* 0x0000000f0200720c */ /* 0x040fe20003fc4070 */
[--C-:B------:R-:W-:Y:S01]  /*2ca0*/  @!P3 IMAD.IADD R11, R11, 0x1, -R2.reuse ;  /* 0x000000010b0bb824 */ /* 0x100fe200078e0a02 */
[----:B------:R-:W-:Y:S01]  /*2cb0*/  IABS R10, R7 ;  /* 0x00000007000a7213 */ /* 0x000fe20000000000 */
[----:B------:R-:W4:Y:S03]  /*2cc0*/  LDL.LU R25, [R1+0x2c] ;  /* 0x00002c0001197983 */ /* 0x000f260000300800 */
[----:B------:R-:W-:Y:S01]  /*2cd0*/  ISETP.GT.U32.AND P3, PT, R2, R11, PT ;  /* 0x0000000b0200720c */ /* 0x000fe20003f64070 */
[----:B------:R-:W5:Y:S01]  /*2ce0*/  LDL.LU R26, [R1+0x30] ;  /* 0x00003000011a7983 */ /* 0x000f620000300800 */
[----:B------:R-:W-:Y:S01]  /*2cf0*/  ISETP.GE.AND P4, PT, R14, RZ, PT ;  /* 0x000000ff0e00720c */ /* 0x000fe20003f86270 */
[--C-:B------:R-:W-:Y:S01]  /*2d00*/  @!P2 IMAD.IADD R12, R12, 0x1, -R2.reuse ;  /* 0x000000010c0ca824 */ /* 0x100fe200078e0a02 */
[----:B------:R-:W-:Y:S01]  /*2d10*/  ISETP.GE.AND P2, PT, R6, RZ, PT ;  /* 0x000000ff0600720c */ /* 0x000fe20003f46270 */
[----:B------:R-:W-:Y:S01]  /*2d20*/  @!P5 IMAD.IADD R16, R16, 0x1, -R2 ;  /* 0x000000011010d824 */ /* 0x000fe200078e0a02 */
[----:B------:R-:W-:Y:S01]  /*2d30*/  ISETP.GE.AND P5, PT, R20, RZ, PT ;  /* 0x000000ff1400720c */ /* 0x000fe20003fa6270 */
[----:B------:R-:W-:Y:S01]  /*2d40*/  IMAD.HI.U32 R6, R0, R10, RZ ;  /* 0x0000000a00067227 */ /* 0x000fe200078e00ff */
[----:B------:R-:W-:-:S03]  /*2d50*/  ISETP.GE.AND P1, PT, R21, RZ, PT ;  /* 0x000000ff1500720c */ /* 0x000fc60003f26270 */
[----:B------:R-:W-:Y:S01]  /*2d60*/  @!P6 IMAD.IADD R15, R15, 0x1, -R2 ;  /* 0x000000010f0fe824 */ /* 0x000fe200078e0a02 */
[----:B------:R1:W-:Y:S01]  /*2d70*/  STL [R1], R3 ;  /* 0x0000000301007387 */ /* 0x0003e20000100800 */
[----:B------:R-:W-:Y:S02]  /*2d80*/  IMAD.MOV R6, RZ, RZ, -R6 ;  /* 0x000000ffff067224 */ /* 0x000fe400078e0a06 */
[----:B------:R-:W-:Y:S01]  /*2d90*/  @!P0 IMAD.MOV R4, RZ, RZ, -R4 ;  /* 0x000000ffff048224 */ /* 0x000fe200078e0a04 */
[----:B0-----:R-:W5:Y:S01]  /*2da0*/  LDL.LU R5, [R1+0x34] ;  /* 0x0000340001057983 */ /* 0x001f620000300800 */
[C---:B------:R-:W-:Y:S01]  /*2db0*/  ISETP.GT.U32.AND P0, PT, R2.reuse, R15, PT ;  /* 0x0000000f0200720c */ /* 0x040fe20003f04070 */
[----:B------:R-:W-:Y:S02]  /*2dc0*/  @!P3 IMAD.IADD R11, R11, 0x1, -R2 ;  /* 0x000000010b0bb824 */ /* 0x000fe400078e0a02 */
[----:B------:R-:W5:Y:S01]  /*2dd0*/  LDL.LU R27, [R1+0x38] ;  /* 0x00003800011b7983 */ /* 0x000f620000300800 */
[----:B------:R-:W-:-:S02]  /*2de0*/  IMAD R10, R2, R6, R10 ;  /* 0x00000006020a7224 */ /* 0x000fc400078e020a */
[----:B-1----:R-:W-:Y:S01]  /*2df0*/  IMAD.MOV.U32 R3, RZ, RZ, R16 ;  /* 0x000000ffff037224 */ /* 0x002fe200078e0010 */
[----:B------:R-:W-:Y:S01]  /*2e00*/  ISETP.GE.AND P3, PT, R7, RZ, PT ;  /* 0x000000ff0700720c */ /* 0x000fe20003f66270 */
[----:B------:R-:W-:Y:S02]  /*2e10*/  IMAD.MOV.U32 R6, RZ, RZ, R12 ;  /* 0x000000ffff067224 */ /* 0x000fe400078e000c */
[----:B------:R-:W-:Y:S02]  /*2e20*/  IMAD.MOV.U32 R7, RZ, RZ, R11 ;  /* 0x000000ffff077224 */ /* 0x000fe400078e000b */
[----:B------:R-:W-:Y:S02]  /*2e30*/  @!P4 IMAD.MOV R3, RZ, RZ, -R3 ;  /* 0x000000ffff03c224 */ /* 0x000fe400078e0a03 */
[----:B------:R-:W-:Y:S02]  /*2e40*/  @!P5 IMAD.MOV R6, RZ, RZ, -R6 ;  /* 0x000000ffff06d224 */ /* 0x000fe400078e0a06 */
[----:B------:R-:W-:Y:S01]  /*2e50*/  @!P1 IMAD.MOV R7, RZ, RZ, -R7 ;  /* 0x000000ffff079224 */ /* 0x000fe200078e0a07 */
[----:B------:R-:W-:Y:S01]  /*2e60*/  STL [R1+0x1eac], R3 ;  /* 0x001eac0301007387 */ /* 0x000fe20000100800 */
[----:B------:R-:W-:-:S03]  /*2e70*/  @!P0 IMAD.IADD R15, R15, 0x1, -R2 ;  /* 0x000000010f0f8824 */ /* 0x000fc600078e0a02 */
[----:B------:R-:W-:Y:S04]  /*2e80*/  STL [R1+0x1eb0], R4 ;  /* 0x001eb00401007387 */ /* 0x000fe80000100800 */
[----:B------:R-:W-:Y:S04]  /*2e90*/  STL [R1+0x1eb4], R6 ;  /* 0x001eb40601007387 */ /* 0x000fe80000100800 */
[----:B------:R0:W-:Y:S01]  /*2ea0*/  STL [R1+0x1eb8], R7 ;  /* 0x001eb80701007387 */ /* 0x0001e20000100800 */
[----:B---3--:R-:W-:Y:S02]  /*2eb0*/  IABS R16, R29 ;  /* 0x0000001d00107213 */ /* 0x008fe40000000000 */
[----:B------:R-:W-:-:S02]  /*2ec0*/  ISETP.GE.AND P0, PT, R29, RZ, PT ;  /* 0x000000ff1d00720c */ /* 0x000fc40003f06270 */
[----:B------:R-:W3:Y:S01]  /*2ed0*/  LDL R29, [R1+0x40] ;  /* 0x00004000011d7983 */ /* 0x000ee20000100800 */
[----:B------:R-:W-:Y:S02]  /*2ee0*/  IABS R19, R23 ;  /* 0x0000001700137213 */ /* 0x000fe40000000000 */
[----:B------:R-:W-:-:S03]  /*2ef0*/  ISETP.GT.U32.AND P6, PT, R2, R9, PT ;  /* 0x000000090200720c */ /* 0x000fc60003fc4070 */
[----:B------:R-:W-:Y:S01]  /*2f00*/  IMAD.HI.U32 R20, R0, R19, RZ ;  /* 0x0000001300147227 */ /* 0x000fe200078e00ff */
[----:B------:R-:W-:-:S03]  /*2f10*/  ISETP.GT.U32.AND P5, PT, R2, R10, PT ;  /* 0x0000000a0200720c */ /* 0x000fc60003fa4070 */
[----:B------:R-:W-:-:S04]  /*2f20*/  IMAD.HI.U32 R18, R0, R16, RZ ;  /* 0x0000001000127227 */ /* 0x000fc800078e00ff */
[----:B------:R-:W-:Y:S02]  /*2f30*/  IMAD.MOV R20, RZ, RZ, -R20 ;  /* 0x000000ffff147224 */ /* 0x000fe400078e0a14 */
[----:B------:R-:W-:Y:S02]  /*2f40*/  IMAD.MOV R18, RZ, RZ, -R18 ;  /* 0x000000ffff127224 */ /* 0x000fe400078e0a12 */
[C---:B------:R-:W-:Y:S01]  /*2f50*/  IMAD R11, R2.reuse, R20, R19 ;  /* 0x00000014020b7224 */ /* 0x040fe200078e0213 */
[----:B------:R-:W-:Y:S01]  /*2f60*/  IABS R13, R24 ;  /* 0x00000018000d7213 */ /* 0x000fe20000000000 */
[C---:B------:R-:W-:Y:S02]  /*2f70*/  IMAD R12, R2.reuse, R18, R16 ;  /* 0x00000012020c7224 */ /* 0x040fe400078e0210 */
[--C-:B------:R-:W-:Y:S01]  /*2f80*/  @!P6 IMAD.IADD R9, R9, 0x1, -R2.reuse ;  /* 0x000000010909e824 */ /* 0x100fe200078e0a02 */
[----:B------:R-:W-:Y:S01]  /*2f90*/  ISETP.GT.U32.AND P6, PT, R2, R11, PT ;  /* 0x0000000b0200720c */ /* 0x000fe20003fc4070 */
[----:B------:R-:W-:Y:S01]  /*2fa0*/  @!P5 IMAD.IADD R10, R10, 0x1, -R2 ;  /* 0x000000010a0ad824 */ /* 0x000fe200078e0a02 */
[----:B------:R-:W-:Y:S01]  /*2fb0*/  ISETP.GE.AND P4, PT, R8, RZ, PT ;  /* 0x000000ff0800720c */ /* 0x000fe20003f86270 */
[----:B------:R-:W-:Y:S01]  /*2fc0*/  IMAD.HI.U32 R8, R0, R13, RZ ;  /* 0x0000000d00087227 */ /* 0x000fe200078e00ff */
[----:B------:R-:W-:-:S03]  /*2fd0*/  ISETP.GT.U32.AND P5, PT, R2, R12, PT ;  /* 0x0000000c0200720c */ /* 0x000fc60003fa4070 */
[----:B------:R-:W-:-:S04]  /*2fe0*/  IMAD.MOV R8, RZ, RZ, -R8 ;  /* 0x000000ffff087224 */ /* 0x000fc800078e0a08 */
[C---:B------:R-:W-:Y:S02]  /*2ff0*/  IMAD R13, R2.reuse, R8, R13 ;  /* 0x00000008020d7224 */ /* 0x040fe400078e020d */
[--C-:B------:R-:W-:Y:S02]  /*3000*/  @!P6 IMAD.IADD R11, R11, 0x1, -R2.reuse ;  /* 0x000000010b0be824 */ /* 0x100fe400078e0a02 */
[----:B------:R-:W-:Y:S01]  /*3010*/  IMAD.MOV.U32 R8, RZ, RZ, R9 ;  /* 0x000000ffff087224 */ /* 0x000fe200078e0009 */
[----:B------:R-:W-:Y:S01]  /*3020*/  ISETP.GT.U32.AND P6, PT, R2, R10, PT ;  /* 0x0000000a0200720c */ /* 0x000fe20003fc4070 */
[----:B------:R-:W-:Y:S01]  /*3030*/  IMAD.MOV.U32 R9, RZ, RZ, R15 ;  /* 0x000000ffff097224 */ /* 0x000fe200078e000f */
[----:B------:R-:W-:Y:S01]  /*3040*/  ISETP.GE.AND P1, PT, R23, RZ, PT ;  /* 0x000000ff1700720c */ /* 0x000fe20003f26270 */
[----:B------:R-:W-:Y:S01]  /*3050*/  @!P5 IMAD.IADD R12, R12, 0x1, -R2 ;  /* 0x000000010c0cd824 */ /* 0x000fe200078e0a02 */
[C---:B------:R-:W-:Y:S01]  /*3060*/  ISETP.GT.U32.AND P5, PT, R2.reuse, R11, PT ;  /* 0x0000000b0200720c */ /* 0x040fe20003fa4070 */
[----:B------:R-:W-:Y:S01]  /*3070*/  @!P2 IMAD.MOV R9, RZ, RZ, -R9 ;  /* 0x000000ffff09a224 */ /* 0x000fe200078e0a09 */
[----:B------:R-:W3:Y:S01]  /*3080*/  LDL R23, [R1+0x3c] ;  /* 0x00003c0001177983 */ /* 0x000ee20000100800 */
[----:B------:R-:W-:Y:S01]  /*3090*/  ISETP.GT.U32.AND P2, PT, R2, R13, PT ;  /* 0x0000000d0200720c */ /* 0x000fe20003f44070 */
[----:B------:R-:W-:-:S05]  /*30a0*/  @!P4 IMAD.MOV R8, RZ, RZ, -R8 ;  /* 0x000000ffff08c224 */ /* 0x000fca00078e0a08 */
[--C-:B------:R-:W-:Y:S01]  /*30b0*/  @!P6 IMAD.IADD R10, R10, 0x1, -R2.reuse ;  /* 0x000000010a0ae824 */ /* 0x100fe200078e0a02 */
[----:B------:R-:W-:Y:S03]  /*30c0*/  STL [R1+0x1ec0], R8 ;  /* 0x001ec00801007387 */ /* 0x000fe60000100800 */
[----:B------:R-:W-:Y:S01]  /*30d0*/  @!P5 IMAD.IADD R11, R11, 0x1, -R2 ;  /* 0x000000010b0bd824 */ /* 0x000fe200078e0a02 */
[----:B------:R1:W-:Y:S01]  /*30e0*/  STL [R1+0x1ec4], R9 ;  /* 0x001ec40901007387 */ /* 0x0003e20000100800 */
[----:B------:R-:W-:Y:S02]  /*30f0*/  @!P3 IMAD.MOV R10, RZ, RZ, -R10 ;  /* 0x000000ffff0ab224 */ /* 0x000fe400078e0a0a */
[----:B------:R-:W-:Y:S01]  /*3100*/  @!P2 IMAD.IADD R13, R13, 0x1, -R2 ;  /* 0x000000010d0da824 */ /* 0x000fe200078e0a02 */
[----:B0-----:R-:W3:Y:S04]  /*3110*/  LDL.LU R7, [R1+0x4c] ;  /* 0x00004c0001077983 */ /* 0x001ee80000300800 */
[----:B-1----:R-:W3:Y:S01]  /*3120*/  LDL.LU R9, [R1+0x50] ;  /* 0x0000500001097983 */ /* 0x002ee20000300800 */
[----:B--2---:R-:W-:-:S05]  /*3130*/  IABS R14, R28 ;  /* 0x0000001c000e7213 */ /* 0x004fca0000000000 */
[----:B------:R-:W-:Y:S01]  /*3140*/  IMAD.HI.U32 R17, R0, R14, RZ ;  /* 0x0000000e00117227 */ /* 0x000fe200078e00ff */
[----:B----4-:R-:W-:-:S03]  /*3150*/  IABS R16, R25 ;  /* 0x0000001900107213 */ /* 0x010fc60000000000 */
[----:B------:R-:W-:-:S04]  /*3160*/  IMAD.MOV R17, RZ, RZ, -R17 ;  /* 0x000000ffff117224 */ /* 0x000fc800078e0a11 */
[----:B------:R-:W-:Y:S01]  /*3170*/  IMAD R14, R2, R17, R14 ;  /* 0x00000011020e7224 */ /* 0x000fe200078e020e */
[----:B-----5:R-:W-:Y:S01]  /*3180*/  IABS R17, R26 ;  /* 0x0000001a00117213 */ /* 0x020fe20000000000 */
[----:B------:R-:W-:-:S04]  /*3190*/  IMAD.HI.U32 R21, R0, R16, RZ ;  /* 0x0000001000157227 */ /* 0x000fc800078e00ff */
[----:B------:R-:W-:-:S04]  /*31a0*/  IMAD.HI.U32 R19, R0, R17, RZ ;  /* 0x0000001100137227 */ /* 0x000fc800078e00ff */
[----:B------:R-:W-:Y:S01]  /*31b0*/  IMAD.MOV R15, RZ, RZ, -R21 ;  /* 0x000000ffff0f7224 */ /* 0x000fe200078e0a15 */
[----:B------:R-:W-:Y:S01]  /*31c0*/  IABS R20, R27 ;  /* 0x0000001b00147213 */ /* 0x000fe20000000000 */
[----:B------:R-:W-:Y:S02]  /*31d0*/  IMAD.MOV R19, RZ, RZ, -R19 ;  /* 0x000000ffff137224 */ /* 0x000fe400078e0a13 */
[----:B------:R-:W-:Y:S02]  /*31e0*/  IMAD R15, R2, R15, R16 ;  /* 0x0000000f020f7224 */ /* 0x000fe400078e0210 */
[----:B------:R-:W-:Y:S01]  /*31f0*/  IMAD.HI.U32 R16, R0, R20, RZ ;  /* 0x0000001400107227 */ /* 0x000fe200078e00ff */
[----:B------:R-:W-:-:S03]  /*3200*/  ISETP.GT.U32.AND P6, PT, R2, R14, PT ;  /* 0x0000000e0200720c */ /* 0x000fc60003fc4070 */
[C---:B------:R-:W-:Y:S02]  /*3210*/  IMAD R17, R2.reuse, R19, R17 ;  /* 0x0000001302117224 */ /* 0x040fe400078e0211 */
[----:B------:R-:W-:Y:S01]  /*3220*/  IMAD.MOV R16, RZ, RZ, -R16 ;  /* 0x000000ffff107224 */ /* 0x000fe200078e0a10 */
[C---:B------:R-:W-:Y:S02]  /*3230*/  ISETP.GT.U32.AND P5, PT, R2.reuse, R15, PT ;  /* 0x0000000f0200720c */ /* 0x040fe40003fa4070 */
[C---:B------:R-:W-:Y:S01]  /*3240*/  ISETP.GT.U32.AND P2, PT, R2.reuse, R17, PT ;  /* 0x000000110200720c */ /* 0x040fe20003f44070 */
[C---:B------:R-:W-:Y:S01]  /*3250*/  IMAD R20, R2.reuse, R16, R20 ;  /* 0x0000001002147224 */ /* 0x040fe200078e0214 */
[----:B------:R-:W-:-:S03]  /*3260*/  ISETP.GT.U32.AND P4, PT, R2, R12, PT ;  /* 0x0000000c0200720c */ /* 0x000fc60003f84070 */
[----:B------:R-:W-:Y:S01]  /*3270*/  @!P6 IMAD.IADD R14, R14, 0x1, -R2 ;  /* 0x000000010e0ee824 */ /* 0x000fe200078e0a02 */
[----:B------:R-:W-:-:S05]  /*3280*/  IABS R18, R5 ;  /* 0x0000000500127213 */ /* 0x000fca0000000000 */
[--C-:B------:R-:W-:Y:S02]  /*3290*/  @!P5 IMAD.IADD R15, R15, 0x1, -R2.reuse ;  /* 0x000000010f0fd824 */ /* 0x100fe400078e0a02 */
[----:B------:R-:W-:Y:S01]  /*32a0*/  @!P2 IMAD.IADD R17, R17, 0x1, -R2 ;  /* 0x000000011111a824 */ /* 0x000fe200078e0a02 */
[C---:B------:R-:W-:Y:S01]  /*32b0*/  ISETP.GT.U32.AND P2, PT, R2.reuse, R14, PT ;  /* 0x0000000e0200720c */ /* 0x040fe20003f44070 */
[----:B------:R-:W-:Y:S01]  /*32c0*/  @!P1 IMAD.MOV R11, RZ, RZ, -R11 ;  /* 0x000000ffff0b9224 */ /* 0x000fe200078e0a0b */
[C---:B------:R-:W-:Y:S02]  /*32d0*/  ISETP.GT.U32.AND P3, PT, R2.reuse, R15, PT ;  /* 0x0000000f0200720c */ /* 0x040fe40003f64070 */
[----:B------:R-:W-:Y:S01]  /*32e0*/  ISETP.GT.U32.AND P1, PT, R2, R17, PT ;  /* 0x000000110200720c */ /* 0x000fe20003f24070 */
[----:B------:R-:W-:-:S04]  /*32f0*/  IMAD.HI.U32 R19, R0, R18, RZ ;  /* 0x0000001200137227 */ /* 0x000fc800078e00ff */
[----:B------:R-:W-:Y:S02]  /*3300*/  @!P4 IMAD.IADD R12, R12, 0x1, -R2 ;  /* 0x000000010c0cc824 */ /* 0x000fe400078e0a02 */
[----:B------:R-:W-:Y:S02]  /*3310*/  IMAD.MOV R19, RZ, RZ, -R19 ;  /* 0x000000ffff137224 */ /* 0x000fe400078e0a13 */
[----:B------:R-:W-:Y:S02]  /*3320*/  @!P0 IMAD.MOV R12, RZ, RZ, -R12 ;  /* 0x000000ffff0c8224 */ /* 0x000fe400078e0a0c */
[----:B------:R-:W-:Y:S02]  /*3330*/  @!P2 IMAD.IADD R14, R14, 0x1, -R2 ;  /* 0x000000010e0ea824 */ /* 0x000fe400078e0a02 */
[----:B------:R-:W-:Y:S02]  /*3340*/  IMAD R18, R2, R19, R18 ;  /* 0x0000001302127224 */ /* 0x000fe400078e0212 */
[----:B------:R-:W-:-:S02]  /*3350*/  @!P3 IMAD.IADD R15, R15, 0x1, -R2 ;  /* 0x000000010f0fb824 */ /* 0x000fc400078e0a02 */
[----:B------:R-:W-:Y:S01]  /*3360*/  @!P1 IMAD.IADD R17, R17, 0x1, -R2 ;  /* 0x0000000111119824 */ /* 0x000fe200078e0a02 */
[----:B------:R-:W-:-:S13]  /*3370*/  ISETP.GT.U32.AND P0, PT, R2, R18, PT ;  /* 0x000000120200720c */ /* 0x000fda0003f04070 */
[----:B------:R-:W-:Y:S01]  /*3380*/  @!P0 IMAD.IADD R18, R18, 0x1, -R2 ;  /* 0x0000000112128824 */ /* 0x000fe200078e0a02 */
[----:B------:R-:W-:Y:S02]  /*3390*/  ISETP.GE.AND P0, PT, R5, RZ, PT ;  /* 0x000000ff0500720c */ /* 0x000fe40003f06270 */
[----:B---3--:R-:W-:Y:S02]  /*33a0*/  IABS R16, R29 ;  /* 0x0000001d00107213 */ /* 0x008fe40000000000 */
[----:B------:R-:W2:Y:S04]  /*33b0*/  LDL R29, [R1+0x44] ;  /* 0x00004400011d7983 */ /* 0x000ea80000100800 */
[----:B------:R0:W-:Y:S04]  /*33c0*/  STL [R1+0x1ec8], R10 ;  /* 0x001ec80a01007387 */ /* 0x0001e80000100800 */
[----:B0-----:R-:W3:Y:S04]  /*33d0*/  LDL.LU R10, [R1+0x48] ;  /* 0x00004800010a7983 */ /* 0x001ee80000300800 */
[----:B------:R-:W-:Y:S04]  /*33e0*/  STL [R1+0x1ecc], R11 ;  /* 0x001ecc0b01007387 */ /* 0x000fe80000100800 */
[----:B------:R-:W-:Y:S04]  /*33f0*/  STL [R1+0x1ed0], R12 ;  /* 0x001ed00c01007387 */ /* 0x000fe80000100800 */
[----:B------:R-:W-:Y:S04]  /*3400*/  STL [R1+0x1ed4], R14 ;  /* 0x001ed40e01007387 */ /* 0x000fe80000100800 */
[----:B------:R-:W-:Y:S04]  /*3410*/  STL [R1+0x1ed8], R15 ;  /* 0x001ed80f01007387 */ /* 0x000fe80000100800 */
[----:B------:R0:W-:Y:S04]  /*3420*/  STL [R1+0x1edc], R17 ;  /* 0x001edc1101007387 */ /* 0x0001e80000100800 */
[----:B------:R-:W4:Y:S04]  /*3430*/  LDL.LU R3, [R1+0x54] ;  /* 0x0000540001037983 */ /* 0x000f280000300800 */
[----:B------:R-:W5:Y:S04]  /*3440*/  LDL.LU R4, [R1+0x58] ;  /* 0x0000580001047983 */ /* 0x000f680000300800 */
[----:B------:R-:W4:Y:S04]  /*3450*/  LDL.LU R8, [R1+0x5c] ;  /* 0x00005c0001087983 */ /* 0x000f280000300800 */
[----:B------:R-:W4:Y:S04]  /*3460*/  LDL.LU R6, [R1+0x60] ;  /* 0x0000600001067983 */ /* 0x000f280000300800 */
[----:B------:R-:W4:Y:S04]  /*3470*/  LDL R5, [R1+0xcf8] ;  /* 0x000cf80001057983 */ /* 0x000f280000100800 */
[----:B0-----:R-:W4:Y:S01]  /*3480*/  LDL.LU R17, [R1+0x3c] ;  /* 0x00003c0001117983 */ /* 0x001f220000300800 */
[----:B------:R-:W-:-:S02]  /*3490*/  ISETP.GT.U32.AND P5, PT, R2, R13, PT ;  /* 0x0000000d0200720c */ /* 0x000fc40003fa4070 */
[----:B------:R-:W-:Y:S02]  /*34a0*/  ISETP.GE.AND P4, PT, R24, RZ, PT ;  /* 0x000000ff1800720c */ /* 0x000fe40003f86270 */
[----:B------:R-:W-:-:S05]  /*34b0*/  IABS R21, R23 ;  /* 0x0000001700157213 */ /* 0x000fca0000000000 */
[----:B------:R-:W-:-:S04]  /*34c0*/  IMAD.HI.U32 R19, R0, R21, RZ ;  /* 0x0000001500137227 */ /* 0x000fc800078e00ff */
[----:B------:R-:W-:Y:S02]  /*34d0*/  @!P5 IMAD.IADD R13, R13, 0x1, -R2 ;  /* 0x000000010d0dd824 */ /* 0x000fe400078e0a02 */
[----:B------:R-:W-:Y:S02]  /*34e0*/  IMAD.MOV R22, RZ, RZ, -R19 ;  /* 0x000000ffff167224 */ /* 0x000fe400078e0a13 */
[----:B------:R-:W-:Y:S01]  /*34f0*/  @!P4 IMAD.MOV R13, RZ, RZ, -R13 ;  /* 0x000000ffff0dc224 */ /* 0x000fe200078e0a0d */
[----:B------:R-:W-:Y:S01]  /*3500*/  ISETP.GT.U32.AND P4, PT, R2, R18, PT ;  /* 0x000000120200720c */ /* 0x000fe20003f84070 */
[----:B------:R-:W-:-:S04]  /*3510*/  IMAD.HI.U32 R19, R0, R16, RZ ;  /* 0x0000001000137227 */ /* 0x000fc800078e00ff */
[----:B------:R-:W-:Y:S01]  /*3520*/  IMAD.MOV R19, RZ, RZ, -R19 ;  /* 0x000000ffff137224 */ /* 0x000fe200078e0a13 */
[----:B------:R-:W-:-:S03]  /*3530*/  ISETP.GE.AND P5, PT, R25, RZ, PT ;  /* 0x000000ff1900720c */ /* 0x000fc60003fa6270 */
[C---:B------:R-:W-:Y:S02]  /*3540*/  IMAD R23, R2.reuse, R19, R16 ;  /* 0x0000001302177224 */ /* 0x040fe400078e0210 */
[----:B------:R-:W-:Y:S02]  /*3550*/  IMAD R21, R2, R22, R21 ;  /* 0x0000001602157224 */ /* 0x000fe400078e0215 */
[----:B------:R-:W-:Y:S01]  /*3560*/  @!P4 IMAD.IADD R18, R18, 0x1, -R2 ;  /* 0x000000011212c824 */ /* 0x000fe200078e0a02 */
[----:B------:R-:W-:Y:S02]  /*3570*/  ISETP.GT.U32.AND P4, PT, R2, R23, PT ;  /* 0x000000170200720c */ /* 0x000fe40003f84070 */
[----:B------:R-:W-:Y:S02]  /*3580*/  ISETP.GE.AND P6, PT, R28, RZ, PT ;  /* 0x000000ff1c00720c */ /* 0x000fe40003fc6270 */
[----:B------:R-:W-:-:S09]  /*3590*/  IABS R28, R9 ;  /* 0x00000009001c7213 */ /* 0x000fd20000000000 */
[----:B------:R-:W-:Y:S01]  /*35a0*/  @!P4 IMAD.IADD R23, R23, 0x1, -R2 ;  /* 0x000000011717c824 */ /* 0x000fe200078e0a02 */
[----:B------:R-:W-:Y:S02]  /*35b0*/  ISETP.GE.AND P3, PT, R26, RZ, PT ;  /* 0x000000ff1a00720c */ /* 0x000fe40003f66270 */
[----:B--2---:R-:W-:Y:S02]  /*35c0*/  IABS R24, R29 ;  /* 0x0000001d00187213 */ /* 0x004fe40000000000 */
[----:B---3--:R-:W-:-:S05]  /*35d0*/  IABS R25, R10 ;  /* 0x0000000a00197213 */ /* 0x008fca0000000000 */
[----:B------:R-:W-:-:S04]  /*35e0*/  IMAD.HI.U32 R22, R0, R25, RZ ;  /* 0x0000001900167227 */ /* 0x000fc800078e00ff */
[----:B------:R-:W-:Y:S02]  /*35f0*/  IMAD.MOV R22, RZ, RZ, -R22 ;  /* 0x000000ffff167224 */ /* 0x000fe400078e0a16 */
[----:B------:R-:W-:-:S04]  /*3600*/  IMAD.HI.U32 R16, R0, R24, RZ ;  /* 0x0000001800107227 */ /* 0x000fc800078e00ff */
[----:B------:R-:W-:Y:S02]  /*3610*/  IMAD R25, R2, R22, R25 ;  /* 0x0000001602197224 */ /* 0x000fe400078e0219 */
[----:B------:R-:W-:-:S03]  /*3620*/  IMAD.MOV R16, RZ, RZ, -R16 ;  /* 0x000000ffff107224 */ /* 0x000fc600078e0a10 */
[C---:B------:R-:W-:Y:S01]  /*3630*/  ISETP.GT.U32.AND P4, PT, R2.reuse, R25, PT ;  /* 0x000000190200720c */ /* 0x040fe20003f84070 */
[----:B------:R-:W-:Y:S02]  /*3640*/  IMAD R24, R2, R16, R24 ;  /* 0x0000001002187224 */ /* 0x000fe400078e0218 */
[----:B------:R-:W-:Y:S01]  /*3650*/  IMAD.HI.U32 R16, R0, R28, RZ ;  /* 0x0000001c00107227 */ /* 0x000fe200078e00ff */
[----:B------:R-:W-:-:S03]  /*3660*/  IABS R29, R7 ;  /* 0x00000007001d7213 */ /* 0x000fc60000000000 */
[----:B------:R-:W-:Y:S02]  /*3670*/  IMAD.MOV R16, RZ, RZ, -R16 ;  /* 0x000000ffff107224 */ /* 0x000fe400078e0a10 */
[----:B------:R-:W-:-:S04]  /*3680*/  IMAD.HI.U32 R19, R0, R29, RZ ;  /* 0x0000001d00137227 */ /* 0x000fc800078e00ff */
[C---:B------:R-:W-:Y:S02]  /*3690*/  IMAD R28, R2.reuse, R16, R28 ;  /* 0x00000010021c7224 */ /* 0x040fe400078e021c */
[----:B------:R-:W-:Y:S02]  /*36a0*/  IMAD.MOV R19, RZ, RZ, -R19 ;  /* 0x000000ffff137224 */ /* 0x000fe400078e0a13 */
[----:B------:R-:W-:Y:S01]  /*36b0*/  @!P4 IMAD.IADD R25, R25, 0x1, -R2 ;  /* 0x000000011919c824 */ /* 0x000fe200078e0a02 */
[C---:B------:R-:W-:Y:S01]  /*36c0*/  ISETP.GT.U32.AND P4, PT, R2.reuse, R28, PT ;  /* 0x0000001c0200720c */ /* 0x040fe20003f84070 */
[----:B------:R-:W-:Y:S01]  /*36d0*/  IMAD R29, R2, R19, R29 ;  /* 0x00000013021d7224 */ /* 0x000fe200078e021d */
[----:B-----5:R-:W-:Y:S02]  /*36e0*/  IABS R26, R4 ;  /* 0x00000004001a7213 */ /* 0x020fe40000000000 */
[----:B----4-:R-:W-:Y:S02]  /*36f0*/  IABS R16, R8 ;  /* 0x0000000800107213 */ /* 0x010fe40000000000 */
[----:B------:R-:W-:Y:S01]  /*3700*/  IABS R19, R6 ;  /* 0x0000000600137213 */ /* 0x000fe20000000000 */
[----:B------:R-:W-:-:S04]  /*3710*/  IMAD.HI.U32 R14, R0, R26, RZ ;  /* 0x0000001a000e7227 */ /* 0x000fc800078e00ff */
[----:B------:R-:W-:-:S04]  /*3720*/  IMAD.HI.U32 R12, R0, R16, RZ ;  /* 0x00000010000c7227 */ /* 0x000fc800078e00ff */
[----:B------:R-:W-:-:S04]  /*3730*/  IMAD.HI.U32 R11, R0, R19, RZ ;  /* 0x00000013000b7227 */ /* 0x000fc800078e00ff */
[----:B------:R-:W-:Y:S02]  /*3740*/  IMAD.MOV R15, RZ, RZ, -R14 ;  /* 0x000000ffff0f7224 */ /* 0x000fe400078e0a0e */
[----:B------:R-:W-:Y:S02]  /*3750*/  IMAD.MOV R14, RZ, RZ, -R12 ;  /* 0x000000ffff0e7224 */ /* 0x000fe400078e0a0c */
[----:B------:R-:W-:Y:S02]  /*3760*/  IMAD.MOV R12, RZ, RZ, -R11 ;  /* 0x000000ffff0c7224 */ /* 0x000fe400078e0a0b */
[----:B------:R-:W-:Y:S01]  /*3770*/  @!P4 IMAD.IADD R28, R28, 0x1, -R2 ;  /* 0x000000011c1cc824 */ /* 0x000fe200078e0a02 */
[----:B------:R-:W2:Y:S01]  /*3780*/  LDL.LU R11, [R1+0x40] ;  /* 0x00004000010b7983 */ /* 0x000ea20000300800 */
[----:B------:R-:W-:Y:S01]  /*3790*/  ISETP.GE.AND P4, PT, R17, RZ, PT ;  /* 0x000000ff1100720c */ /* 0x000fe20003f86270 */
[C---:B------:R-:W-:Y:S02]  /*37a0*/  IMAD R26, R2.reuse, R15, R26 ;  /* 0x0000000f021a7224 */ /* 0x040fe400078e021a */
[----:B------:R-:W3:Y:S04]  /*37b0*/  LDL.LU R17, [R1+0x1edc] ;  /* 0x001edc0001117983 */ /* 0x000ee80000300800 */
[----:B------:R-:W4:Y:S01]  /*37c0*/  LDL.LU R15, [R1+0x1ed8] ;  /* 0x001ed800010f7983 */ /* 0x000f220000300800 */
[----:B------:R-:W-:-:S02]  /*37d0*/  ISETP.GT.U32.AND P1, PT, R2, R21, PT ;  /* 0x000000150200720c */ /* 0x000fc40003f24070 */
[----:B------:R-:W-:-:S11]  /*37e0*/  ISETP.GT.U32.AND P2, PT, R2, R20, PT ;  /* 0x000000140200720c */ /* 0x000fd60003f44070 */
[--C-:B------:R-:W-:Y:S02]  /*37f0*/  @!P1 IMAD.IADD R21, R21, 0x1, -R2.reuse ;  /* 0x0000000115159824 */ /* 0x100fe400078e0a02 */
[----:B------:R-:W-:-:S03]  /*3800*/  @!P2 IMAD.IADD R20, R20, 0x1, -R2 ;  /* 0x000000011414a824 */ /* 0x000fc600078e0a02 */
[C---:B------:R-:W-:Y:S02]  /*3810*/  ISETP.GT.U32.AND P1, PT, R2.reuse, R21, PT ;  /* 0x000000150200720c */ /* 0x040fe40003f24070 */
[----:B------:R-:W-:-:S11]  /*3820*/  ISETP.GT.U32.AND P2, PT, R2, R20, PT ;  /* 0x000000140200720c */ /* 0x000fd60003f44070 */
[--C-:B------:R-:W-:Y:S01]  /*3830*/  @!P1 IMAD.IADD R21, R21, 0x1, -R2.reuse ;  /* 0x0000000115159824 */ /* 0x100fe200078e0a02 */
[----:B------:R-:W-:Y:S01]  /*3840*/  ISETP.GT.U32.AND P1, PT, R2, R24, PT ;  /* 0x000000180200720c */ /* 0x000fe20003f24070 */
[----:B------:R-:W-:Y:S01]  /*3850*/  @!P2 IMAD.IADD R20, R20, 0x1, -R2 ;  /* 0x000000011414a824 */ /* 0x000fe200078e0a02 */
[----:B------:R-:W-:Y:S02]  /*3860*/  ISETP.GE.AND P2, PT, R27, RZ, PT ;  /* 0x000000ff1b00720c */ /* 0x000fe40003f46270 */
[----:B------:R-:W-:Y:S01]  /*3870*/  IABS R27, R3 ;  /* 0x00000003001b7213 */ /* 0x000fe20000000000 */
[----:B------:R-:W-:Y:S02]  /*3880*/  IMAD R16, R2, R14, R16 ;  /* 0x0000000e02107224 */ /* 0x000fe400078e0210 */
[----:B------:R-:W5:Y:S02]  /*3890*/  LDL.LU R14, [R1+0x1ed4] ;  /* 0x001ed400010e7983 */ /* 0x000f640000300800 */
[----:B------:R-:W-:-:S04]  /*38a0*/  IMAD.HI.U32 R22, R0, R27, RZ ;  /* 0x0000001b00167227 */ /* 0x000fc800078e00ff */
[----:B------:R-:W-:Y:S02]  /*38b0*/  @!P1 IMAD.IADD R24, R24, 0x1, -R2 ;  /* 0x0000000118189824 */ /* 0x000fe400078e0a02 */
[----:B------:R-:W-:-:S04]  /*38c0*/  IMAD.MOV R22, RZ, RZ, -R22 ;  /* 0x000000ffff167224 */ /* 0x000fc800078e0a16 */
[----:B------:R-:W-:Y:S01]  /*38d0*/  IMAD R27, R2, R22, R27 ;  /* 0x00000016021b7224 */ /* 0x000fe200078e021b */
[----:B------:R-:W-:-:S05]  /*38e0*/  IABS R22, R5 ;  /* 0x0000000500167213 */ /* 0x000fca0000000000 */
[----:B------:R-:W-:-:S04]  /*38f0*/  IMAD.HI.U32 R0, R0, R22, RZ ;  /* 0x0000001600007227 */ /* 0x000fc800078e00ff */
[----:B------:R-:W-:Y:S02]  /*3900*/  IMAD.MOV R0, RZ, RZ, -R0 ;  /* 0x000000ffff007224 */ /* 0x000fe400078e0a00 */
[C---:B------:R-:W-:Y:S02]  /*3910*/  IMAD R19, R2.reuse, R12, R19 ;  /* 0x0000000c02137224 */ /* 0x040fe400078e0213 */
[----:B------:R-:W5:Y:S01]  /*3920*/  LDL.LU R12, [R1+0x1ed0] ;  /* 0x001ed000010c7983 */ /* 0x000f620000300800 */
[C---:B------:R-:W-:Y:S02]  /*3930*/  IMAD R22, R2.reuse, R0, R22 ;  /* 0x0000000002167224 */ /* 0x040fe400078e0216 */
[----:B----4-:R-:W-:Y:S01]  /*3940*/  @!P5 IMAD.MOV R15, RZ, RZ, -R15 ;  /* 0x000000ffff0fd224 */ /* 0x010fe200078e0a0f */
[----:B------:R-:W-:-:S13]  /*3950*/  ISETP.GT.U32.AND P5, PT, R2, R24, PT ;  /* 0x000000180200720c */ /* 0x000fda0003fa4070 */
[----:B------:R-:W-:Y:S01]  /*3960*/  @!P5 IMAD.IADD R24, R24, 0x1, -R2 ;  /* 0x000000011818d824 */ /* 0x000fe200078e0a02 */
[----:B--2---:R-:W-:Y:S02]  /*3970*/  ISETP.GE.AND P5, PT, R11, RZ, PT ;  /* 0x000000ff0b00720c */ /* 0x004fe40003fa6270 */
[----:B------:R-:W2:Y:S04]  /*3980*/  LDL.LU R11, [R1+0x1ecc] ;  /* 0x001ecc00010b7983 */ /* 0x000ea80000300800 */
[----:B------:R-:W4:Y:S01]  /*3990*/  LDL.LU R0, [R1+0x44] ;  /* 0x0000440001007983 */ /* 0x000f220000300800 */
[----:B------:R-:W-:-:S13]  /*39a0*/  ISETP.GT.U32.AND P1, PT, R2, R29, PT ;  /* 0x0000001d0200720c */ /* 0x000fda0003f24070 */
[----:B------:R-:W-:Y:S01]  /*39b0*/  @!P1 IMAD.IADD R29, R29, 0x1, -R2 ;  /* 0x000000011d1d9824 */ /* 0x000fe200078e0a02 */
[C---:B------:R-:W-:Y:S01]  /*39c0*/  ISETP.GT.U32.AND P1, PT, R2.reuse, R27, PT ;  /* 0x0000001b0200720c */ /* 0x040fe20003f24070 */
[----:B---3--:R-:W-:Y:S01]  /*39d0*/  @!P3 IMAD.MOV R17, RZ, RZ, -R17 ;  /* 0x000000ffff11b224 */ /* 0x008fe200078e0a11 */
[----:B------:R-:W-:Y:S01]  /*39e0*/  ISETP.GT.U32.AND P3, PT, R2, R25, PT ;  /* 0x000000190200720c */ /* 0x000fe20003f64070 */
[----:B-----5:R-:W-:-:S10]  /*39f0*/  @!P6 IMAD.MOV R14, RZ, RZ, -R14 ;  /* 0x000000ffff0ee224 */ /* 0x020fd400078e0a0e */
[----:B------:R-:W-:Y:S01]  /*3a00*/  @!P1 IMAD.IADD R27, R27, 0x1, -R2 ;  /* 0x000000011b1b9824 */ /* 0x000fe200078e0a02 */
[----:B------:R-:W-:Y:S01]  /*3a10*/  ISETP.GT.U32.AND P1, PT, R2, R23, PT ;  /* 0x000000170200720c */ /* 0x000fe20003f24070 */
[----:B------:R-:W-:-:S03]  /*3a20*/  @!P0 IMAD.MOV R18, RZ, RZ, -R18 ;  /* 0x000000ffff128224 */ /* 0x000fc600078e0a12 */
[C---:B------:R-:W-:Y:S01]  /*3a30*/  ISETP.GT.U32.AND P6, PT, R2.reuse, R27, PT ;  /* 0x0000001b0200720c */ /* 0x040fe20003fc4070 */
[----:B------:R-:W-:Y:S01]  /*3a40*/  @!P4 IMAD.MOV R21, RZ, RZ, -R21 ;  /* 0x000000ffff15c224 */ /* 0x000fe200078e0a15 */
[C---:B------:R-:W-:Y:S02]  /*3a50*/  ISETP.GT.U32.AND P0, PT, R2.reuse, R29, PT ;  /* 0x0000001d0200720c */ /* 0x040fe40003f04070 */
[C---:B------:R-:W-:Y:S01]  /*3a60*/  ISETP.GT.U32.AND P4, PT, R2.reuse, R26, PT ;  /* 0x0000001a0200720c */ /* 0x040fe20003f84070 */
[----:B------:R-:W-:Y:S01]  /*3a70*/  @!P3 IMAD.IADD R25, R25, 0x1, -R2 ;  /* 0x000000011919b824 */ /* 0x000fe200078e0a02 */
[----:B------:R-:W-:-:S03]  /*3a80*/  ISETP.GT.U32.AND P3, PT, R2, R19, PT ;  /* 0x000000130200720c */ /* 0x000fc60003f64070 */
[----:B------:R-:W-:Y:S01]  /*3a90*/  @!P1 IMAD.IADD R23, R23, 0x1, -R2 ;  /* 0x0000000117179824 */ /* 0x000fe200078e0a02 */
[----:B------:R-:W-:-:S03]  /*3aa0*/  ISETP.GT.U32.AND P1, PT, R2, R16, PT ;  /* 0x000000100200720c */ /* 0x000fc60003f24070 */
[--C-:B------:R-:W-:Y:S01]  /*3ab0*/  @!P6 IMAD.IADD R27, R27, 0x1, -R2.reuse ;  /* 0x000000011b1be824 */ /* 0x100fe200078e0a02 */
[----:B------:R-:W-:Y:S01]  /*3ac0*/  ISETP.GT.U32.AND P6, PT, R2, R22, PT ;  /* 0x000000160200720c */ /* 0x000fe20003fc4070 */
[--C-:B------:R-:W-:Y:S02]  /*3ad0*/  @!P0 IMAD.IADD R29, R29, 0x1, -R2.reuse ;  /* 0x000000011d1d8824 */ /* 0x100fe400078e0a02 */
[----:B------:R-:W-:Y:S01]  /*3ae0*/  @!P4 IMAD.IADD R26, R26, 0x1, -R2 ;  /* 0x000000011a1ac824 */ /* 0x000fe200078e0a02 */
[----:B------:R-:W-:Y:S02]  /*3af0*/  ISETP.GE.AND P4, PT, R7, RZ, PT ;  /* 0x000000ff0700720c */ /* 0x000fe40003f86270 */
[----:B------:R-:W0:Y:S01]  /*3b00*/  S2R R7, SR_TID.X ;  /* 0x0000000000077919 */ /* 0x000e220000002100 */
[----:B------:R-:W-:Y:S01]  /*3b10*/  @!P5 IMAD.MOV R23, RZ, RZ, -R23 ;  /* 0x000000ffff17d224 */ /* 0x000fe200078e0a17 */
[C---:B------:R-:W-:Y:S01]  /*3b20*/  ISETP.GT.U32.AND P5, PT, R2.reuse, R26, PT ;  /* 0x0000001a0200720c */ /* 0x040fe20003fa4070 */
[----:B------:R-:W-:Y:S01]  /*3b30*/  @!P2 IMAD.MOV R20, RZ, RZ, -R20 ;  /* 0x000000ffff14a224 */ /* 0x000fe200078e0a14 */
[----:B------:R-:W-:Y:S01]  /*3b40*/  ISETP.GT.U32.AND P2, PT, R2, R28, PT ;  /* 0x0000001c0200720c */ /* 0x000fe20003f44070 */
[----:B------:R-:W-:-:S02]  /*3b50*/  @!P1 IMAD.IADD R16, R16, 0x1, -R2 ;  /* 0x0000000110109824 */ /* 0x000fc400078e0a02 */
[--C-:B------:R-:W-:Y:S02]  /*3b60*/  @!P3 IMAD.IADD R19, R19, 0x1, -R2.reuse ;  /* 0x000000011313b824 */ /* 0x100fe400078e0a02 */
[----:B------:R-:W-:Y:S01]  /*3b70*/  @!P6 IMAD.IADD R22, R22, 0x1, -R2 ;  /* 0x000000011616e824 */ /* 0x000fe200078e0a02 */
[----:B------:R-:W-:-:S04]  /*3b80*/  ISETP.GT.U32.AND P3, PT, R2, R16, PT ;  /* 0x000000100200720c */ /* 0x000fc80003f64070 */
[----:B------:R-:W-:Y:S01]  /*3b90*/  ISETP.GT.U32.AND P6, PT, R2, R22, PT ;  /* 0x000000160200720c */ /* 0x000fe20003fc4070 */
[--C-:B------:R-:W-:Y:S01]  /*3ba0*/  @!P5 IMAD.IADD R26, R26, 0x1, -R2.reuse ;  /* 0x000000011a1ad824 */ /* 0x100fe200078e0a02 */
[----:B------:R-:W-:Y:S01]  /*3bb0*/  ISETP.GE.AND P5, PT, R4, RZ, PT ;  /* 0x000000ff0400720c */ /* 0x000fe20003fa6270 */
[--C-:B------:R-:W-:Y:S01]  /*3bc0*/  @!P2 IMAD.IADD R28, R28, 0x1, -R2.reuse ;  /* 0x000000011c1ca824 */ /* 0x100fe200078e0a02 */
[----:B------:R-:W1:Y:S01]  /*3bd0*/  LDC R4, c[0x0][0x230] ;  /* 0x00008c00ff047b82 */ /* 0x000e620000000800 */
[----:B------:R-:W-:Y:S02]  /*3be0*/  ISETP.GE.AND P2, PT, R10, RZ, PT ;  /* 0x000000ff0a00720c */ /* 0x000fe40003f46270 */
[----:B------:R-:W3:Y:S02]  /*3bf0*/  LDL.LU R10, [R1+0x1ec8] ;  /* 0x001ec800010a7983 */ /* 0x000ee40000300800 */
[----:B------:R-:W-:-:S04]  /*3c00*/  @!P3 IMAD.IADD R16, R16, 0x1, -R2 ;  /* 0x000000011010b824 */ /* 0x000fc800078e0a02 */
[----:B------:R-:W-:-:S05]  /*3c10*/  @!P6 IMAD.IADD R22, R22, 0x1, -R2 ;  /* 0x000000011616e824 */ /* 0x000fca00078e0a02 */
[----:B------:R-:W-:Y:S01]  /*3c20*/  @!P2 IMAD.MOV R25, RZ, RZ, -R25 ;  /* 0x000000ffff19a224 */ /* 0x000fe200078e0a19 */
[----:B------:R-:W-:Y:S02]  /*3c30*/  ISETP.GE.AND P2, PT, R3, RZ, PT ;  /* 0x000000ff0300720c */ /* 0x000fe40003f46270 */
[----:B------:R-:W-:Y:S01]  /*3c40*/  ISETP.GE.AND P3, PT, R8, RZ, PT ;  /* 0x000000ff0800720c */ /* 0x000fe20003f66270 */
[----:B-1----:R-:W-:Y:S01]  /*3c50*/  VIADD R4, R4, 0x3f ;  /* 0x0000003f04047836 */ /* 0x002fe20000000000 */
[----:B0-----:R-:W-:Y:S02]  /*3c60*/  SHF.R.U32.HI R8, RZ, 0x1, R7 ;  /* 0x00000001ff087819 */ /* 0x001fe40000011607 */
[----:B------:R-:W-:Y:S02]  /*3c70*/  ISETP.GE.AND P1, PT, R9, RZ, PT ;  /* 0x000000ff0900720c */ /* 0x000fe40003f26270 */
[----:B------:R-:W5:Y:S01]  /*3c80*/  LDL.LU R9, [R1+0x1ec4] ;  /* 0x001ec40001097983 */ /* 0x000f620000300800 */
[----:B------:R-:W-:Y:S01]  /*3c90*/  @!P4 IMAD.MOV R29, RZ, RZ, -R29 ;  /* 0x000000ffff1dc224 */ /* 0x000fe200078e0a1d */
[----:B------:R-:W-:-:S02]  /*3ca0*/  ISETP.GE.AND P4, PT, R5, RZ, PT ;  /* 0x000000ff0500720c */ /* 0x000fc40003f86270 */
[----:B----4-:R-:W-:-:S13]  /*3cb0*/  ISETP.GE.AND P0, PT, R0, RZ, PT ;  /* 0x000000ff0000720c */ /* 0x010fda0003f06270 */
[----:B------:R-:W-:Y:S01]  /*3cc0*/  @!P0 IMAD.MOV R24, RZ, RZ, -R24 ;  /* 0x000000ffff188224 */ /* 0x000fe200078e0a18 */
[----:B------:R-:W-:Y:S02]  /*3cd0*/  ISETP.GT.U32.AND P0, PT, R2, R19, PT ;  /* 0x000000130200720c */ /* 0x000fe40003f04070 */
[----:B------:R-:W-:-:S11]  /*3ce0*/  SHF.R.U32.HI R0, RZ, 0x2, R7 ;  /* 0x00000002ff007819 */ /* 0x000fd60000011607 */
[----:B------:R-:W-:Y:S02]  /*3cf0*/  @!P0 IMAD.IADD R19, R19, 0x1, -R2 ;  /* 0x0000000113138824 */ /* 0x000fe400078e0a02 */
[----:B------:R-:W0:Y:S01]  /*3d00*/  S2R R2, SR_TID.X ;  /* 0x0000000000027919 */ /* 0x000e220000002100 */
[----:B------:R-:W-:Y:S02]  /*3d10*/  SGXT.U32 R3, R0, 0x3 ;  /* 0x000000030003781a */ /* 0x000fe40000000000 */
[----:B------:R-:W-:Y:S02]  /*3d20*/  LOP3.LUT R0, R7, 0x3, RZ, 0xc0, !PT ;  /* 0x0000000307007812 */ /* 0x000fe400078ec0ff */
[----:B------:R-:W-:Y:S01]  /*3d30*/  ISETP.GE.AND P0, PT, R6, RZ, PT ;  /* 0x000000ff0600720c */ /* 0x000fe20003f06270 */
[----:B------:R-:W4:Y:S02]  /*3d40*/  LDL.LU R7, [R1+0x20] ;  /* 0x0000200001077983 */ /* 0x000f240000300800 */
[----:B------:R-:W-:-:S02]  /*3d50*/  IMAD R0, R0, 0x820, RZ ;  /* 0x0000082000007824 */ /* 0x000fc400078e02ff */
[----:B------:R-:W2:Y:S03]  /*3d60*/  LDL.LU R6, [R1+0x1c] ;  /* 0x00001c0001067983 */ /* 0x000ea60000300800 */
[----:B------:R-:W-:Y:S02]  /*3d70*/  LOP3.LUT R0, R0, R3, RZ, 0xfc, !PT ;  /* 0x0000000300007212 */ /* 0x000fe400078efcff */
[----:B------:R-:W-:-:S04]  /*3d80*/  SHF.R.S32.HI R3, RZ, 0x1f, R4 ;  /* 0x0000001fff037819 */ /* 0x000fc80000011404 */
[----:B------:R-:W-:Y:S02]  /*3d90*/  LEA.HI R3, R3, R4, RZ, 0x6 ;  /* 0x0000000403037211 */ /* 0x000fe400078f30ff */
[----:B------:R-:W-:Y:S01]  /*3da0*/  LOP3.LUT R0, R0, 0x10, R8, 0xf8, !PT ;  /* 0x0000001000007812 */ /* 0x000fe200078ef808 */
[----:B------:R-:W3:Y:S04]  /*3db0*/  LDL.LU R4, [R1+0x18] ;  /* 0x0000180001047983 */ /* 0x000ee80000300800 */
[----:B------:R-:W5:Y:S04]  /*3dc0*/  LDL.LU R3, [R1+0x14] ;  /* 0x0000140001037983 */ /* 0x000f680000300800 */
[----:B------:R-:W5:Y:S01]  /*3dd0*/  LDL.LU R8, [R1+0x1ec0] ;  /* 0x001ec00001087983 */ /* 0x000f620000300800 */
[----:B0-----:R-:W-:-:S03]  /*3de0*/  LOP3.LUT R2, R2, 0x3f, RZ, 0xc0, !PT ;  /* 0x0000003f02027812 */ /* 0x001fc600078ec0ff */
[----:B------:R0:W-:Y:S02]  /*3df0*/  STL [R1+0x1e80], R0 ;  /* 0x001e800001007387 */ /* 0x0001e40000100800 */
[----:B------:R-:W-:Y:S02]  /*3e00*/  IMAD R2, R2, UR9, RZ ;  /* 0x0000000902027c24 */ /* 0x000fe4000f8e02ff */
[----:B0-----:R-:W5:Y:S04]  /*3e10*/  LDL.LU R0, [R1] ;  /* 0x0000000001007983 */ /* 0x001f680000300800 */
[----:B------:R-:W4:Y:S01]  /*3e20*/  LDL.LU R5, [R1+0x1ebc] ;  /* 0x001ebc0001057983 */ /* 0x000f220000300800 */
[----:B------:R-:W-:Y:S01]  /*3e30*/  IADD3 R2, P6, R2, UR6, RZ ;  /* 0x0000000602027c10 */ /* 0x000fe2000ffde0ff */
[----:B------:R-:W-:Y:S01]  /*3e40*/  @!P1 IMAD.MOV R28, RZ, RZ, -R28 ;  /* 0x000000ffff1c9224 */ /* 0x000fe200078e0a1c */
[----:B------:R-:W-:Y:S01]  /*3e50*/  UIMAD UR10, UR10, 0x2d, URZ ;  /* 0x0000002d0a0a78a4 */ /* 0x000fe2000f8e023f */
[----:B------:R-:W-:Y:S01]  /*3e60*/  @!P2 IMAD.MOV R27, RZ, RZ, -R27 ;  /* 0x000000ffff1ba224 */ /* 0x000fe200078e0a1b */
[----:B------:R-:W-:Y:S01]  /*3e70*/  ULDC UR6, c[0x0][0x238] ;  /* 0x00008e0000067ab9 */ /* 0x000fe20000000800 */
[----:B------:R0:W-:Y:S04]  /*3e80*/  STL [R1+0x1e9c], R2 ;  /* 0x001e9c0201007387 */ /* 0x0001e80000100800 */
[----:B0-----:R-:W5:Y:S01]  /*3e90*/  LDL.LU R2, [R1+0x10] ;  /* 0x0000100001027983 */ /* 0x001f620000300800 */
[----:B----4-:R-:W-:-:S02]  /*3ea0*/  ISETP.NE.AND P1, PT, R5, RZ, PT ;  /* 0x000000ff0500720c */ /* 0x010fc40003f25270 */
[----:B------:R-:W-:-:S04]  /*3eb0*/  LOP3.LUT R5, RZ, R5, RZ, 0x33, !PT ;  /* 0x00000005ff057212 */ /* 0x000fc800078e33ff */
[C---:B------:R-:W-:Y:S02]  /*3ec0*/  SEL R7, R5.reuse, R7, !P1 ;  /* 0x0000000705077207 */ /* 0x040fe40004800000 */
[C---:B--2---:R-:W-:Y:S02]  /*3ed0*/  SEL R6, R5.reuse, R6, !P1 ;  /* 0x0000000605067207 */ /* 0x044fe40004800000 */
[C---:B---3--:R-:W-:Y:S01]  /*3ee0*/  SEL R4, R5.reuse, R4, !P1 ;  /* 0x0000000405047207 */ /* 0x048fe20004800000 */
[----:B------:R0:W-:Y:S01]  /*3ef0*/  STL [R1+0x20], R7 ;  /* 0x0000200701007387 */ /* 0x0001e20000100800 */
[C---:B-----5:R-:W-:Y:S02]  /*3f00*/  SEL R3, R5.reuse, R3, !P1 ;  /* 0x0000000305037207 */ /* 0x060fe40004800000 */
[C---:B------:R-:W-:Y:S02]  /*3f10*/  SEL R0, R5.reuse, R0, !P1 ;  /* 0x0000000005007207 */ /* 0x040fe40004800000 */
[----:B------:R-:W-:Y:S01]  /*3f20*/  SEL R2, R5, R2, !P1 ;  /* 0x0000000205027207 */ /* 0x000fe20004800000 */
[----:B0-----:R-:W2:Y:S04]  /*3f30*/  LDL.LU R7, [R1+0x1eb8] ;  /* 0x001eb80001077983 */ /* 0x001ea80000300800 */
[----:B------:R0:W-:Y:S04]  /*3f40*/  STL [R1+0x1c], R6 ;  /* 0x00001c0601007387 */ /* 0x0001e80000100800 */
[----:B0-----:R-:W3:Y:S04]  /*3f50*/  LDL.LU R6, [R1+0x1eb4] ;  /* 0x001eb40001067983 */ /* 0x001ee80000300800 */
[----:B------:R0:W-:Y:S04]  /*3f60*/  STL [R1+0xc], R4 ;  /* 0x00000c0401007387 */ /* 0x0001e80000100800 */
[----:B0-----:R-:W4:Y:S04]  /*3f70*/  LDL.LU R4, [R1+0x1eb0] ;  /* 0x001eb00001047983 */ /* 0x001f280000300800 */
[----:B------:R0:W-:Y:S04]  /*3f80*/  STL [R1+0x8], R3 ;  /* 0x0000080301007387 */ /* 0x0001e80000100800 */
[----:B0-----:R-:W5:Y:S04]  /*3f90*/  LDL.LU R3, [R1+0x1eac] ;  /* 0x001eac0001037983 */ /* 0x001f680000300800 */
[----:B------:R-:W-:Y:S04]  /*3fa0*/  STL [R1+0x1ea0], R2 ;  /* 0x001ea00201007387 */ /* 0x000fe80000100800 */
[----:B------:R0:W-:Y:S04]  /*3fb0*/  STL [R1+0x1ea4], R0 ;  /* 0x001ea40001007387 */ /* 0x0001e80000100800 */
[----:B0-----:R-:W2:Y:S01]  /*3fc0*/  LDL.LU R0, [R1+0x1c] ;  /* 0x00001c0001007983 */ /* 0x001ea20000300800 */
[----:B------:R-:W-:-:S02]  /*3fd0*/  @!P5 IMAD.MOV R26, RZ, RZ, -R26 ;  /* 0x000000ffff1ad224 */ /* 0x000fc400078e0a1a */
[----:B------:R-:W-:Y:S02]  /*3fe0*/  @!P3 IMAD.MOV R16, RZ, RZ, -R16 ;  /* 0x000000ffff10b224 */ /* 0x000fe400078e0a10 */
[----:B------:R-:W-:Y:S02]  /*3ff0*/  @!P0 IMAD.MOV R19, RZ, RZ, -R19 ;  /* 0x000000ffff138224 */ /* 0x000fe400078e0a13 */
[----:B------:R-:W-:Y:S01]  /*4000*/  @!P4 IMAD.MOV R22, RZ, RZ, -R22 ;  /* 0x000000ffff16c224 */ /* 0x000fe200078e0a16 */
[C---:B------:R-:W-:Y:S02]  /*4010*/  SEL R8, R5.reuse, R8, !P1 ;  /* 0x0000000805087207 */ /* 0x040fe40004800000 */
[C---:B------:R-:W-:Y:S02]  /*4020*/  SEL R9, R5.reuse, R9, !P1 ;  /* 0x0000000905097207 */ /* 0x040fe40004800000 */
[C---:B------:R-:W-:Y:S02]  /*4030*/  SEL R10, R5.reuse, R10, !P1 ;  /* 0x0000000a050a7207 */ /* 0x040fe40004800000 */
[----:B------:R-:W-:-:S02]  /*4040*/  SEL R11, R5, R11, !P1 ;  /* 0x0000000b050b7207 */ /* 0x000fc40004800000 */
[C---:B------:R-:W-:Y:S02]  /*4050*/  SEL R12, R5.reuse, R12, !P1 ;  /* 0x0000000c050c7207 */ /* 0x040fe40004800000 */
[C---:B------:R-:W-:Y:S02]  /*4060*/  SEL R13, R5.reuse, R13, !P1 ;  /* 0x0000000d050d7207 */ /* 0x040fe40004800000 */
        /* <DEDUP_REMOVED lines=12> */
[C---:B------:R-:W-:Y:S01]  /*4130*/  SEL R26, R5.reuse, R26, !P1 ;  /* 0x0000001a051a7207 */ /* 0x040fe20004800000 */
[----:B--2---:R0:W-:Y:S04]  /*4140*/  STL [R1+0x1ea8], R0 ;  /* 0x001ea80001007387 */ /* 0x0041e80000100800 */
[----:B0-----:R-:W2:Y:S01]  /*4150*/  LDL.LU R0, [R1+0x20] ;  /* 0x0000200001007983 */ /* 0x001ea20000300800 */
[----:B-----5:R-:W-:-:S02]  /*4160*/  SEL R3, R5, R3, !P1 ;  /* 0x0000000305037207 */ /* 0x020fc40004800000 */
[C---:B----4-:R-:W-:Y:S01]  /*4170*/  SEL R4, R5.reuse, R4, !P1 ;  /* 0x0000000405047207 */ /* 0x050fe20004800000 */
[----:B------:R-:W4:Y:S01]  /*4180*/  LDL.LU R2, [R1+0xc] ;  /* 0x00000c0001027983 */ /* 0x000f220000300800 */
[C---:B---3--:R-:W-:Y:S02]  /*4190*/  SEL R6, R5.reuse, R6, !P1 ;  /* 0x0000000605067207 */ /* 0x048fe40004800000 */
[C---:B------:R-:W-:Y:S02]  /*41a0*/  SEL R7, R5.reuse, R7, !P1 ;  /* 0x0000000705077207 */ /* 0x040fe40004800000 */
[C---:B------:R-:W-:Y:S02]  /*41b0*/  SEL R16, R5.reuse, R16, !P1 ;  /* 0x0000001005107207 */ /* 0x040fe40004800000 */
[C---:B------:R-:W-:Y:S02]  /*41c0*/  SEL R19, R5.reuse, R19, !P1 ;  /* 0x0000001305137207 */ /* 0x040fe40004800000 */
[----:B------:R-:W-:-:S02]  /*41d0*/  SEL R22, R5, R22, !P1 ;  /* 0x0000001605167207 */ /* 0x000fc40004800000 */
[----:B------:R-:W0:Y:S02]  /*41e0*/  S2R R5, SR_TID.X ;  /* 0x0000000000057919 */ /* 0x000e240000002100 */
[----:B0-----:R-:W-:-:S05]  /*41f0*/  LOP3.LUT R5, R5, 0x3f, RZ, 0xc0, !PT ;  /* 0x0000003f05057812 */ /* 0x001fca00078ec0ff */
[----:B------:R-:W-:-:S05]  /*4200*/  IMAD R5, R5, UR9, RZ ;  /* 0x0000000905057c24 */ /* 0x000fca000f8e02ff */
[----:B------:R-:W-:Y:S01]  /*4210*/  LEA.HI.X.SX32 R5, R5, UR7, 0x1, P6 ;  /* 0x0000000705057c11 */ /* 0x000fe2000b0f0eff */
[----:B--2---:R-:W-:-:S04]  /*4220*/  IMAD R0, R0, UR5, RZ ;  /* 0x0000000500007c24 */ /* 0x004fc8000f8e02ff */
[----:B------:R0:W-:Y:S01]  /*4230*/  STL [R1+0x1e98], R5 ;  /* 0x001e980501007387 */ /* 0x0001e20000100800 */
[----:B----4-:R-:W-:Y:S01]  /*4240*/  IMAD R2, R2, UR5, RZ ;  /* 0x0000000502027c24 */ /* 0x010fe2000f8e02ff */
[----:B------:R-:W-:Y:S01]  /*4250*/  UIMAD UR6, UR6, 0x2c, URZ ;  /* 0x0000002c060678a4 */ /* 0x000fe2000f8e023f */
[----:B------:R-:W-:Y:S01]  /*4260*/  IMAD R6, R6, UR5, RZ ;  /* 0x0000000506067c24 */ /* 0x000fe2000f8e02ff */
[----:B------:R-:W-:Y:S01]  /*4270*/  UIMAD UR37, UR37, 0x2b, URZ ;  /* 0x0000002b252578a4 */ /* 0x000fe2000f8e023f */
[----:B------:R-:W-:Y:S01]  /*4280*/  IMAD R7, R7, UR5, RZ ;  /* 0x0000000507077c24 */ /* 0x000fe2000f8e02ff */
[----:B------:R-:W-:Y:S01]  /*4290*/  UIMAD UR53, UR53, 0x2a, URZ ;  /* 0x0000002a353578a4 */ /* 0x000fe2000f8e023f */
[----:B0-----:R-:W2:Y:S01]  /*42a0*/  LDL.LU R5, [R1+0x8] ;  /* 0x0000080001057983 */ /* 0x001ea20000300800 */
[----:B------:R-:W-:Y:S01]  /*42b0*/  IMAD R8, R8, UR5, RZ ;  /* 0x0000000508087c24 */ /* 0x000fe2000f8e02ff */
[----:B------:R-:W-:Y:S02]  /*42c0*/  UIMAD UR17, UR17, 0x29, URZ ;  /* 0x00000029111178a4 */ /* 0x000fe4000f8e023f */
[----:B------:R0:W-:Y:S01]  /*42d0*/  STL [R1+0x14], R0 ;  /* 0x0000140001007387 */ /* 0x0001e20000100800 */
[----:B------:R-:W-:Y:S01]  /*42e0*/  IMAD R9, R9, UR5, RZ ;  /* 0x0000000509097c24 */ /* 0x000fe2000f8e02ff */
[----:B------:R-:W-:Y:S01]  /*42f0*/  UIMAD UR45, UR45, 0x28, URZ ;  /* 0x000000282d2d78a4 */ /* 0x000fe2000f8e023f */
[----:B------:R-:W-:Y:S01]  /*4300*/  IMAD R10, R10, UR5, RZ ;  /* 0x000000050a0a7c24 */ /* 0x000fe2000f8e02ff */
[----:B------:R-:W-:Y:S01]  /*4310*/  UIMAD UR25, UR25, 0x27, URZ ;  /* 0x00000027191978a4 */ /* 0x000fe2000f8e023f */
[----:B------:R-:W-:Y:S01]  /*4320*/  IMAD R3, R3, UR5, RZ ;  /* 0x0000000503037c24 */ /* 0x000fe2000f8e02ff */
[----:B------:R-:W-:Y:S01]  /*4330*/  ULDC UR7, c[0x0][0x238] ;  /* 0x00008e0000077ab9 */ /* 0x000fe20000000800 */
[----:B0-----:R-:W3:Y:S02]  /*4340*/  LDL.LU R0, [R1+0x1ea8] ;  /* 0x001ea80001007983 */ /* 0x001ee40000300800 */
[----:B---3--:R-:W-:-:S05]  /*4350*/  IMAD R0, R0, UR5, RZ ;  /* 0x0000000500007c24 */ /* 0x008fca000f8e02ff */
[----:B------:R0:W-:Y:S04]  /*4360*/  STL [R1+0x10], R0 ;  /* 0x0000100001007387 */ /* 0x0001e80000100800 */
[----:B0-----:R-:W3:Y:S04]  /*4370*/  LDL.LU R0, [R1+0x1ea4] ;  /* 0x001ea40001007983 */ /* 0x001ee80000300800 */
[----:B------:R0:W-:Y:S04]  /*4380*/  STL [R1+0xc], R2 ;  /* 0x00000c0201007387 */ /* 0x0001e80000100800 */
[----:B0-----:R-:W4:Y:S01]  /*4390*/  LDL.LU R2, [R1+0x1ea0] ;  /* 0x001ea00001027983 */ /* 0x001f220000300800 */
[----:B--2---:R-:W-:-:S05]  /*43a0*/  IMAD R5, R5, UR5, RZ ;  /* 0x0000000505057c24 */ /* 0x004fca000f8e02ff */
[----:B------:R4:W-:Y:S02]  /*43b0*/  STL [R1+0x8], R5 ;  /* 0x0000080501007387 */ /* 0x0009e40000100800 */
[----:B----4-:R-:W-:Y:S02]  /*43c0*/  IMAD R5, R2, UR5, RZ ;  /* 0x0000000502057c24 */ /* 0x010fe4000f8e02ff */
[----:B------:R-:W2:Y:S04]  /*43d0*/  LDL.LU R2, [R1+0x1e9c] ;  /* 0x001e9c0001027983 */ /* 0x000ea80000300800 */
[----:B------:R-:W-:Y:S04]  /*43e0*/  STL [R1+0x4], R5 ;  /* 0x0000040501007387 */ /* 0x000fe80000100800 */
[----:B------:R0:W-:Y:S04]  /*43f0*/  STL [R1+0x1e94], R6 ;  /* 0x001e940601007387 */ /* 0x0001e80000100800 */
[----:B0-----:R-:W2:Y:S04]  /*4400*/  LDL.LU R6, [R1+0x14] ;  /* 0x0000140001067983 */ /* 0x001ea80000300800 */
[----:B------:R0:W-:Y:S04]  /*4410*/  STL [R1+0x1e90], R7 ;  /* 0x001e900701007387 */ /* 0x0001e80000100800 */
[----:B0-----:R-:W4:Y:S04]  /*4420*/  LDL.LU R7, [R1+0x10] ;  /* 0x0000100001077983 */ /* 0x001f280000300800 */
[----:B------:R0:W-:Y:S04]  /*4430*/  STL [R1+0x1e8c], R8 ;  /* 0x001e8c0801007387 */ /* 0x0001e80000100800 */
[----:B0-----:R-:W5:Y:S04]  /*4440*/  LDL.LU R8, [R1+0xc] ;  /* 0x00000c0001087983 */ /* 0x001f680000300800 */
[----:B------:R0:W-:Y:S04]  /*4450*/  STL [R1+0x1e88], R9 ;  /* 0x001e880901007387 */ /* 0x0001e80000100800 */
[----:B0-----:R-:W5:Y:S04]  /*4460*/  LDL.LU R9, [R1+0x8] ;  /* 0x0000080001097983 */ /* 0x001f680000300800 */
[----:B------:R0:W-:Y:S04]  /*4470*/  STL [R1+0x1e84], R10 ;  /* 0x001e840a01007387 */ /* 0x0001e80000100800 */
[----:B0-----:R-:W5:Y:S01]  /*4480*/  LDL.LU R10, [R1+0x4] ;  /* 0x00000400010a7983 */ /* 0x001f620000300800 */
[----:B---3--:R-:W-:Y:S01]  /*4490*/  IMAD R0, R0, UR5, RZ ;  /* 0x0000000500007c24 */ /* 0x008fe2000f8e02ff */
[----:B--2---:R-:W-:-:S05]  /*44a0*/  IADD3 R5, P4, R6, R2, RZ ;  /* 0x0000000206057210 */ /* 0x004fca0007f9e0ff */
[----:B------:R4:W-:Y:S02]  /*44b0*/  STL [R1+0x1db4], R5 ;  /* 0x001db40501007387 */ /* 0x0009e40000100800 */
[----:B----4-:R-:W-:-:S05]  /*44c0*/  IADD3 R5, P3, R7, R2, RZ ;  /* 0x0000000207057210 */ /* 0x010fca0007f7e0ff */
[----:B------:R5:W-:Y:S02]  /*44d0*/  STL [R1+0x1db8], R5 ;  /* 0x001db80501007387 */ /* 0x000be40000100800 */
[----:B-----5:R-:W-:-:S05]  /*44e0*/  IADD3 R5, P2, R8, R2, RZ ;  /* 0x0000000208057210 */ /* 0x020fca0007f5e0ff */
[----:B------:R0:W-:Y:S02]  /*44f0*/  STL [R1+0x1dbc], R5 ;  /* 0x001dbc0501007387 */ /* 0x0001e40000100800 */
[----:B0-----:R-:W-:-:S05]  /*4500*/  IADD3 R5, P1, R9, R2, RZ ;  /* 0x0000000209057210 */ /* 0x001fca0007f3e0ff */
[----:B------:R0:W-:Y:S02]  /*4510*/  STL [R1+0x1dc0], R5 ;  /* 0x001dc00501007387 */ /* 0x0001e40000100800 */
[----:B0-----:R-:W-:-:S05]  /*4520*/  IADD3 R5, P0, R10, R2, RZ ;  /* 0x000000020a057210 */ /* 0x001fca0007f1e0ff */
[----:B------:R0:W-:Y:S02]  /*4530*/  STL [R1+0x1dc4], R5 ;  /* 0x001dc40501007387 */ /* 0x0001e40000100800 */
[----:B0-----:R-:W-:-:S05]  /*4540*/  IADD3 R5, P6, R0, R2, RZ ;  /* 0x0000000200057210 */ /* 0x001fca0007fde0ff */
[----:B------:R0:W-:Y:S02]  /*4550*/  STL [R1+0x1dc8], R5 ;  /* 0x001dc80501007387 */ /* 0x0001e40000100800 */
[----:B0-----:R-:W-:-:S05]  /*4560*/  IADD3 R5, P5, R3, R2, RZ ;  /* 0x0000000203057210 */ /* 0x001fca0007fbe0ff */
[----:B------:R0:W-:Y:S04]  /*4570*/  STL [R1+0x1dcc], R5 ;  /* 0x001dcc0501007387 */ /* 0x0001e80000100800 */
[----:B0-----:R-:W2:Y:S01]  /*4580*/  LDL.LU R5, [R1+0x1e98] ;  /* 0x001e980001057983 */ /* 0x001ea20000300800 */
[----:B------:R-:W-:Y:S01]  /*4590*/  IMAD R4, R4, UR5, RZ ;  /* 0x0000000504047c24 */ /* 0x000fe2000f8e02ff */
[----:B--2---:R-:W-:-:S05]  /*45a0*/  LEA.HI.X.SX32 R6, R6, R5, 0x1, P4 ;  /* 0x0000000506067211 */ /* 0x004fca00020f0eff */
[----:B------:R0:W-:Y:S02]  /*45b0*/  STL [R1+0x1dac], R6 ;  /* 0x001dac0601007387 */ /* 0x0001e40000100800 */
[----:B0-----:R-:W-:-:S05]  /*45c0*/  IADD3 R6, P4, R4, R2, RZ ;  /* 0x0000000204067210 */ /* 0x001fca0007f9e0ff */
[----:B------:R0:W-:Y:S04]  /*45d0*/  STL [R1+0x1db0], R6 ;  /* 0x001db00601007387 */ /* 0x0001e80000100800 */
[----:B0-----:R-:W2:Y:S01]  /*45e0*/  LDL.LU R6, [R1+0x1e94] ;  /* 0x001e940001067983 */ /* 0x001ea20000300800 */
[----:B------:R-:W-:-:S05]  /*45f0*/  LEA.HI.X.SX32 R7, R7, R5, 0x1, P3 ;  /* 0x0000000507077211 */ /* 0x000fca00018f0eff */
[----:B------:R2:W-:Y:S02]  /*4600*/  STL [R1+0x1da4], R7 ;  /* 0x001da40701007387 */ /* 0x0005e40000100800 */
[----:B--2---:R-:W-:-:S05]  /*4610*/  IADD3 R7, P3, R6, R2, RZ ;  /* 0x0000000206077210 */ /* 0x004fca0007f7e0ff */
        /* <DEDUP_REMOVED lines=17> */
[-C--:B------:R-:W-:Y:S01]  /*4730*/  LEA.HI.X.SX32 R0, R0, R5.reuse, 0x1, P6 ;  /* 0x0000000500007211 */ /* 0x080fe200030f0eff */
[----:B------:R-:W-:Y:S01]  /*4740*/  IMAD R11, R11, UR5, RZ ;  /* 0x000000050b0b7c24 */ /* 0x000fe2000f8e02ff */
[----:B------:R-:W-:-:S03]  /*4750*/  LEA.HI.X.SX32 R3, R3, R5, 0x1, P5 ;  /* 0x0000000503037211 */ /* 0x000fc600028f0eff */
[----:B------:R2:W-:Y:S01]  /*4760*/  STL [R1+0x1d84], R0 ;  /* 0x001d840001007387 */ /* 0x0005e20000100800 */
[----:B------:R-:W-:Y:S02]  /*4770*/  IMAD R12, R12, UR5, RZ ;  /* 0x000000050c0c7c24 */ /* 0x000fe4000f8e02ff */
[----:B------:R-:W-:Y:S02]  /*4780*/  IMAD R13, R13, UR5, RZ ;  /* 0x000000050d0d7c24 */ /* 0x000fe4000f8e02ff */
[----:B------:R-:W-:Y:S02]  /*4790*/  IMAD R14, R14, UR5, RZ ;  /* 0x000000050e0e7c24 */ /* 0x000fe4000f8e02ff */
[----:B------:R-:W-:Y:S02]  /*47a0*/  IMAD R15, R15, UR5, RZ ;  /* 0x000000050f0f7c24 */ /* 0x000fe4000f8e02ff */
[----:B------:R-:W-:Y:S02]  /*47b0*/  IMAD R17, R17, UR5, RZ ;  /* 0x0000000511117c24 */ /* 0x000fe4000f8e02ff */
[----:B------:R-:W-:-:S02]  /*47c0*/  IMAD R18, R18, UR5, RZ ;  /* 0x0000000512127c24 */ /* 0x000fc4000f8e02ff */
        /* <DEDUP_REMOVED lines=11> */
[----:B------:R-:W-:Y:S01]  /*4880*/  IMAD R22, R22, UR5, RZ ;  /* 0x0000000516167c24 */ /* 0x000fe2000f8e02ff */
[----:B------:R-:W-:Y:S01]  /*4890*/  ULDC UR5, c[0x0][0x238] ;  /* 0x00008e0000057ab9 */ /* 0x000fe20000000800 */
[----:B--2---:R-:W-:-:S05]  /*48a0*/  IADD3 R0, P6, R10, R2, RZ ;  /* 0x000000020a007210 */ /* 0x004fca0007fde0ff */
[----:B------:R0:W-:Y:S04]  /*48b0*/  STL [R1+0x1d88], R0 ;  /* 0x001d880001007387 */ /* 0x0001e80000100800 */
[----:B0-----:R-:W2:Y:S04]  /*48c0*/  LDL.LU R0, [R1+0x1e80] ;  /* 0x001e800001007983 */ /* 0x001ea80000300800 */
[----:B------:R0:W-:Y:S02]  /*48d0*/  STL [R1+0x1d7c], R3 ;  /* 0x001d7c0301007387 */ /* 0x0001e40000100800 */
[----:B0-----:R-:W-:-:S05]  /*48e0*/  IADD3 R3, P5, R11, R2, RZ ;  /* 0x000000020b037210 */ /* 0x001fca0007fbe0ff */
[----:B------:R0:W-:Y:S02]  /*48f0*/  STL [R1+0x1d80], R3 ;  /* 0x001d800301007387 */ /* 0x0001e40000100800 */
[----:B0-----:R-:W-:Y:S02]  /*4900*/  LEA.HI.X.SX32 R3, R4, R5, 0x1, P4 ;  /* 0x0000000504037211 */ /* 0x001fe400020f0eff */
[----:B------:R-:W-:-:S03]  /*4910*/  IADD3 R4, P4, R12, R2, RZ ;  /* 0x000000020c047210 */ /* 0x000fc60007f9e0ff */
[----:B------:R0:W-:Y:S04]  /*4920*/  STL [R1+0x1d74], R3 ;  /* 0x001d740301007387 */ /* 0x0001e80000100800 */
[----:B------:R1:W-:Y:S01]  /*4930*/  STL [R1+0x1d78], R4 ;  /* 0x001d780401007387 */ /* 0x0003e20000100800 */
[-C--:B0-----:R-:W-:Y:S02]  /*4940*/  LEA.HI.X.SX32 R3, R6, R5.reuse, 0x1, P3 ;  /* 0x0000000506037211 */ /* 0x081fe400018f0eff */
[-C--:B------:R-:W-:Y:S02]  /*4950*/  IADD3 R6, P3, R13, R2.reuse, RZ ;  /* 0x000000020d067210 */ /* 0x080fe40007f7e0ff */
[----:B-1----:R-:W-:Y:S01]  /*4960*/  LEA.HI.X.SX32 R4, R7, R5, 0x1, P2 ;  /* 0x0000000507047211 */ /* 0x002fe200010f0eff */
[----:B------:R0:W-:Y:S04]  /*4970*/  STL [R1+0x1d6c], R3 ;  /* 0x001d6c0301007387 */ /* 0x0001e80000100800 */
[----:B------:R1:W-:Y:S01]  /*4980*/  STL [R1+0x1d70], R6 ;  /* 0x001d700601007387 */ /* 0x0003e20000100800 */
[----:B0-----:R-:W-:-:S03]  /*4990*/  IADD3 R3, P2, R14, R2, RZ ;  /* 0x000000020e037210 */ /* 0x001fc60007f5e0ff */
[----:B------:R0:W-:Y:S01]  /*49a0*/  STL [R1+0x1d64], R4 ;  /* 0x001d640401007387 */ /* 0x0001e20000100800 */
[----:B-1----:R-:W-:-:S03]  /*49b0*/  LEA.HI.X.SX32 R6, R8, R5, 0x1, P1 ;  /* 0x0000000508067211 */ /* 0x002fc600008f0eff */
[----:B------:R1:W-:Y:S01]  /*49c0*/  STL [R1+0x1d68], R3 ;  /* 0x001d680301007387 */ /* 0x0003e20000100800 */
[----:B0-----:R-:W-:-:S03]  /*49d0*/  IADD3 R4, P1, R15, R2, RZ ;  /* 0x000000020f047210 */ /* 0x001fc60007f3e0ff */
[----:B------:R0:W-:Y:S01]  /*49e0*/  STL [R1+0x1d5c], R6 ;  /* 0x001d5c0601007387 */ /* 0x0001e20000100800 */
[----:B-1----:R-:W-:-:S03]  /*49f0*/  LEA.HI.X.SX32 R3, R9, R5, 0x1, P0 ;  /* 0x0000000509037211 */ /* 0x002fc600000f0eff */
[----:B------:R1:W-:Y:S04]  /*4a00*/  STL [R1+0x1d60], R4 ;  /* 0x001d600401007387 */ /* 0x0003e80000100800 */
[----:B------:R3:W-:Y:S01]  /*4a10*/  STL [R1+0x1d54], R3 ;  /* 0x001d540301007387 */ /* 0x0007e20000100800 */
[----:B0-----:R-:W-:Y:S02]  /*4a20*/  IADD3 R6, P0, R17, R2, RZ ;  /* 0x0000000211067210 */ /* 0x001fe40007f1e0ff */
[----:B-1----:R-:W-:-:S03]  /*4a30*/  LEA.HI.X.SX32 R4, R10, R5, 0x1, P6 ;  /* 0x000000050a047211 */ /* 0x002fc600030f0eff */
[----:B------:R0:W-:Y:S01]  /*4a40*/  STL [R1+0x1d58], R6 ;  /* 0x001d580601007387 */ /* 0x0001e20000100800 */
[----:B---3--:R-:W-:-:S03]  /*4a50*/  IADD3 R3, P6, R18, R2, RZ ;  /* 0x0000000212037210 */ /* 0x008fc60007fde0ff */
[----:B------:R1:W-:Y:S04]  /*4a60*/  STL [R1+0x1d4c], R4 ;  /* 0x001d4c0401007387 */ /* 0x0003e80000100800 */
[----:B------:R3:W-:Y:S01]  /*4a70*/  STL [R1+0x1d50], R3 ;  /* 0x001d500301007387 */ /* 0x0007e20000100800 */
[----:B0-----:R-:W-:Y:S02]  /*4a80*/  LEA.HI.X.SX32 R6, R11, R5, 0x1, P5 ;  /* 0x000000050b067211 */ /* 0x001fe400028f0eff */
[----:B-1----:R-:W-:-:S03]  /*4a90*/  IADD3 R4, P5, R20, R2, RZ ;  /* 0x0000000214047210 */ /* 0x002fc60007fbe0ff */
[----:B------:R0:W-:Y:S01]  /*4aa0*/  STL [R1+0x1d44], R6 ;  /* 0x001d440601007387 */ /* 0x0001e20000100800 */
[----:B---3--:R-:W-:-:S03]  /*4ab0*/  LEA.HI.X.SX32 R3, R12, R5, 0x1, P4 ;  /* 0x000000050c037211 */ /* 0x008fc600020f0eff */
        /* <DEDUP_REMOVED lines=40> */
[----:B------:R-:W-:Y:S01]  /*4d40*/  STL [R1+0x1cf8], R6 ;  /* 0x001cf80601007387 */ /* 0x000fe20000100800 */
[----:B---3--:R-:W-:-:S03]  /*4d50*/  IADD3 R3, P1, R22, R2, RZ ;  /* 0x0000000216037210 */ /* 0x008fc60007f3e0ff */
[----:B------:R0:W-:Y:S01]  /*4d60*/  STL [R1+0x1ce4], R4 ;  /* 0x001ce40401007387 */ /* 0x0001e20000100800 */
[----:B------:R-:W-:-:S03]  /*4d70*/  LEA.HI.X.SX32 R2, R29, R5, 0x1, P0 ;  /* 0x000000051d027211 */ /* 0x000fc600000f0eff */
[----:B------:R1:W-:Y:S01]  /*4d80*/  STL [R1+0x1ce0], R3 ;  /* 0x001ce00301007387 */ /* 0x0003e20000100800 */
[----:B0-----:R-:W-:-:S03]  /*4d90*/  LEA.HI.X.SX32 R4, R28, R5, 0x1, P6 ;  /* 0x000000051c047211 */ /* 0x001fc600030f0eff */
[----:B------:R0:W-:Y:S01]  /*4da0*/  STL [R1+0x1cdc], R2 ;  /* 0x001cdc0201007387 */ /* 0x0001e20000100800 */
[----:B------:R-:W-:Y:S01]  /*4db0*/  UIMAD UR7, UR7, 0x26, URZ ;  /* 0x00000026070778a4 */ /* 0x000fe2000f8e023f */
[----:B------:R-:W3:Y:S01]  /*4dc0*/  LDC R28, c[0x0][0x230] ;  /* 0x00008c00ff1c7b82 */ /* 0x000ee20000000800 */
[-C--:B-1----:R-:W-:Y:S01]  /*4dd0*/  LEA.HI.X.SX32 R3, R27, R5.reuse, 0x1, P5 ;  /* 0x000000051b037211 */ /* 0x082fe200028f0eff */
[----:B------:R1:W-:Y:S01]  /*4de0*/  STL [R1+0x1cd4], R4 ;  /* 0x001cd40401007387 */ /* 0x0003e20000100800 */
[----:B0-----:R-:W-:-:S03]  /*4df0*/  LEA.HI.X.SX32 R2, R26, R5, 0x1, P4 ;  /* 0x000000051a027211 */ /* 0x001fc600020f0eff */
[----:B------:R0:W-:Y:S01]  /*4e00*/  STL [R1+0x1cd0], R3 ;  /* 0x001cd00301007387 */ /* 0x0001e20000100800 */
[----:B-1----:R-:W-:-:S03]  /*4e10*/  LEA.HI.X.SX32 R4, R16, R5, 0x1, P3 ;  /* 0x0000000510047211 */ /* 0x002fc600018f0eff */
[----:B------:R1:W-:Y:S01]  /*4e20*/  STL [R1+0x1ccc], R2 ;  /* 0x001ccc0201007387 */ /* 0x0003e20000100800 */
[----:B0-----:R-:W-:-:S03]  /*4e30*/  LEA.HI.X.SX32 R3, R19, R5, 0x1, P2 ;  /* 0x0000000513037211 */ /* 0x001fc600010f0eff */
[----:B------:R0:W-:Y:S01]  /*4e40*/  STL [R1+0x1cc4], R4 ;  /* 0x001cc40401007387 */ /* 0x0001e20000100800 */
[----:B-1----:R-:W-:-:S03]  /*4e50*/  LEA.HI.X.SX32 R2, R22, R5, 0x1, P1 ;  /* 0x0000000516027211 */ /* 0x002fc600008f0eff */
[----:B------:R-:W4:Y:S04]  /*4e60*/  LDL.LU R9, [R1+0x80] ;  /* 0x0000800001097983 */ /* 0x000f280000300800 */
[----:B------:R1:W-:Y:S04]  /*4e70*/  STL [R1+0x1cc0], R3 ;  /* 0x001cc00301007387 */ /* 0x0003e80000100800 */
[----:B------:R-:W5:Y:S04]  /*4e80*/  LDL.LU R8, [R1+0x7c] ;  /* 0x00007c0001087983 */ /* 0x000f680000300800 */
[----:B------:R3:W-:Y:S04]  /*4e90*/  STL [R1+0xcfc], R2 ;  /* 0x000cfc0201007387 */ /* 0x0007e80000100800 */
[----:B------:R-:W3:Y:S04]  /*4ea0*/  LDL.LU R7, [R1+0x78] ;  /* 0x0000780001077983 */ /* 0x000ee80000300800 */
[----:B------:R-:W2:Y:S04]  /*4eb0*/  LDL.LU R6, [R1+0x74] ;  /* 0x0000740001067983 */ /* 0x000ea80000300800 */
[----:B------:R-:W2:Y:S04]  /*4ec0*/  LDL.LU R11, [R1+0x70] ;  /* 0x00007000010b7983 */ /* 0x000ea80000300800 */
[----:B0-----:R-:W2:Y:S04]  /*4ed0*/  LDL.LU R4, [R1+0x6c] ;  /* 0x00006c0001047983 */ /* 0x001ea80000300800 */
[----:B-1----:R-:W2:Y:S04]  /*4ee0*/  LDL.LU R3, [R1+0x68] ;  /* 0x0000680001037983 */ /* 0x002ea80000300800 */
[----:B------:R-:W2:Y:S01]  /*4ef0*/  LDL.LU R10, [R1+0x64] ;  /* 0x00006400010a7983 */ /* 0x000ea20000300800 */
[----:B------:R-:W0:Y:S02]  /*4f00*/  S2R R29, SR_TID.X ;  /* 0x00000000001d7919 */ /* 0x000e240000002100 */
[----:B0-----:R-:W-:-:S02]  /*4f10*/  IMAD.SHL.U32 R26, R29, 0x8, RZ ;  /* 0x000000081d1a7824 */ /* 0x001fc400078e00ff */
[----:B----4-:R-:W-:Y:S02]  /*4f20*/  IMAD R9, R9, UR61, RZ ;  /* 0x0000003d09097c24 */ /* 0x010fe4000f8e02ff */
[----:B-----5:R-:W-:-:S03]  /*4f30*/  IMAD R8, R8, UR61, RZ ;  /* 0x0000003d08087c24 */ /* 0x020fc6000f8e02ff */
[----:B------:R-:W-:Y:S01]  /*4f40*/  IADD3 R17, P4, R9, UR34, RZ ;  /* 0x0000002209117c10 */ /* 0x000fe2000ff9e0ff */
[----:B---3--:R-:W-:Y:S01]  /*4f50*/  IMAD R7, R7, UR61, RZ ;  /* 0x0000003d07077c24 */ /* 0x008fe2000f8e02ff */
[----:B------:R-:W-:Y:S01]  /*4f60*/  IADD3 R19, P5, R8, UR34, RZ ;  /* 0x0000002208137c10 */ /* 0x000fe2000ffbe0ff */
[----:B--2---:R-:W-:-:S03]  /*4f70*/  IMAD R6, R6, UR61, RZ ;  /* 0x0000003d06067c24 */ /* 0x004fc6000f8e02ff */
[----:B------:R-:W-:Y:S01]  /*4f80*/  IADD3 R20, P3, R7, UR34, RZ ;  /* 0x0000002207147c10 */ /* 0x000fe2000ff7e0ff */
[----:B------:R-:W-:Y:S01]  /*4f90*/  IMAD R5, R11, UR61, RZ ;  /* 0x0000003d0b057c24 */ /* 0x000fe2000f8e02ff */
[----:B------:R-:W-:Y:S01]  /*4fa0*/  IADD3 R21, P2, R6, UR34, RZ ;  /* 0x0000002206157c10 */ /* 0x000fe2000ff5e0ff */
[----:B------:R-:W-:-:S03]  /*4fb0*/  IMAD R4, R4, UR61, RZ ;  /* 0x0000003d04047c24 */ /* 0x000fc6000f8e02ff */
[----:B------:R-:W-:Y:S01]  /*4fc0*/  IADD3 R22, P1, R5, UR34, RZ ;  /* 0x0000002205167c10 */ /* 0x000fe2000ff3e0ff */
[----:B------:R-:W-:Y:S01]  /*4fd0*/  IMAD R3, R3, UR61, RZ ;  /* 0x0000003d03037c24 */ /* 0x000fe2000f8e02ff */
[----:B------:R-:W-:Y:S01]  /*4fe0*/  STL [R1+0x974], R17 ;  /* 0x0009741101007387 */ /* 0x000fe20000100800 */
[----:B------:R-:W-:Y:S01]  /*4ff0*/  IADD3 R23, P0, R4, UR34, RZ ;  /* 0x0000002204177c10 */ /* 0x000fe2000ff1e0ff */
[----:B------:R-:W-:Y:S01]  /*5000*/  IMAD R2, R10, UR61, RZ ;  /* 0x0000003d0a027c24 */ /* 0x000fe2000f8e02ff */
[----:B------:R-:W-:Y:S01]  /*5010*/  LEA.HI.X.SX32 R10, R9, UR35, 0x1, P4 ;  /* 0x00000023090a7c11 */ /* 0x000fe2000a0f0eff */
[----:B------:R-:W-:Y:S01]  /*5020*/  STL [R1+0x97c], R19 ;  /* 0x00097c1301007387 */ /* 0x000fe20000100800 */
[----:B------:R-:W-:Y:S02]  /*5030*/  IADD3 R24, P4, R3, UR34, RZ ;  /* 0x0000002203187c10 */ /* 0x000fe4000ff9e0ff */
[----:B------:R-:W-:Y:S01]  /*5040*/  LEA.HI.X.SX32 R11, R8, UR35, 0x1, P5 ;  /* 0x00000023080b7c11 */ /* 0x000fe2000a8f0eff */
[----:B------:R-:W-:Y:S01]  /*5050*/  STL [R1+0x984], R20 ;  /* 0x0009841401007387 */ /* 0x000fe20000100800 */
[----:B------:R-:W-:-:S03]  /*5060*/  IADD3 R25, P5, R2, UR34, RZ ;  /* 0x0000002202197c10 */ /* 0x000fc6000ffbe0ff */
[----:B------:R-:W-:Y:S01]  /*5070*/  STL [R1+0x98c], R21 ;  /* 0x00098c1501007387 */ /* 0x000fe20000100800 */
[----:B------:R-:W-:Y:S01]  /*5080*/  LEA.HI.X.SX32 R12, R7, UR35, 0x1, P3 ;  /* 0x00000023070c7c11 */ /* 0x000fe200098f0eff */
[----:B------:R-:W-:Y:S02]  /*5090*/  UIMAD UR34, UR5, 0x3f, URZ ;  /* 0x0000003f052278a4 */ /* 0x000fe4000f8e023f */
[----:B------:R-:W-:Y:S01]  /*50a0*/  STL [R1+0x994], R22 ;  /* 0x0009941601007387 */ /* 0x000fe20000100800 */
[----:B------:R-:W-:-:S03]  /*50b0*/  LEA.HI.X.SX32 R13, R6, UR35, 0x1, P2 ;  /* 0x00000023060d7c11 */ /* 0x000fc600090f0eff */
        /* <DEDUP_REMOVED lines=9> */
[----:B------:R-:W-:Y:S01]  /*5150*/  IADD3 R5, P6, R25, UR34, RZ ;  /* 0x0000002219057c10 */ /* 0x000fe2000ffde0ff */
[----:B------:R-:W-:Y:S02]  /*5160*/  USHF.R.S32.HI UR61, URZ, 0x1f, UR34 ;  /* 0x0000001f3f3d7899 */ /* 0x000fe40008011422 */
[----:B------:R-:W-:Y:S01]  /*5170*/  STL [R1+0x980], R12 ;  /* 0x0009800c01007387 */ /* 0x000fe20000100800 */
[----:B------:R-:W-:Y:S02]  /*5180*/  IADD3 R4, P5, R24, UR34, RZ ;  /* 0x0000002218047c10 */ /* 0x000fe4000ffbe0ff */
[----:B------:R-:W-:Y:S01]  /*5190*/  IADD3 R6, P3, R22, UR34, RZ ;  /* 0x0000002216067c10 */ /* 0x000fe2000ff7e0ff */
[----:B------:R-:W-:Y:S01]  /*51a0*/  STL [R1+0x988], R13 ;  /* 0x0009880d01007387 */ /* 0x000fe20000100800 */
[----:B------:R-:W-:Y:S01]  /*51b0*/  IMAD.SHL.U32 R2, R29, 0x40, RZ ;  /* 0x000000401d027824 */ /* 0x000fe200078e00ff */
[----:B------:R-:W-:-:S02]  /*51c0*/  UIMAD UR49, UR49, 0x25, URZ ;  /* 0x00000025313178a4 */ /* 0x000fc4000f8e023f */
[----:B------:R-:W-:Y:S01]  /*51d0*/  STL [R1+0x990], R14 ;  /* 0x0009900e01007387 */ /* 0x000fe20000100800 */
[----:B------:R-:W-:Y:S01]  /*51e0*/  IMAD.SHL.U32 R3, R29, 0x2, RZ ;  /* 0x000000021d037824 */ /* 0x000fe200078e00ff */
[----:B------:R-:W-:Y:S02]  /*51f0*/  UIMAD UR41, UR41, 0x24, URZ ;  /* 0x00000024292978a4 */ /* 0x000fe4000f8e023f */
[----:B------:R-:W-:Y:S01]  /*5200*/  STL [R1+0x998], R15 ;  /* 0x0009980f01007387 */ /* 0x000fe20000100800 */
[----:B------:R-:W-:Y:S02]  /*5210*/  UIMAD UR29, UR29, 0x23, URZ ;  /* 0x000000231d1d78a4 */ /* 0x000fe4000f8e023f */
[----:B------:R-:W-:Y:S01]  /*5220*/  UIMAD UR21, UR21, 0x22, URZ ;  /* 0x00000022151578a4 */ /* 0x000fe2000f8e023f */
[----:B------:R-:W-:Y:S01]  /*5230*/  STL [R1+0x9a0], R16 ;  /* 0x0009a01001007387 */ /* 0x000fe20000100800 */
[----:B------:R-:W-:Y:S02]  /*5240*/  UIMAD UR13, UR13, 0x21, URZ ;  /* 0x000000210d0d78a4 */ /* 0x000fe4000f8e023f */
[----:B------:R-:W-:Y:S01]  /*5250*/  USHF.L.U32 UR55, UR55, 0x5, URZ ;  /* 0x0000000537377899 */ /* 0x000fe2000800063f */
[----:B------:R-:W-:Y:S01]  /*5260*/  STL [R1+0x9a8], R18 ;  /* 0x0009a81201007387 */ /* 0x000fe20000100800 */
[----:B------:R-:W-:-:S02]  /*5270*/  UIMAD UR51, UR51, 0x1f, URZ ;  /* 0x0000001f333378a4 */ /* 0x000fc4000f8e023f */
[----:B------:R-:W-:Y:S01]  /*5280*/  UIMAD UR47, UR47, 0x1e, URZ ;  /* 0x0000001e2f2f78a4 */ /* 0x000fe2000f8e023f */
[----:B------:R-:W-:Y:S01]  /*5290*/  STL [R1+0x1e7c], R26 ;  /* 0x001e7c1a01007387 */ /* 0x000fe20000100800 */
[----:B------:R-:W-:Y:S02]  /*52a0*/  UIMAD UR43, UR43, 0x1d, URZ ;  /* 0x0000001d2b2b78a4 */ /* 0x000fe4000f8e023f */
[----:B------:R-:W-:Y:S01]  /*52b0*/  UIMAD UR39, UR39, 0x1c, URZ ;  /* 0x0000001c272778a4 */ /* 0x000fe2000f8e023f */
[----:B------:R0:W-:Y:S01]  /*52c0*/  STL [R1+0xd04], R5 ;  /* 0x000d040501007387 */ /* 0x0001e20000100800 */
[----:B------:R-:W-:Y:S02]  /*52d0*/  UIMAD UR31, UR31, 0x1b, URZ ;  /* 0x0000001b1f1f78a4 */ /* 0x000fe4000f8e023f */
[----:B------:R-:W-:Y:S01]  /*52e0*/  UIMAD UR27, UR27, 0x1a, URZ ;  /* 0x0000001a1b1b78a4 */ /* 0x000fe2000f8e023f */
[----:B------:R1:W-:Y:S01]  /*52f0*/  STL [R1+0xd0c], R4 ;  /* 0x000d0c0401007387 */ /* 0x0003e20000100800 */
[----:B------:R-:W-:-:S02]  /*5300*/  UIMAD UR23, UR23, 0x19, URZ ;  /* 0x00000019171778a4 */ /* 0x000fc4000f8e023f */
[----:B------:R-:W-:Y:S01]  /*5310*/  UIMAD UR19, UR19, 0x18, URZ ;  /* 0x00000018131378a4 */ /* 0x000fe2000f8e023f */
[----:B------:R-:W-:Y:S01]  /*5320*/  VIADD R28, R28, 0x3f ;  /* 0x0000003f1c1c7836 */ /* 0x000fe20000000000 */
[----:B------:R-:W-:Y:S01]  /*5330*/  UIMAD UR15, UR15, 0x17, URZ ;  /* 0x000000170f0f78a4 */ /* 0x000fe2000f8e023f */
[----:B0-----:R-:W-:Y:S01]  /*5340*/  IADD3 R5, P4, R23, UR34, RZ ;  /* 0x0000002217057c10 */ /* 0x001fe2000ff9e0ff */
[----:B------:R-:W-:Y:S02]  /*5350*/  UIMAD UR11, UR11, 0x16, URZ ;  /* 0x000000160b0b78a4 */ /* 0x000fe4000f8e023f */
[----:B------:R-:W-:Y:S01]  /*5360*/  UIMAD UR8, UR8, 0x15, URZ ;  /* 0x00000015080878a4 */ /* 0x000fe2000f8e023f */
[----:B-1----:R-:W-:Y:S01]  /*5370*/  IADD3 R4, P2, R21, UR34, RZ ;  /* 0x0000002215047c10 */ /* 0x002fe2000ff5e0ff */
[----:B------:R0:W-:Y:S01]  /*5380*/  STL [R1+0xd14], R5 ;  /* 0x000d140501007387 */ /* 0x0001e20000100800 */
[----:B------:R-:W-:Y:S02]  /*5390*/  UIMAD UR54, UR54, 0x14, URZ ;  /* 0x00000014363678a4 */ /* 0x000fe4000f8e023f */
[----:B------:R-:W-:Y:S01]  /*53a0*/  UIMAD UR52, UR52, 0x13, URZ ;  /* 0x00000013343478a4 */ /* 0x000fe2000f8e023f */
[----:B------:R1:W-:Y:S01]  /*53b0*/  STL [R1+0xd1c], R6 ;  /* 0x000d1c0601007387 */ /* 0x0003e20000100800 */
[----:B------:R-:W-:-:S02]  /*53c0*/  UIMAD UR50, UR50, 0x12, URZ ;  /* 0x00000012323278a4 */ /* 0x000fc4000f8e023f */
[----:B------:R-:W-:Y:S01]  /*53d0*/  UIMAD UR48, UR48, 0x11, URZ ;  /* 0x00000011303078a4 */ /* 0x000fe2000f8e023f */
[----:B------:R2:W-:Y:S01]  /*53e0*/  STL [R1+0xd24], R4 ;  /* 0x000d240401007387 */ /* 0x0005e20000100800 */
[----:B------:R-:W-:Y:S01]  /*53f0*/  USHF.L.U32 UR46, UR46, 0x4, URZ ;  /* 0x000000042e2e7899 */ /* 0x000fe2000800063f */
[----:B0-----:R-:W-:Y:S01]  /*5400*/  IADD3 R5, P1, R20, UR34, RZ ;  /* 0x0000002214057c10 */ /* 0x001fe2000ff3e0ff */
[----:B------:R-:W-:Y:S02]  /*5410*/  UIMAD UR44, UR44, 0xf, URZ ;  /* 0x0000000f2c2c78a4 */ /* 0x000fe4000f8e023f */
[----:B------:R-:W-:Y:S01]  /*5420*/  UIMAD UR42, UR42, 0xe, URZ ;  /* 0x0000000e2a2a78a4 */ /* 0x000fe2000f8e023f */
[----:B-1----:R-:W-:Y:S01]  /*5430*/  IADD3 R6, P0, R19, UR34, RZ ;  /* 0x0000002213067c10 */ /* 0x002fe2000ff1e0ff */
[----:B------:R0:W-:Y:S01]  /*5440*/  STL [R1+0xd2c], R5 ;  /* 0x000d2c0501007387 */ /* 0x0001e20000100800 */
[----:B------:R-:W-:Y:S01]  /*5450*/  UIMAD UR40, UR40, 0xd, URZ ;  /* 0x0000000d282878a4 */ /* 0x000fe2000f8e023f */
[----:B--2---:R-:W-:-:S02]  /*5460*/  IADD3.X R4, R18, UR61, RZ, P6, !PT ;  /* 0x0000003d12047c10 */ /* 0x004fc4000b7fe4ff */
[----:B------:R1:W-:Y:S01]  /*5470*/  STL [R1+0xd34], R6 ;  /* 0x000d340601007387 */ /* 0x0003e20000100800 */
[----:B------:R-:W-:Y:S02]  /*5480*/  UIMAD UR38, UR38, 0xc, URZ ;  /* 0x0000000c262678a4 */ /* 0x000fe4000f8e023f */
[----:B------:R-:W-:Y:S01]  /*5490*/  UIMAD UR36, UR36, 0xb, URZ ;  /* 0x0000000b242478a4 */ /* 0x000fe2000f8e023f */
[----:B------:R2:W-:Y:S01]  /*54a0*/  STL [R1+0xd00], R4 ;  /* 0x000d000401007387 */ /* 0x0005e20000100800 */
[----:B------:R-:W-:Y:S01]  /*54b0*/  UIMAD UR30, UR30, 0xa, URZ ;  /* 0x0000000a1e1e78a4 */ /* 0x000fe2000f8e023f */
[----:B0-----:R-:W-:Y:S01]  /*54c0*/  IADD3 R5, P6, R17, UR34, RZ ;  /* 0x0000002211057c10 */ /* 0x001fe2000ffde0ff */
[----:B------:R-:W-:Y:S02]  /*54d0*/  UIMAD UR28, UR28, 0x9, URZ ;  /* 0x000000091c1c78a4 */ /* 0x000fe4000f8e023f */
[----:B------:R-:W-:Y:S01]  /*54e0*/  USHF.L.U32 UR26, UR26, 0x3, URZ ;  /* 0x000000031a1a7899 */ /* 0x000fe2000800063f */
[----:B-1----:R-:W-:Y:S01]  /*54f0*/  IADD3.X R6, R15, UR61, RZ, P4, !PT ;  /* 0x0000003d0f067c10 */ /* 0x002fe2000a7fe4ff */
[----:B------:R-:W-:-:S02]  /*5500*/  UIMAD UR24, UR24, 0x7, URZ ;  /* 0x00000007181878a4 */ /* 0x000fc4000f8e023f */
[----:B------:R-:W-:Y:S01]  /*5510*/  UIMAD UR22, UR22, 0x6, URZ ;  /* 0x00000006161678a4 */ /* 0x000fe2000f8e023f */
[----:B--2---:R-:W-:Y:S01]  /*5520*/  IADD3.X R4, R16, UR61, RZ, P5, !PT ;  /* 0x0000003d10047c10 */ /* 0x004fe2000affe4ff */
[----:B------:R0:W-:Y:S01]  /*5530*/  STL [R1+0xd3c], R5 ;  /* 0x000d3c0501007387 */ /* 0x0001e20000100800 */
[----:B------:R-:W-:Y:S02]  /*5540*/  UIMAD UR20, UR20, 0x5, URZ ;  /* 0x00000005141478a4 */ /* 0x000fe4000f8e023f */
[----:B------:R-:W-:Y:S01]  /*5550*/  USHF.L.U32 UR18, UR18, 0x2, URZ ;  /* 0x0000000212127899 */ /* 0x000fe2000800063f */
[----:B------:R1:W-:Y:S01]  /*5560*/  STL [R1+0xd08], R4 ;  /* 0x000d080401007387 */ /* 0x0003e20000100800 */
[----:B------:R-:W-:Y:S02]  /*5570*/  UIMAD UR16, UR16, 0x3, URZ ;  /* 0x00000003101078a4 */ /* 0x000fe4000f8e023f */
[----:B------:R-:W-:Y:S01]  /*5580*/  USHF.L.U32 UR14, UR14, 0x1, URZ ;  /* 0x000000010e0e7899 */ /* 0x000fe2000800063f */
[----:B------:R-:W-:Y:S01]  /*5590*/  ULDC UR35, c[0x0][0x238] ;  /* 0x00008e0000237ab9 */ /* 0x000fe20000000800 */
[----:B0-----:R-:W-:Y:S01]  /*55a0*/  IADD3.X R5, R14, UR61, RZ, P3, !PT ;  /* 0x0000003d0e057c10 */ /* 0x001fe20009ffe4ff */
[----:B------:R0:W-:Y:S01]  /*55b0*/  STL [R1+0xd10], R6 ;  /* 0x000d100601007387 */ /* 0x0001e20000100800 */
[----:B-1----:R-:W-:-:S03]  /*55c0*/  IADD3.X R4, R13, UR61, RZ, P2, !PT ;  /* 0x0000003d0d047c10 */ /* 0x002fc600097fe4ff */
[----:B------:R1:W-:Y:S01]  /*55d0*/  STL [R1+0xd18], R5 ;  /* 0x000d180501007387 */ /* 0x0003e20000100800 */
[----:B------:R-:W-:-:S03]  /*55e0*/  UIMAD UR34, UR5, 0x3e, URZ ;  /* 0x0000003e052278a4 */ /* 0x000fc6000f8e023f */
[----:B------:R2:W-:Y:S01]  /*55f0*/  STL [R1+0xd20], R4 ;  /* 0x000d200401007387 */ /* 0x0005e20000100800 */
[----:B0-----:R-:W-:Y:S02]  /*5600*/  IADD3.X R6, R12, UR61, RZ, P1, !PT ;  /* 0x0000003d0c067c10 */ /* 0x001fe40008ffe4ff */
[----:B-1----:R-:W-:-:S03]  /*5610*/  IADD3.X R5, R11, UR61, RZ, P0, !PT ;  /* 0x0000003d0b057c10 */ /* 0x002fc600087fe4ff */
[----:B------:R0:W-:Y:S01]  /*5620*/  STL [R1+0xd28], R6 ;  /* 0x000d280601007387 */ /* 0x0001e20000100800 */
[----:B--2---:R-:W-:-:S03]  /*5630*/  IADD3.X R4, R10, UR61, RZ, P6, !PT ;  /* 0x0000003d0a047c10 */ /* 0x004fc6000b7fe4ff */
[----:B------:R1:W-:Y:S04]  /*5640*/  STL [R1+0xd30], R5 ;  /* 0x000d300501007387 */ /* 0x0003e80000100800 */
[----:B------:R2:W-:Y:S01]  /*5650*/  STL [R1+0xd38], R4 ;  /* 0x000d380401007387 */ /* 0x0005e20000100800 */
[----:B0-----:R-:W-:Y:S01]  /*5660*/  IADD3 R6, P6, R25, UR34, RZ ;  /* 0x0000002219067c10 */ /* 0x001fe2000ffde0ff */
[----:B------:R-:W-:Y:S02]  /*5670*/  USHF.R.S32.HI UR61, URZ, 0x1f, UR34 ;  /* 0x0000001f3f3d7899 */ /* 0x000fe40008011422 */
[----:B-1----:R-:W-:Y:S02]  /*5680*/  IADD3 R5, P4, R23, UR34, RZ ;  /* 0x0000002217057c10 */ /* 0x002fe4000ff9e0ff */
[----:B--2---:R-:W-:Y:S01]  /*5690*/  IADD3 R4, P5, R24, UR34, RZ ;  /* 0x0000002218047c10 */ /* 0x004fe2000ffbe0ff */
[----:B------:R0:W-:Y:S04]  /*56a0*/  STL [R1+0xd44], R6 ;  /* 0x000d440601007387 */ /* 0x0001e80000100800 */
[----:B------:R1:W-:Y:S01]  /*56b0*/  STL [R1+0xd4c], R4 ;  /* 0x000d4c0401007387 */ /* 0x0003e20000100800 */
[----:B0-----:R-:W-:-:S03]  /*56c0*/  IADD3 R6, P3, R22, UR34, RZ ;  /* 0x0000002216067c10 */ /* 0x001fc6000ff7e0ff */
[----:B------:R0:W-:Y:S01]  /*56d0*/  STL [R1+0xd54], R5 ;  /* 0x000d540501007387 */ /* 0x0001e20000100800 */
[----:B-1----:R-:W-:-:S03]  /*56e0*/  IADD3 R4, P2, R21, UR34, RZ ;  /* 0x0000002215047c10 */ /* 0x002fc6000ff5e0ff */
[----:B------:R1:W-:Y:S04]  /*56f0*/  STL [R1+0xd5c], R6 ;  /* 0x000d5c0601007387 */ /* 0x0003e80000100800 */
[----:B------:R2:W-:Y:S01]  /*5700*/  STL [R1+0xd64], R4 ;  /* 0x000d640401007387 */ /* 0x0005e20000100800 */
[----:B0-----:R-:W-:Y:S02]  /*5710*/  IADD3 R5, P1, R20, UR34, RZ ;  /* 0x0000002214057c10 */ /* 0x001fe4000ff3e0ff */
[----:B-1----:R-:W-:-:S03]  /*5720*/  IADD3 R6, P0, R19, UR34, RZ ;  /* 0x0000002213067c10 */ /* 0x002fc6000ff1e0ff */
[----:B------:R0:W-:Y:S01]  /*5730*/  STL [R1+0xd6c], R5 ;  /* 0x000d6c0501007387 */ /* 0x0001e20000100800 */
[----:B--2---:R-:W-:-:S03]  /*5740*/  IADD3.X R4, R18, UR61, RZ, P6, !PT ;  /* 0x0000003d12047c10 */ /* 0x004fc6000b7fe4ff */
[----:B------:R1:W-:Y:S04]  /*5750*/  STL [R1+0xd74], R6 ;  /* 0x000d740601007387 */ /* 0x0003e80000100800 */
[----:B------:R2:W-:Y:S01]  /*5760*/  STL [R1+0xd40], R4 ;  /* 0x000d400401007387 */ /* 0x0005e20000100800 */
[----:B0-----:R-:W-:Y:S02]  /*5770*/  IADD3 R5, P6, R17, UR34, RZ ;  /* 0x0000002211057c10 */ /* 0x001fe4000ffde0ff */
[----:B-1----:R-:W-:Y:S02]  /*5780*/  IADD3.X R6, R15, UR61, RZ, P4, !PT ;  /* 0x0000003d0f067c10 */ /* 0x002fe4000a7fe4ff */
[----:B--2---:R-:W-:Y:S01]  /*5790*/  IADD3.X R4, R16, UR61, RZ, P5, !PT ;  /* 0x0000003d10047c10 */ /* 0x004fe2000affe4ff */
[----:B------:R0:W-:Y:S04]  /*57a0*/  STL [R1+0xd7c], R5 ;  /* 0x000d7c0501007387 */ /* 0x0001e80000100800 */
[----:B------:R1:W-:Y:S01]  /*57b0*/  STL [R1+0xd48], R4 ;  /* 0x000d480401007387 */ /* 0x0003e20000100800 */
[----:B0-----:R-:W-:-:S03]  /*57c0*/  IADD3.X R5, R14, UR61, RZ, P3, !PT ;  /* 0x0000003d0e057c10 */ /* 0x001fc60009ffe4ff */
        /* <DEDUP_REMOVED lines=475> */
[----:B------:R-:W-:Y:S01]  /*7580*/  UIMAD UR34, UR5, 0x2f, URZ ;  /* 0x0000002f052278a4 */ /* 0x000fe2000f8e023f */
[----:B0-----:R-:W-:-:S02]  /*7590*/  IADD3.X R5, R14, UR61, RZ, P3, !PT ;  /* 0x0000003d0e057c10 */ /* 0x001fc40009ffe4ff */
[----:B------:R0:W-:Y:S01]  /*75a0*/  STL [R1+0x10d0], R6 ;  /* 0x0010d00601007387 */ /* 0x0001e20000100800 */
[----:B-1----:R-:W-:-:S03]  /*75b0*/  IADD3.X R4, R13, UR61, RZ, P2, !PT ;  /* 0x0000003d0d047c10 */ /* 0x002fc600097fe4ff */
[----:B------:R1:W-:Y:S04]  /*75c0*/  STL [R1+0x10d8], R5 ;  /* 0x0010d80501007387 */ /* 0x0003e80000100800 */
[----:B------:R2:W-:Y:S01]  /*75d0*/  STL [R1+0x10e0], R4 ;  /* 0x0010e00401007387 */ /* 0x0005e20000100800 */
[----:B0-----:R-:W-:Y:S02]  /*75e0*/  IADD3.X R6, R12, UR61, RZ, P1, !PT ;  /* 0x0000003d0c067c10 */ /* 0x001fe40008ffe4ff */
[----:B-1----:R-:W-:-:S03]  /*75f0*/  IADD3.X R5, R11, UR61, RZ, P0, !PT ;  /* 0x0000003d0b057c10 */ /* 0x002fc600087fe4ff */
[----:B------:R0:W-:Y:S01]  /*7600*/  STL [R1+0x10e8], R6 ;  /* 0x0010e80601007387 */ /* 0x0001e20000100800 */
[----:B--2---:R-:W-:-:S03]  /*7610*/  IADD3.X R4, R10, UR61, RZ, P6, !PT ;  /* 0x0000003d0a047c10 */ /* 0x004fc6000b7fe4ff */
[----:B------:R1:W-:Y:S04]  /*7620*/  STL [R1+0x10f0], R5 ;  /* 0x0010f00501007387 */ /* 0x0003e80000100800 */
[----:B------:R2:W-:Y:S01]  /*7630*/  STL [R1+0x10f8], R4 ;  /* 0x0010f80401007387 */ /* 0x0005e20000100800 */
[----:B0-----:R-:W-:Y:S02]  /*7640*/  IADD3 R6, P6, R25, UR34, RZ ;  /* 0x0000002219067c10 */ /* 0x001fe4000ffde0ff */
[----:B-1----:R-:W-:-:S03]  /*7650*/  IADD3 R5, P5, R24, UR34, RZ ;  /* 0x0000002218057c10 */ /* 0x002fc6000ffbe0ff */
[----:B------:R0:W-:Y:S01]  /*7660*/  STL [R1+0x1104], R6 ;  /* 0x0011040601007387 */ /* 0x0001e20000100800 */
[----:B--2---:R-:W-:-:S03]  /*7670*/  IADD3 R4, P4, R23, UR34, RZ ;  /* 0x0000002217047c10 */ /* 0x004fc6000ff9e0ff */
[----:B------:R1:W-:Y:S01]  /*7680*/  STL [R1+0x110c], R5 ;  /* 0x00110c0501007387 */ /* 0x0003e20000100800 */
[----:B------:R-:W-:-:S03]  /*7690*/  USHF.R.S32.HI UR61, URZ, 0x1f, UR34 ;  /* 0x0000001f3f3d7899 */ /* 0x000fc60008011422 */
[----:B------:R2:W-:Y:S01]  /*76a0*/  STL [R1+0x1114], R4 ;  /* 0x0011140401007387 */ /* 0x0005e20000100800 */
[----:B0-----:R-:W-:Y:S02]  /*76b0*/  IADD3 R6, P3, R22, UR34, RZ ;  /* 0x0000002216067c10 */ /* 0x001fe4000ff7e0ff */
[----:B-1----:R-:W-:-:S03]  /*76c0*/  IADD3 R5, P2, R21, UR34, RZ ;  /* 0x0000002215057c10 */ /* 0x002fc6000ff5e0ff */
[----:B------:R0:W-:Y:S01]  /*76d0*/  STL [R1+0x111c], R6 ;  /* 0x00111c0601007387 */ /* 0x0001e20000100800 */
[----:B--2---:R-:W-:-:S03]  /*76e0*/  IADD3 R4, P1, R20, UR34, RZ ;  /* 0x0000002214047c10 */ /* 0x004fc6000ff3e0ff */
[----:B------:R1:W-:Y:S04]  /*76f0*/  STL [R1+0x1124], R5 ;  /* 0x0011240501007387 */ /* 0x0003e80000100800 */
[----:B------:R2:W-:Y:S01]  /*7700*/  STL [R1+0x112c], R4 ;  /* 0x00112c0401007387 */ /* 0x0005e20000100800 */
[----:B0-----:R-:W-:Y:S02]  /*7710*/  IADD3 R6, P0, R19, UR34, RZ ;  /* 0x0000002213067c10 */ /* 0x001fe4000ff1e0ff */
[----:B-1----:R-:W-:-:S03]  /*7720*/  IADD3.X R5, R18, UR61, RZ, P6, !PT ;  /* 0x0000003d12057c10 */ /* 0x002fc6000b7fe4ff */
[----:B------:R0:W-:Y:S01]  /*7730*/  STL [R1+0x1134], R6 ;  /* 0x0011340601007387 */ /* 0x0001e20000100800 */
[----:B--2---:R-:W-:-:S03]  /*7740*/  IADD3 R4, P6, R17, UR34, RZ ;  /* 0x0000002211047c10 */ /* 0x004fc6000ffde0ff */
[----:B------:R-:W-:Y:S04]  /*7750*/  STL [R1+0x1100], R5 ;  /* 0x0011000501007387 */ /* 0x000fe80000100800 */
[----:B------:R1:W-:Y:S01]  /*7760*/  STL [R1+0x113c], R4 ;  /* 0x00113c0401007387 */ /* 0x0003e20000100800 */
[----:B0-----:R-:W-:Y:S02]  /*7770*/  IADD3.X R6, R15, UR61, RZ, P4, !PT ;  /* 0x0000003d0f067c10 */ /* 0x001fe4000a7fe4ff */
[----:B-1----:R-:W-:Y:S02]  /*7780*/  IADD3.X R4, R16, UR61, RZ, P5, !PT ;  /* 0x0000003d10047c10 */ /* 0x002fe4000affe4ff */
[----:B------:R-:W-:-:S03]  /*7790*/  IADD3.X R5, R14, UR61, RZ, P3, !PT ;  /* 0x0000003d0e057c10 */ /* 0x000fc60009ffe4ff */
[----:B------:R0:W-:Y:S01]  /*77a0*/  STL [R1+0x1108], R4 ;  /* 0x0011080401007387 */ /* 0x0001e20000100800 */
[----:B------:R-:W-:-:S03]  /*77b0*/  UIMAD UR34, UR5, 0x2e, URZ ;  /* 0x0000002e052278a4 */ /* 0x000fc6000f8e023f */
[----:B------:R1:W-:Y:S01]  /*77c0*/  STL [R1+0x1110], R6 ;  /* 0x0011100601007387 */ /* 0x0003e20000100800 */
[----:B0-----:R-:W-:-:S03]  /*77d0*/  IADD3.X R4, R13, UR61, RZ, P2, !PT ;  /* 0x0000003d0d047c10 */ /* 0x001fc600097fe4ff */
[----:B------:R0:W-:Y:S01]  /*77e0*/  STL [R1+0x1118], R5 ;  /* 0x0011180501007387 */ /* 0x0001e20000100800 */
[----:B-1----:R-:W-:-:S03]  /*77f0*/  IADD3.X R6, R12, UR61, RZ, P1, !PT ;  /* 0x0000003d0c067c10 */ /* 0x002fc60008ffe4ff */
[----:B------:R1:W-:Y:S01]  /*7800*/  STL [R1+0x1120], R4 ;  /* 0x0011200401007387 */ /* 0x0003e20000100800 */
[----:B0-----:R-:W-:-:S03]  /*7810*/  IADD3.X R5, R11, UR61, RZ, P0, !PT ;  /* 0x0000003d0b057c10 */ /* 0x001fc600087fe4ff */
[----:B------:R0:W-:Y:S01]  /*7820*/  STL [R1+0x1128], R6 ;  /* 0x0011280601007387 */ /* 0x0001e20000100800 */
[----:B-1----:R-:W-:-:S03]  /*7830*/  IADD3.X R4, R10, UR61, RZ, P6, !PT ;  /* 0x0000003d0a047c10 */ /* 0x002fc6000b7fe4ff */
[----:B------:R1:W-:Y:S04]  /*7840*/  STL [R1+0x1130], R5 ;  /* 0x0011300501007387 */ /* 0x0003e80000100800 */
[----:B------:R2:W-:Y:S01]  /*7850*/  STL [R1+0x1138], R4 ;  /* 0x0011380401007387 */ /* 0x0005e20000100800 */
[----:B0-----:R-:W-:Y:S02]  /*7860*/  IADD3 R6, P6, R25, UR34, RZ ;  /* 0x0000002219067c10 */ /* 0x001fe4000ffde0ff */
[----:B-1----:R-:W-:-:S03]  /*7870*/  IADD3 R5, P5, R24, UR34, RZ ;  /* 0x0000002218057c10 */ /* 0x002fc6000ffbe0ff */
[----:B------:R0:W-:Y:S01]  /*7880*/  STL [R1+0x1144], R6 ;  /* 0x0011440601007387 */ /* 0x0001e20000100800 */
[----:B--2---:R-:W-:-:S03]  /*7890*/  IADD3 R4, P4, R23, UR34, RZ ;  /* 0x0000002217047c10 */ /* 0x004fc6000ff9e0ff */
[----:B------:R1:W-:Y:S01]  /*78a0*/  STL [R1+0x114c], R5 ;  /* 0x00114c0501007387 */ /* 0x0003e20000100800 */
[----:B------:R-:W-:Y:S01]  /*78b0*/  LOP3.LUT R2, R2, 0x1c0, RZ, 0xc0, !PT ;  /* 0x000001c002027812 */ /* 0x000fe200078ec0ff */
[----:B------:R-:W-:Y:S02]  /*78c0*/  USHF.R.S32.HI UR61, URZ, 0x1f, UR34 ;  /* 0x0000001f3f3d7899 */ /* 0x000fe40008011422 */
[----:B------:R2:W-:Y:S01]  /*78d0*/  STL [R1+0x1154], R4 ;  /* 0x0011540401007387 */ /* 0x0005e20000100800 */
[----:B0-----:R-:W-:Y:S02]  /*78e0*/  IADD3 R6, P3, R22, UR34, RZ ;  /* 0x0000002216067c10 */ /* 0x001fe4000ff7e0ff */
[----:B-1----:R-:W-:-:S03]  /*78f0*/  IADD3 R5, P2, R21, UR34, RZ ;  /* 0x0000002215057c10 */ /* 0x002fc6000ff5e0ff */
[----:B------:R0:W-:Y:S01]  /*7900*/  STL [R1+0x115c], R6 ;  /* 0x00115c0601007387 */ /* 0x0001e20000100800 */
[----:B--2---:R-:W-:-:S03]  /*7910*/  IADD3 R4, P1, R20, UR34, RZ ;  /* 0x0000002214047c10 */ /* 0x004fc6000ff3e0ff */
[----:B------:R1:W-:Y:S01]  /*7920*/  STL [R1+0x1164], R5 ;  /* 0x0011640501007387 */ /* 0x0003e20000100800 */
[----:B------:R-:W-:-:S03]  /*7930*/  LOP3.LUT R2, R2, 0x30, R26, 0xf8, !PT ;  /* 0x0000003002027812 */ /* 0x000fc600078ef81a */
[----:B------:R2:W-:Y:S01]  /*7940*/  STL [R1+0x116c], R4 ;  /* 0x00116c0401007387 */ /* 0x0005e20000100800 */
[----:B0-----:R-:W-:Y:S02]  /*7950*/  IADD3 R6, P0, R19, UR34, RZ ;  /* 0x0000002213067c10 */ /* 0x001fe4000ff1e0ff */
[----:B------:R-:W-:Y:S02]  /*7960*/  LOP3.LUT R3, R2, 0x30, R3, 0x78, !PT ;  /* 0x0000003002037812 */ /* 0x000fe400078e7803 */
[----:B-1----:R-:W-:Y:S01]  /*7970*/  IADD3.X R5, R18, UR61, RZ, P6, !PT ;  /* 0x0000003d12057c10 */ /* 0x002fe2000b7fe4ff */
[----:B------:R-:W-:Y:S01]  /*7980*/  STL [R1+0x1174], R6 ;  /* 0x0011740601007387 */ /* 0x000fe20000100800 */
[----:B------:R-:W-:Y:S02]  /*7990*/  IADD3.X R2, R16, UR61, RZ, P5, !PT ;  /* 0x0000003d10027c10 */ /* 0x000fe4000affe4ff */
[----:B--2---:R-:W-:Y:S01]  /*79a0*/  IADD3 R4, P6, R17, UR34, RZ ;  /* 0x0000002211047c10 */ /* 0x004fe2000ffde0ff */
[----:B------:R-:W-:Y:S01]  /*79b0*/  STL [R1+0x1140], R5 ;  /* 0x0011400501007387 */ /* 0x000fe20000100800 */
[----:B------:R-:W-:Y:S01]  /*79c0*/  SHF.R.S32.HI R29, RZ, 0x1f, R28 ;  /* 0x0000001fff1d7819 */ /* 0x000fe2000001141c */
[----:B------:R-:W-:-:S02]  /*79d0*/  ULDC UR34, c[0x0][0x238] ;  /* 0x00008e0000227ab9 */ /* 0x000fc40000000800 */
[----:B------:R0:W-:Y:S04]  /*79e0*/  STL [R1+0x117c], R4 ;  /* 0x00117c0401007387 */ /* 0x0001e80000100800 */
        /* <DEDUP_REMOVED lines=29> */
[----:B------:R-:W-:Y:S01]  /*7bc0*/  STL [R1+0x11b4], R4 ;  /* 0x0011b40401007387 */ /* 0x000fe20000100800 */
[----:B--2---:R-:W-:-:S03]  /*7bd0*/  IADD3 R2, P6, R17, UR10, RZ ;  /* 0x0000000a11027c10 */ /* 0x004fc6000ffde0ff */
[----:B------:R-:W-:Y:S01]  /*7be0*/  STL [R1+0x1180], R3 ;  /* 0x0011800301007387 */ /* 0x000fe20000100800 */
[----:B------:R-:W-:Y:S01]  /*7bf0*/  LEA.HI R29, R29, R28, RZ, 0x6 ;  /* 0x0000001c1d1d7211 */ /* 0x000fe200078f30ff */
[----:B------:R-:W-:Y:S02]  /*7c00*/  USHF.R.S32.HI UR12, URZ, 0x1f, UR12 ;  /* 0x0000001f3f0c7899 */ /* 0x000fe4000801140c */
[----:B------:R0:W-:Y:S01]  /*7c10*/  STL [R1+0x11bc], R2 ;  /* 0x0011bc0201007387 */ /* 0x0001e20000100800 */
[----:B------:R-:W-:-:S03]  /*7c20*/  ULDC UR10, c[0x0][0x238] ;  /* 0x00008e00000a7ab9 */ /* 0x000fc60000000800 */
[----:B------:R-:W-:Y:S04]  /*7c30*/  STL [R1+0xbf8], RZ ;  /* 0x000bf8ff01007387 */ /* 0x000fe80000100800 */
        /* <DEDUP_REMOVED lines=247> */
[----:B------:R-:W-:Y:S01]  /*8bb0*/  STL [R1+0x47c], RZ ;  /* 0x00047cff01007387 */ /* 0x000fe20000100800 */
[----:B0-----:R-:W-:-:S03]  /*8bc0*/  IADD3.X R2, R16, UR61, RZ, P5, !PT ;  /* 0x0000003d10027c10 */ /* 0x001fc6000affe4ff */
[----:B------:R-:W-:Y:S04]  /*8bd0*/  STL [R1+0x600], RZ ;  /* 0x000600ff01007387 */ /* 0x000fe80000100800 */
[----:B------:R-:W-:Y:S04]  /*8be0*/  STL [R1+0x604], RZ ;  /* 0x000604ff01007387 */ /* 0x000fe80000100800 */
[----:B------:R-:W-:Y:S04]  /*8bf0*/  STL [R1+0x608], RZ ;  /* 0x000608ff01007387 */ /* 0x000fe80000100800 */
[----:B------:R-:W-:Y:S01]  /*8c00*/  STL [R1+0x60c], RZ ;  /* 0x00060cff01007387 */ /* 0x000fe20000100800 */
[----:B------:R-:W-:-:S03]  /*8c10*/  IADD3.X R4, R15, UR61, RZ, P4, !PT ;  /* 0x0000003d0f047c10 */ /* 0x000fc6000a7fe4ff */
[----:B------:R-:W-:Y:S01]  /*8c20*/  STL [R1+0x5f0], RZ ;  /* 0x0005f0ff01007387 */ /* 0x000fe20000100800 */
[----:B------:R-:W-:-:S03]  /*8c30*/  IADD3.X R3, R14, UR61, RZ, P3, !PT ;  /* 0x0000003d0e037c10 */ /* 0x000fc60009ffe4ff */
[----:B------:R-:W-:Y:S04]  /*8c40*/  STL [R1+0x5f4], RZ ;  /* 0x0005f4ff01007387 */ /* 0x000fe80000100800 */
[----:B------:R-:W-:Y:S04]  /*8c50*/  STL [R1+0x5f8], RZ ;  /* 0x0005f8ff01007387 */ /* 0x000fe80000100800 */
[----:B------:R-:W-:Y:S04]  /*8c60*/  STL [R1+0x5fc], RZ ;  /* 0x0005fcff01007387 */ /* 0x000fe80000100800 */
[----:B------:R0:W-:Y:S04]  /*8c70*/  STL [R1+0x1188], R2 ;  /* 0x0011880201007387 */ /* 0x0001e80000100800 */
        /* <DEDUP_REMOVED lines=687> */
[----:B------:R0:W-:Y:S04]  /*b770*/  STL [R1+0x16c0], R3 ;  /* 0x0016c00301007387 */ /* 0x0001e80000100800 */
[----:B------:R1:W-:Y:S01]  /*b780*/  STL [R1+0x16fc], R2 ;  /* 0x0016fc0201007387 */ /* 0x0003e20000100800 */
[----:B0-----:R-:W-:Y:S02]  /*b790*/  IADD3.X R3, R16, UR45, RZ, P5, !PT ;  /* 0x0000002d10037c10 */ /* 0x001fe4000affe4ff */
[----:B-1----:R-:W-:-:S03]  /*b7a0*/  IADD3.X R2, R15, UR45, RZ, P4, !PT ;  /* 0x0000002d0f027c10 */ /* 0x002fc6000a7fe4ff */
[----:B------:R0:W-:Y:S01]  /*b7b0*/  STL [R1+0x16c8], R3 ;  /* 0x0016c80301007387 */ /* 0x0001e20000100800 */
[----:B------:R-:W-:-:S03]  /*b7c0*/  IADD3.X R4, R14, UR45, RZ, P3, !PT ;  /* 0x0000002d0e047c10 */ /* 0x000fc60009ffe4ff */
[----:B------:R1:W-:Y:S01]  /*b7d0*/  STL [R1+0x16d0], R2 ;  /* 0x0016d00201007387 */ /* 0x0003e20000100800 */
[----:B0-----:R-:W-:-:S03]  /*b7e0*/  IADD3.X R3, R13, UR45, RZ, P2, !PT ;  /* 0x0000002d0d037c10 */ /* 0x001fc600097fe4ff */
[----:B------:R-:W-:Y:S01]  /*b7f0*/  STL [R1+0x16d8], R4 ;  /* 0x0016d80401007387 */ /* 0x000fe20000100800 */
[----:B-1----:R-:W-:-:S03]  /*b800*/  IADD3.X R2, R12, UR45, RZ, P1, !PT ;  /* 0x0000002d0c027c10 */ /* 0x002fc60008ffe4ff */
[----:B------:R0:W-:Y:S04]  /*b810*/  STL [R1+0x16e0], R3 ;  /* 0x0016e00301007387 */ /* 0x0001e80000100800 */
[----:B------:R1:W-:Y:S01]  /*b820*/  STL [R1+0x16e8], R2 ;  /* 0x0016e80201007387 */ /* 0x0003e20000100800 */
[----:B0-----:R-:W-:Y:S02]  /*b830*/  IADD3.X R3, R11, UR45, RZ, P0, !PT ;  /* 0x0000002d0b037c10 */ /* 0x001fe400087fe4ff */
[----:B-1----:R-:W-:-:S03]  /*b840*/  IADD3.X R2, R10, UR45, RZ, P6, !PT ;  /* 0x0000002d0a027c10 */ /* 0x002fc6000b7fe4ff */
[----:B------:R0:W-:Y:S01]  /*b850*/  STL [R1+0x16f0], R3 ;  /* 0x0016f00301007387 */ /* 0x0001e20000100800 */
[----:B------:R-:W-:-:S03]  /*b860*/  IADD3 R4, P6, R25, UR15, RZ ;  /* 0x0000000f19047c10 */ /* 0x000fc6000ffde0ff */
[----:B------:R1:W-:Y:S01]  /*b870*/  STL [R1+0x16f8], R2 ;  /* 0x0016f80201007387 */ /* 0x0003e20000100800 */
[----:B------:R-:W-:-:S03]  /*b880*/  USHF.R.S32.HI UR21, URZ, 0x1f, UR15 ;  /* 0x0000001f3f157899 */ /* 0x000fc6000801140f */
[----:B------:R2:W-:Y:S01]  /*b890*/  STL [R1+0x1704], R4 ;  /* 0x0017040401007387 */ /* 0x0005e20000100800 */
[----:B0-----:R-:W-:Y:S02]  /*b8a0*/  SHF.R.S32.HI R3, RZ, 0x6, R29 ;  /* 0x00000006ff037819 */ /* 0x001fe4000001141d */
[----:B-1----:R-:W-:Y:S02]  /*b8b0*/  IADD3 R2, P5, R24, UR15, RZ ;  /* 0x0000000f18027c10 */ /* 0x002fe4000ffbe0ff */
[----:B------:R-:W-:Y:S02]  /*b8c0*/  IADD3 R3, P4, R23, UR15, RZ ;  /* 0x0000000f17037c10 */ /* 0x000fe4000ff9e0ff */
[----:B--2---:R-:W-:Y:S01]  /*b8d0*/  IADD3 R4, P3, R22, UR15, RZ ;  /* 0x0000000f16047c10 */ /* 0x004fe2000ff7e0ff */
[----:B------:R0:W-:Y:S04]  /*b8e0*/  STL [R1+0x170c], R2 ;  /* 0x00170c0201007387 */ /* 0x0001e80000100800 */
[----:B------:R1:W-:Y:S01]  /*b8f0*/  STL [R1+0x1714], R3 ;  /* 0x0017140301007387 */ /* 0x0003e20000100800 */
[----:B0-----:R-:W-:-:S03]  /*b900*/  IADD3 R2, P2, R21, UR15, RZ ;  /* 0x0000000f15027c10 */ /* 0x001fc6000ff5e0ff */
[----:B------:R0:W-:Y:S01]  /*b910*/  STL [R1+0x171c], R4 ;  /* 0x00171c0401007387 */ /* 0x0001e20000100800 */
[----:B-1----:R-:W-:-:S03]  /*b920*/  IADD3 R3, P1, R20, UR15, RZ ;  /* 0x0000000f14037c10 */ /* 0x002fc6000ff3e0ff */
[----:B------:R1:W-:Y:S01]  /*b930*/  STL [R1+0x1724], R2 ;  /* 0x0017240201007387 */ /* 0x0003e20000100800 */
[----:B0-----:R-:W-:-:S03]  /*b940*/  IADD3 R4, P0, R19, UR15, RZ ;  /* 0x0000000f13047c10 */ /* 0x001fc6000ff1e0ff */
[----:B------:R0:W-:Y:S01]  /*b950*/  STL [R1+0x172c], R3 ;  /* 0x00172c0301007387 */ /* 0x0001e20000100800 */
[----:B-1----:R-:W-:-:S03]  /*b960*/  IADD3.X R2, R18, UR21, RZ, P6, !PT ;  /* 0x0000001512027c10 */ /* 0x002fc6000b7fe4ff */
        /* <DEDUP_REMOVED lines=18> */
[C---:B0-----:R-:W-:Y:S02]  /*ba90*/  LOP3.LUT R4, R0.reuse, 0x430, RZ, 0x3c, !PT ;  /* 0x0000043000047812 */ /* 0x041fe400078e3cff */
[C---:B------:R-:W-:Y:S02]  /*baa0*/  LOP3.LUT R4, R0.reuse, 0x60, RZ, 0x3c, !PT ;  /* 0x0000006000047812 */ /* 0x040fe400078e3cff */
[C---:B-1----:R-:W-:Y:S02]  /*bab0*/  LOP3.LUT R3, R0.reuse, 0x410, RZ, 0x3c, !PT ;  /* 0x0000041000037812 */ /* 0x042fe400078e3cff */
[----:B--2---:R-:W-:-:S02]  /*bac0*/  LOP3.LUT R2, R0, 0x20, RZ, 0x3c, !PT ;  /* 0x0000002000027812 */ /* 0x004fc400078e3cff */
[C---:B------:R-:W-:Y:S02]  /*bad0*/  LOP3.LUT R2, R0.reuse, 0x450, RZ, 0x3c, !PT ;  /* 0x0000045000027812 */ /* 0x040fe400078e3cff */
[----:B------:R-:W-:Y:S02]  /*bae0*/  IADD3 R2, P6, R25, UR11, RZ ;  /* 0x0000000b19027c10 */ /* 0x000fe4000ffde0ff */
[C---:B------:R-:W-:Y:S02]  /*baf0*/  LOP3.LUT R3, R0.reuse, 0x40, RZ, 0x3c, !PT ;  /* 0x0000004000037812 */ /* 0x040fe400078e3cff */
[----:B------:R-:W-:Y:S01]  /*bb00*/  LOP3.LUT R3, R0, 0x470, RZ, 0x3c, !PT ;  /* 0x0000047000037812 */ /* 0x000fe200078e3cff */
[----:B------:R0:W-:Y:S01]  /*bb10*/  STL [R1+0x1744], R2 ;  /* 0x0017440201007387 */ /* 0x0001e20000100800 */
[----:B------:R-:W-:Y:S02]  /*bb20*/  IADD3 R4, P5, R24, UR11, RZ ;  /* 0x0000000b18047c10 */ /* 0x000fe4000ffbe0ff */
[----:B------:R-:W-:Y:S01]  /*bb30*/  IADD3 R3, P4, R23, UR11, RZ ;  /* 0x0000000b17037c10 */ /* 0x000fe2000ff9e0ff */
[----:B------:R-:W-:-:S02]  /*bb40*/  USHF.R.S32.HI UR6, URZ, 0x1f, UR11 ;  /* 0x0000001f3f067899 */ /* 0x000fc4000801140b */
[----:B------:R1:W-:Y:S01]  /*bb50*/  STL [R1+0x174c], R4 ;  /* 0x00174c0401007387 */ /* 0x0003e20000100800 */
[----:B0-----:R-:W-:-:S03]  /*bb60*/  IADD3 R2, P3, R22, UR11, RZ ;  /* 0x0000000b16027c10 */ /* 0x001fc6000ff7e0ff */
[----:B------:R0:W-:Y:S04]  /*bb70*/  STL [R1+0x1754], R3 ;  /* 0x0017540301007387 */ /* 0x0001e80000100800 */
[----:B------:R2:W-:Y:S01]  /*bb80*/  STL [R1+0x175c], R2 ;  /* 0x00175c0201007387 */ /* 0x0005e20000100800 */
[----:B-1----:R-:W-:Y:S02]  /*bb90*/  IADD3 R4, P2, R21, UR11, RZ ;  /* 0x0000000b15047c10 */ /* 0x002fe4000ff5e0ff */
[----:B0-----:R-:W-:-:S03]  /*bba0*/  IADD3 R3, P1, R20, UR11, RZ ;  /* 0x0000000b14037c10 */ /* 0x001fc6000ff3e0ff */
[----:B------:R0:W-:Y:S01]  /*bbb0*/  STL [R1+0x1764], R4 ;  /* 0x0017640401007387 */ /* 0x0001e20000100800 */
[----:B--2---:R-:W-:-:S03]  /*bbc0*/  IADD3 R2, P0, R19, UR11, RZ ;  /* 0x0000000b13027c10 */ /* 0x004fc6000ff1e0ff */
[----:B------:R1:W-:Y:S04]  /*bbd0*/  STL [R1+0x176c], R3 ;  /* 0x00176c0301007387 */ /* 0x0003e80000100800 */
[----:B------:R2:W-:Y:S01]  /*bbe0*/  STL [R1+0x1774], R2 ;  /* 0x0017740201007387 */ /* 0x0005e20000100800 */
[----:B0-----:R-:W-:Y:S02]  /*bbf0*/  IADD3.X R4, R18, UR6, RZ, P6, !PT ;  /* 0x0000000612047c10 */ /* 0x001fe4000b7fe4ff */
[----:B-1----:R-:W-:-:S03]  /*bc00*/  IADD3 R3, P6, R17, UR11, RZ ;  /* 0x0000000b11037c10 */ /* 0x002fc6000ffde0ff */
[----:B------:R0:W-:Y:S01]  /*bc10*/  STL [R1+0x1740], R4 ;  /* 0x0017400401007387 */ /* 0x0001e20000100800 */
[----:B--2---:R-:W-:-:S03]  /*bc20*/  IADD3.X R2, R16, UR6, RZ, P5, !PT ;  /* 0x0000000610027c10 */ /* 0x004fc6000affe4ff */
[----:B------:R1:W-:Y:S04]  /*bc30*/  STL [R1+0x177c], R3 ;  /* 0x00177c0301007387 */ /* 0x0003e80000100800 */
[----:B------:R2:W-:Y:S01]  /*bc40*/  STL [R1+0x1748], R2 ;  /* 0x0017480201007387 */ /* 0x0005e20000100800 */
[----:B0-----:R-:W-:Y:S02]  /*bc50*/  IADD3 R4, P5, R25, UR8, RZ ;  /* 0x0000000819047c10 */ /* 0x001fe4000ffbe0ff */
[----:B-1----:R-:W-:-:S03]  /*bc60*/  IADD3.X R3, R15, UR6, RZ, P4, !PT ;  /* 0x000000060f037c10 */ /* 0x002fc6000a7fe4ff */
        /* <DEDUP_REMOVED lines=14> */
[----:B------:R1:W-:Y:S01]  /*bd50*/  STL [R1+0x1768], R3 ;  /* 0x0017680301007387 */ /* 0x0003e20000100800 */
[----:B------:R-:W-:-:S03]  /*bd60*/  USHF.R.S32.HI UR13, URZ, 0x1f, UR8 ;  /* 0x0000001f3f0d7899 */ /* 0x000fc60008011408 */
        /* <DEDUP_REMOVED lines=29> */
[----:B------:R1:W-:Y:S01]  /*bf40*/  STL [R1+0x17dc], R3 ;  /* 0x0017dc0301007387 */ /* 0x0003e20000100800 */
[----:B------:R-:W-:-:S03]  /*bf50*/  USHF.R.S32.HI UR25, URZ, 0x1f, UR54 ;  /* 0x0000001f3f197899 */ /* 0x000fc60008011436 */
        /* <DEDUP_REMOVED lines=34> */
[----:B--2---:R-:W-:Y:S01]  /*c180*/  IADD3.X R2, R11, UR25, RZ, P5, !PT ;  /* 0x000000190b027c10 */ /* 0x004fe2000affe4ff */
[----:B------:R-:W-:Y:S02]  /*c190*/  USHF.R.S32.HI UR55, URZ, 0x1f, UR52 ;  /* 0x0000001f3f377899 */ /* 0x000fe40008011434 */
        /* <DEDUP_REMOVED lines=614> */
[----:B-1----:R-:W-:Y:S02]  /*e800*/  IADD3.X R3, R11, UR12, RZ, P0, !PT ;  /* 0x0000000c0b037c10 */ /* 0x002fe400087fe4ff */
[----:B--2---:R-:W-:Y:S01]  /*e810*/  IADD3.X R2, R10, UR12, RZ, P6, !PT ;  /* 0x0000000c0a027c10 */ /* 0x004fe2000b7fe4ff */
[----:B------:R0:W-:Y:S04]  /*e820*/  STL [R1+0x1ca8], R4 ;  /* 0x001ca80401007387 */ /* 0x0001e80000100800 */
[----:B------:R0:W-:Y:S04]  /*e830*/  STL [R1+0x1cb8], R2 ;  /* 0x001cb80201007387 */ /* 0x0001e80000100800 */
[----:B------:R0:W-:Y:S01]  /*e840*/  STL [R1+0x1cb0], R3 ;  /* 0x001cb00301007387 */ /* 0x0001e20000100800 */
[----:B------:R-:W-:-:S02]  /*e850*/  USHF.L.U32 UR9, UR9, 0x6, URZ ;  /* 0x0000000609097899 */ /* 0x000fc4000800063f */
[----:B------:R-:W-:Y:S02]  /*e860*/  USHF.L.U32 UR5, UR5, 0x6, URZ ;  /* 0x0000000605057899 */ /* 0x000fe4000800063f */
[----:B------:R-:W-:Y:S02]  /*e870*/  USHF.R.S32.HI UR21, URZ, 0x1f, UR9 ;  /* 0x0000001f3f157899 */ /* 0x000fe40008011409 */
[----:B------:R-:W-:-:S12]  /*e880*/  USHF.R.S32.HI UR15, URZ, 0x1f, UR5 ;  /* 0x0000001f3f0f7899 */ /* 0x000fd80008011405 */
.L_x_2:
[----:B0-----:R-:W2:Y:S01]  /*e890*/  LDL R3, [R1+0x970] ;  /* 0x0009700001037983 */ /* 0x001ea20000100800 */
[----:B------:R-:W0:Y:S03]  /*e8a0*/  LDC R14, c[0x0][0x230] ;  /* 0x00008c00ff0e7b82 */ /* 0x000e260000000800 */
[----:B-12---:R1:W-:Y:S04]  /*e8b0*/  STL [R1+0x35c0], R3 ;  /* 0x0035c00301007387 */ /* 0x0063e80000100800 */
[----:B------:R-:W2:Y:S04]  /*e8c0*/  LDL R2, [R1+0x974] ;  /* 0x0009740001027983 */ /* 0x000ea80000100800 */
[----:B-1----:R-:W0:Y:S04]  /*e8d0*/  LDL R3, [R1+0xbf8] ;  /* 0x000bf80001037983 */ /* 0x002e280000100800 */
[----:B------:R-:W-:Y:S04]  /*e8e0*/  STL [R1+0x2ebc], R13 ;  /* 0x002ebc0d01007387 */ /* 0x000fe80000100800 */
        /* <DEDUP_REMOVED lines=449> */
[----:B------:R1:W-:Y:S04]  /*10500*/  STL [R1+0x35bc], R7 ;  /* 0x0035bc0701007387 */ /* 0x0003e80000100800 */
        /* <DEDUP_REMOVED lines=19> */
[----:B------:R-:W-:Y:S01]  /*10640*/  STL [R1+0x2e64], R25 ;  /* 0x002e641901007387 */ /* 0x000fe20000100800 */
[----:B0-----:R-:W-:-:S03]  /*10650*/  IMAD R14, R3, -0x40, R14 ;  /* 0xffffffc0030e7824 */ /* 0x001fc600078e020e */
[----:B------:R-:W-:Y:S04]  /*10660*/  STL [R1+0x2e60], R27 ;  /* 0x002e601b01007387 */ /* 0x000fe80000100800 */
[----:B------:R-:W-:Y:S04]  /*10670*/  STL [R1+0x2e5c], R29 ;  /* 0x002e5c1d01007387 */ /* 0x000fe80000100800 */
[----:B-----5:R-:W-:Y:S04]  /*10680*/  STL [R1+0x2d70], R0 ;  /* 0x002d700001007387 */ /* 0x020fe80000100800 */
[----:B------:R-:W-:Y:S04]  /*10690*/  STL [R1+0x2d74], R0 ;  /* 0x002d740001007387 */ /* 0x000fe80000100800 */
[----:B------:R-:W2:Y:S01]  /*106a0*/  LDL.LU R3, [R1+0x35c0] ;  /* 0x0035c00001037983 */ /* 0x000ea20000300800 */
[----:B------:R-:W-:-:S02]  /*106b0*/  ISETP.GT.AND P0, PT, R14, RZ, PT ;  /* 0x000000ff0e00720c */ /* 0x000fc40003f04270 */
[----:B-1----:R-:W-:-:S11]  /*106c0*/  PRMT R7, RZ, 0x7610, R7 ;  /* 0x00007610ff077816 */ /* 0x002fd60000000007 */
[----:B--2---:R-:W2:Y:S04]  /*106d0*/  @P0 LDG.E.U8 R7, desc[UR32][R2.64] ;  /* 0x0000002002070981 */ /* 0x004ea8000c1e1100 */
[----:B--2---:R0:W-:Y:S04]  /*106e0*/  STL [R1+0xbf0], R7 ;  /* 0x000bf00701007387 */ /* 0x0041e80000100800 */
[----:B0-----:R-:W2:Y:S04]  /*106f0*/  LDL.LU R7, [R1+0x35bc] ;  /* 0x0035bc0001077983 */ /* 0x001ea80000300800 */
[----:B------:R-:W3:Y:S04]  /*10700*/  LDL R2, [R1+0x978] ;  /* 0x0009780001027983 */ /* 0x000ee80000100800 */
[----:B------:R-:W3:Y:S01]  /*10710*/  LDL R3, [R1+0x97c] ;  /* 0x00097c0001037983 */ /* 0x000ee20000100800 */
[----:B------:R-:W-:-:S02]  /*10720*/  PRMT R5, RZ, 0x7610, R5 ;  /* 0x00007610ff057816 */ /* 0x000fc40000000005 */
[----:B---3--:R-:W-:-:S04]  /*10730*/  @P0 LOP3.LUT R3, R3, R2, RZ, 0x3c, !PT ;  /* 0x0000000203030212 */ /* 0x008fc800078e3cff */
[----:B------:R-:W-:-:S04]  /*10740*/  @P0 LOP3.LUT R2, R3, R2, RZ, 0x3c, !PT ;  /* 0x0000000203020212 */ /* 0x000fc800078e3cff */
[----:B------:R-:W-:-:S05]  /*10750*/  @P0 LOP3.LUT R3, R3, R2, RZ, 0x3c, !PT ;  /* 0x0000000203030212 */ /* 0x000fca00078e3cff */
[----:B------:R-:W3:Y:S04]  /*10760*/  @P0 LDG.E.U8 R5, desc[UR32][R2.64] ;  /* 0x0000002002050981 */ /* 0x000ee8000c1e1100 */
[----:B---3--:R0:W-:Y:S04]  /*10770*/  STL [R1+0xbec], R5 ;  /* 0x000bec0501007387 */ /* 0x0081e80000100800 */
[----:B0-----:R-:W3:Y:S04]  /*10780*/  LDL.LU R5, [R1+0x35b8] ;  /* 0x0035b80001057983 */ /* 0x001ee80000300800 */
[----:B------:R-:W4:Y:S04]  /*10790*/  LDL R2, [R1+0x980] ;  /* 0x0009800001027983 */ /* 0x000f280000100800 */
[----:B------:R-:W4:Y:S01]  /*107a0*/  LDL R3, [R1+0x984] ;  /* 0x0009840001037983 */ /* 0x000f220000100800 */
[----:B------:R-:W-:-:S02]  /*107b0*/  PRMT R13, RZ, 0x7610, R13 ;  /* 0x00007610ff0d7816 */ /* 0x000fc4000000000d */
[----:B----4-:R-:W-:-:S04]  /*107c0*/  @P0 LOP3.LUT R3, R3, R2, RZ, 0x3c, !PT ;  /* 0x0000000203030212 */ /* 0x010fc800078e3cff */
[----:B------:R-:W-:-:S04]  /*107d0*/  @P0 LOP3.LUT R2, R3, R2, RZ, 0x3c, !PT ;  /* 0x0000000203020212 */ /* 0x000fc800078e3cff */
[----:B------:R-:W-:-:S05]  /*107e0*/  @P0 LOP3.LUT R3, R3, R2, RZ, 0x3c, !PT ;  /* 0x0000000203030212 */ /* 0x000fca00078e3cff */
[----:B------:R-:W4:Y:S04]  /*107f0*/  @P0 LDG.E.U8 R13, desc[UR32][R2.64] ;  /* 0x00000020020d0981 */ /* 0x000f28000c1e1100 */
[----:B----4-:R0:W-:Y:S04]  /*10800*/  STL [R1+0xbe8], R13 ;  /* 0x000be80d01007387 */ /* 0x0101e80000100800 */
[----:B0-----:R-:W4:Y:S04]  /*10810*/  LDL.LU R13, [R1+0x35b4] ;  /* 0x0035b400010d7983 */ /* 0x001f280000300800 */
[----:B------:R-:W2:Y:S04]  /*10820*/  LDL R2, [R1+0x988] ;  /* 0x0009880001027983 */ /* 0x000ea80000100800 */
[----:B------:R-:W2:Y:S01]  /*10830*/  LDL R3, [R1+0x98c] ;  /* 0x00098c0001037983 */ /* 0x000ea20000100800 */
[----:B---3--:R-:W-:-:S02]  /*10840*/  PRMT R5, RZ, 0x7610, R5 ;  /* 0x00007610ff057816 */ /* 0x008fc40000000005 */
[----:B--2---:R-:W-:-:S04]  /*10850*/  @P0 LOP3.LUT R3, R3, R2, RZ, 0x3c, !PT ;  /* 0x0000000203030212 */ /* 0x004fc800078e3cff */
[----:B------:R-:W-:-:S04]  /*10860*/  @P0 LOP3.LUT R2, R3, R2, RZ, 0x3c, !PT ;  /* 0x0000000203020212 */ /* 0x000fc800078e3cff */
[----:B------:R-:W-:-:S05]  /*10870*/  @P0 LOP3.LUT R3, R3, R2, RZ, 0x3c, !PT ;  /* 0x0000000203030212 */ /* 0x000fca00078e3cff */
[----:B------:R-:W2:Y:S04]  /*10880*/  @P0 LDG.E.U8 R5, desc[UR32][R2.64] ;  /* 0x0000002002050981 */ /* 0x000ea8000c1e1100 */
[----:B--2---:R0:W-:Y:S04]  /*10890*/  STL [R1+0xbe4], R5 ;  /* 0x000be40501007387 */ /* 0x0041e80000100800 */
[----:B0-----:R-:W2:Y:S04]  /*108a0*/  LDL.LU R5, [R1+0x35b0] ;  /* 0x0035b00001057983 */ /* 0x001ea80000300800 */
[----:B------:R-:W3:Y:S04]  /*108b0*/  LDL R2, [R1+0x990] ;  /* 0x0009900001027983 */ /* 0x000ee80000100800 */
[----:B------:R-:W3:Y:S01]  /*108c0*/  LDL R3, [R1+0x994] ;  /* 0x0009940001037983 */ /* 0x000ee20000100800 */
[----:B----4-:R-:W-:-:S02]  /*108d0*/  PRMT R13, RZ, 0x7610, R13 ;  /* 0x00007610ff0d7816 */ /* 0x010fc4000000000d */
        /* <DEDUP_REMOVED lines=8> */
[----:B--2---:R-:W-:-:S02]  /*10960*/  PRMT R5, RZ, 0x7610, R5 ;  /* 0x00007610ff057816 */ /* 0x004fc40000000005 */
[----:B----4-:R-:W-:-:S04]  /*10970*/  @P0 LOP3.LUT R3, R3, R2, RZ, 0x3c, !PT ;  /* 0x0000000203030212 */ /* 0x010fc800078e3cff */
[----:B------:R-:W-:-:S04]  /*10980*/  @P0 LOP3.LUT R2, R3, R2, RZ, 0x3c, !PT ;  /* 0x0000000203020212 */ /* 0x000fc800078e3cff */
[----:B------:R-:W-:-:S05]  /*10990*/  @P0 LOP3.LUT R3, R3, R2, RZ, 0x3c, !PT ;  /* 0x0000000203030212 */ /* 0x000fca00078e3cff */
[----:B------:R-:W2:Y:S04]  /*109a0*/  @P0 LDG.E.U8 R5, desc[UR32][R2.64] ;  /* 0x0000002002050981 */ /* 0x000ea8000c1e1100 */
[----:B--2---:R0:W-:Y:S04]  /*109b0*/  STL [R1+0xbdc], R5 ;  /* 0x000bdc0501007387 */ /* 0x0041e80000100800 */
[----:B0-----:R-:W2:Y:S04]  /*109c0*/  LDL.LU R5, [R1+0x35a8] ;  /* 0x0035a80001057983 */ /* 0x001ea80000300800 */
[----:B------:R-:W4:Y:S04]  /*109d0*/  LDL R2, [R1+0x9a0] ;  /* 0x0009a00001027983 */ /* 0x000f280000100800 */
[----:B------:R-:W4:Y:S01]  /*109e0*/  LDL R3, [R1+0x9a4] ;  /* 0x0009a40001037983 */ /* 0x000f220000100800 */
[----:B---3--:R-:W-:-:S02]  /*109f0*/  PRMT R13, RZ, 0x7610, R13 ;  /* 0x00007610ff0d7816 */ /* 0x008fc4000000000d */
[----:B----4-:R-:W-:-:S04]  /*10a00*/  @P0 LOP3.LUT R3, R3, R2, RZ, 0x3c, !PT ;  /* 0x0000000203030212 */ /* 0x010fc800078e3cff */
        /* <DEDUP_REMOVED lines=11> */
[----:B------:R-:W2:Y:S01]  /*10ac0*/  @P0 LDG.E.U8 R5, desc[UR32][R2.64] ;  /* 0x0000002002050981 */ /* 0x000ea2000c1e1100 */
[----:B------:R-:W-:-:S03]  /*10ad0*/  ISETP.GT.AND P1, PT, R14, 0x1, PT ;  /* 0x000000010e00780c */ /* 0x000fc60003f24270 */
        /* <DEDUP_REMOVED lines=3844> */
[----:B------:R-:W4:Y:S02]  /*1fb20*/  LDL R3, [R1+0xf94] ;  /* 0x000f940001037983 */ /* 0x000f240000100800 */
[----:B----4-:R-:W-:-:S02]  /*1fb30*/  @P1 LOP3.LUT R3, R3, R2, RZ, 0x3c, !PT ;  /* 0x0000000203031212 */ /* 0x010fc400078e3cff */
[----:B---3--:R-:W-:Y:S02]  /*1fb40*/  PRMT R13, RZ, 0x7610, R13 ;  /* 0x00007610ff0d7816 */ /* 0x008fe4000000000d */
        /* <DEDUP_REMOVED lines=20> */
[----:B------:R-:W3:Y:S01]  /*1fc90*/  @P1 LDG.E.U8 R13, desc[UR32][R2.64] ;  /* 0x00000020020d1981 */ /* 0x000ee2000c1e1100 */
[----:B------:R-:W-:-:S03]  /*1fca0*/  ISETP.GT.AND P0, PT, R14, 0x36, PT ;  /* 0x000000360e00780c */ /* 0x000fc60003f04270 */
        /* <DEDUP_REMOVED lines=144> */
[----:B------:R0:W4:Y:S04]  /*205b0*/  @P1 LDG.E.U8 R0, desc[UR32][R2.64] ;  /* 0x0000002002001981 */ /* 0x000128000c1e1100 */
[----:B------:R-:W0:Y:S04]  /*205c0*/  LDL R2, [R1+0xef8] ;  /* 0x000ef80001027983 */ /* 0x000e280000100800 */
[----:B------:R-:W0:Y:S01]  /*205d0*/  LDL R3, [R1+0xefc] ;  /* 0x000efc0001037983 */ /* 0x000e220000100800 */
[----:B------:R-:W-:Y:S02]  /*205e0*/  ISETP.GT.AND P0, PT, R14, 0x38, PT ;  /* 0x000000380e00780c */ /* 0x000fe40003f04270 */
[----:B---3--:R-:W-:-:S11]  /*205f0*/  PRMT R13, RZ, 0x7610, R13 ;  /* 0x00007610ff0d7816 */ /* 0x008fd6000000000d */
[----:B0-----:R-:W-:-:S04]  /*20600*/  @P0 LOP3.LUT R3, R3, R2, RZ, 0x3c, !PT ;  /* 0x0000000203030212 */ /* 0x001fc800078e3cff */
[----:B------:R-:W-:-:S04]  /*20610*/  @P0 LOP3.LUT R2, R3, R2, RZ, 0x3c, !PT ;  /* 0x0000000203020212 */ /* 0x000fc800078e3cff */
[----:B------:R-:W-:-:S05]  /*20620*/  @P0 LOP3.LUT R3, R3, R2, RZ, 0x3c, !PT ;  /* 0x0000000203030212 */ /* 0x000fca00078e3cff */
[----:B------:R-:W3:Y:S04]  /*20630*/  @P0 LDG.E.U8 R13, desc[UR32][R2.64] ;  /* 0x00000020020d0981 */ /* 0x000ee8000c1e1100 */
[----:B----4-:R-:W-:Y:S04]  /*20640*/  STL [R1+0x2d78], R0 ;  /* 0x002d780001007387 */ /* 0x010fe80000100800 */
        /* <DEDUP_REMOVED lines=38> */
[----:B------:R-:W2:Y:S04]  /*208b0*/  LDL R2, [R1+0xed0] ;  /* 0x000ed00001027983 */ /* 0x000ea80000100800 */
[----:B------:R-:W2:Y:S01]  /*208c0*/  LDL R3, [R1+0xed4] ;  /* 0x000ed40001037983 */ /* 0x000ea20000100800 */
[----:B------:R-:W-:-:S02]  /*208d0*/  PRMT R4, RZ, 0x7610, R4 ;  /* 0x00007610ff047816 */ /* 0x000fc40000000004 */
[----:B--2---:R-:W-:-:S04]  /*208e0*/  @P0 LOP3.LUT R3, R3, R2, RZ, 0x3c, !PT ;  /* 0x0000000203030212 */ /* 0x004fc800078e3cff */
        /* <DEDUP_REMOVED lines=20> */
[----:B------:R-:W3:Y:S01]  /*20a30*/  @P0 LDG.E.U8 R6, desc[UR32][R2.64] ;  /* 0x0000002002060981 */ /* 0x000ee2000c1e1100 */
[----:B------:R-:W-:-:S03]  /*20a40*/  ISETP.GT.AND P1, PT, R14, 0x39, PT ;  /* 0x000000390e00780c */ /* 0x000fc60003f24270 */
        /* <DEDUP_REMOVED lines=71> */
[----:B------:R-:W4:Y:S01]  /*20ec0*/  @P1 LDG.E.U8 R22, desc[UR32][R2.64] ;  /* 0x0000002002161981 */ /* 0x000f22000c1e1100 */
[----:B------:R-:W-:-:S03]  /*20ed0*/  ISETP.GT.AND P0, PT, R14, 0x3a, PT ;  /* 0x0000003a0e00780c */ /* 0x000fc60003f04270 */
        /* <DEDUP_REMOVED lines=8> */
[----:B------:R0:W3:Y:S04]  /*20f60*/  @P0 LDG.E.U8 R13, desc[UR32][R2.64] ;  /* 0x00000020020d0981 */ /* 0x0000e8000c1e1100 */
[----:B------:R-:W0:Y:S04]  /*20f70*/  LDL R2, [R1+0xe70] ;  /* 0x000e700001027983 */ /* 0x000e280000100800 */
[----:B------:R-:W0:Y:S01]  /*20f80*/  LDL R3, [R1+0xe74] ;  /* 0x000e740001037983 */ /* 0x000e220000100800 */
[----:B------:R-:W-:Y:S02]  /*20f90*/  PRMT R20, RZ, 0x7610, R20 ;  /* 0x00007610ff147816 */ /* 0x000fe40000000014 */
[----:B0-----:R-:W-:-:S04]  /*20fa0*/  @P0 LOP3.LUT R3, R3, R2, RZ, 0x3c, !PT ;  /* 0x0000000203030212 */ /* 0x001fc800078e3cff */
[----:B------:R-:W-:-:S04]  /*20fb0*/  @P0 LOP3.LUT R2, R3, R2, RZ, 0x3c, !PT ;  /* 0x0000000203020212 */ /* 0x000fc800078e3cff */
[----:B------:R-:W-:-:S05]  /*20fc0*/  @P0 LOP3.LUT R3, R3, R2, RZ, 0x3c, !PT ;  /* 0x0000000203030212 */ /* 0x000fca00078e3cff */
[----:B------:R-:W2:Y:S04]  /*20fd0*/  @P0 LDG.E.U8 R20, desc[UR32][R2.64] ;  /* 0x0000002002140981 */ /* 0x000ea8000c1e1100 */
[----:B---3--:R0:W-:Y:S04]  /*20fe0*/  STL [R1+0x54], R13 ;  /* 0x0000540d01007387 */ /* 0x0081e80000100800 */
[----:B0-----:R-:W3:Y:S04]  /*20ff0*/  LDL R13, [R1+0xe4c] ;  /* 0x000e4c00010d7983 */ /* 0x001ee80000100800 */
        /* <DEDUP_REMOVED lines=36> */
[----:B------:R-:W-:-:S03]  /*21240*/  PRMT R21, RZ, 0x7610, R21 ;  /* 0x00007610ff157816 */ /* 0x000fc60000000015 */
[----:B----4-:R0:W-:Y:S04]  /*21250*/  STL [R1+0x40], R19 ;  /* 0x0000401301007387 */ /* 0x0101e80000100800 */
[----:B0-----:R-:W4:Y:S04]  /*21260*/  LDL.LU R19, [R1+0x2e70] ;  /* 0x002e700001137983 */ /* 0x001f280000300800 */
[----:B------:R-:W3:Y:S01]  /*21270*/  LDL R3, [R1+0xe48] ;  /* 0x000e480001037983 */ /* 0x000ee20000100800 */
[----:B------:R-:W-:-:S03]  /*21280*/  @P0 IMAD.MOV.U32 R2, RZ, RZ, R13 ;  /* 0x000000ffff020224 */ /* 0x000fc600078e000d */
[----:B------:R-:W2:Y:S04]  /*21290*/  LDL R13, [R1+0xe24] ;  /* 0x000e2400010d7983 */ /* 0x000ea80000100800 */
[----:B---3--:R-:W3:Y:S04]  /*212a0*/  @P0 LDG.E.U8 R21, desc[UR32][R2.64] ;  /* 0x0000002002150981 */ /* 0x008ee8000c1e1100 */
        /* <DEDUP_REMOVED lines=34> */
[----:B------:R-:W4:Y:S04]  /*214d0*/  @P1 LDG.E.U8 R27, desc[UR32][R2.64] ;  /* 0x00000020021b1981 */ /* 0x000f28000c1e1100 */
[----:B---3--:R0:W-:Y:S04]  /*214e0*/  STL [R1+0x30], R5 ;  /* 0x0000300501007387 */ /* 0x0081e80000100800 */
[----:B0-----:R-:W3:Y:S04]  /*214f0*/  LDL R5, [R1+0xe0c] ;  /* 0x000e0c0001057983 */ /* 0x001ee80000100800 */
[----:B----4-:R0:W-:Y:S04]  /*21500*/  STL [R1+0x2c], R27 ;  /* 0x00002c1b01007387 */ /* 0x0101e80000100800 */
[----:B0-----:R-:W4:Y:S04]  /*21510*/  LDL.LU R27, [R1+0x2e60] ;  /* 0x002e6000011b7983 */ /* 0x001f280000300800 */
[----:B------:R-:W2:Y:S01]  /*21520*/  LDL R3, [R1+0xe20] ;  /* 0x000e200001037983 */ /* 0x000ea20000100800 */
[----:B------:R-:W-:Y:S01]  /*21530*/  PRMT R29, RZ, 0x7610, R29 ;  /* 0x00007610ff1d7816 */ /* 0x000fe2000000001d */
[----:B------:R-:W-:-:S02]  /*21540*/  @P1 IMAD.MOV.U32 R2, RZ, RZ, R13 ;  /* 0x000000ffff021224 */ /* 0x000fc400078e000d */
[----:B------:R-:W4:Y:S04]  /*21550*/  LDL R13, [R1+0xe04] ;  /* 0x000e0400010d7983 */ /* 0x000f280000100800 */
        /* <DEDUP_REMOVED lines=15> */
[----:B------:R-:W-:Y:S01]  /*21650*/  @P1 LOP3.LUT R3, R3, R2, RZ, 0x3c, !PT ;  /* 0x0000000203031212 */ /* 0x000fe200078e3cff */
[----:B---3--:R0:W-:Y:S04]  /*21660*/  STL [R1+0x24], R7 ;  /* 0x0000240701007387 */ /* 0x0081e80000100800 */
[----:B------:R1:W3:Y:S01]  /*21670*/  @P1 LDG.E.U8 R12, desc[UR32][R2.64] ;  /* 0x00000020020c1981 */ /* 0x0002e2000c1e1100 */
[----:B------:R-:W-:-:S03]  /*21680*/  PRMT R4, RZ, 0x7610, R4 ;  /* 0x00007610ff047816 */ /* 0x000fc60000000004 */
[----:B0-----:R-:W2:Y:S04]  /*21690*/  LDL R7, [R1+0xdfc] ;  /* 0x000dfc0001077983 */ /* 0x001ea80000100800 */
[----:B------:R-:W4:Y:S01]  /*216a0*/  LDL R3, [R1+0xe08] ;  /* 0x000e080001037983 */ /* 0x000f220000100800 */
[----:B-1----:R-:W-:-:S03]  /*216b0*/  @P1 IMAD.MOV.U32 R2, RZ, RZ, R5 ;  /* 0x000000ffff021224 */ /* 0x002fc600078e0005 */
[----:B---3--:R0:W-:Y:S01]  /*216c0*/  STL [R1+0x20], R12 ;  /* 0x0000200c01007387 */ /* 0x0081e20000100800 */
[----:B------:R-:W-:-:S03]  /*216d0*/  PRMT R9, RZ, 0x7610, R9 ;  /* 0x00007610ff097816 */ /* 0x000fc60000000009 */
[----:B------:R-:W3:Y:S04]  /*216e0*/  LDL R5, [R1+0xde8] ;  /* 0x000de80001057983 */ /* 0x000ee80000100800 */
[----:B----4-:R1:W4:Y:S04]  /*216f0*/  @P1 LDG.E.U8 R4, desc[UR32][R2.64] ;  /* 0x0000002002041981 */ /* 0x010328000c1e1100 */
[----:B0-----:R-:W3:Y:S04]  /*21700*/  LDL R12, [R1+0xdf4] ;  /* 0x000df400010c7983 */ /* 0x001ee80000100800 */
[----:B------:R-:W2:Y:S01]  /*21710*/  LDL R3, [R1+0xe00] ;  /* 0x000e000001037983 */ /* 0x000ea20000100800 */
[----:B-1----:R-:W-:Y:S01]  /*21720*/  @P1 IMAD.MOV.U32 R2, RZ, RZ, R13 ;  /* 0x000000ffff021224 */ /* 0x002fe200078e000d */
[----:B------:R-:W-:-:S02]  /*21730*/  ISETP.GT.AND P0, PT, R14, 0x3c, PT ;  /* 0x0000003c0e00780c */ /* 0x000fc40003f04270 */
[----:B----4-:R0:W-:Y:S01]  /*21740*/  STL [R1+0x1c], R4 ;  /* 0x00001c0401007387 */ /* 0x0101e20000100800 */
[----:B------:R-:W-:-:S03]  /*21750*/  PRMT R6, RZ, 0x7610, R6 ;  /* 0x00007610ff067816 */ /* 0x000fc60000000006 */
[----:B------:R-:W4:Y:S04]  /*21760*/  LDL R13, [R1+0xde0] ;  /* 0x000de000010d7983 */ /* 0x000f280000100800 */
[----:B--2---:R1:W2:Y:S04]  /*21770*/  @P1 LDG.E.U8 R9, desc[UR32][R2.64] ;  /* 0x0000002002091981 */ /* 0x0042a8000c1e1100 */
[----:B0-----:R-:W4:Y:S04]  /*21780*/  LDL R4, [R1+0xdec] ;  /* 0x000dec0001047983 */ /* 0x001f280000100800 */
[----:B------:R-:W3:Y:S01]  /*21790*/  LDL R3, [R1+0xdf8] ;  /* 0x000df80001037983 */ /* 0x000ee20000100800 */
[----:B-1----:R-:W-:-:S03]  /*217a0*/  @P0 IMAD.MOV.U32 R2, RZ, RZ, R7 ;  /* 0x000000ffff020224 */ /* 0x002fc600078e0007 */
[----:B--2---:R0:W-:Y:S01]  /*217b0*/  STL [R1+0x18], R9 ;  /* 0x0000180901007387 */ /* 0x0041e20000100800 */
[----:B------:R-:W-:Y:S02]  /*217c0*/  PRMT R11, RZ, 0x7610, R11 ;  /* 0x00007610ff0b7816 */ /* 0x000fe4000000000b */
[----:B------:R-:W-:Y:S02]  /*217d0*/  PRMT R15, RZ, 0x7610, R15 ;  /* 0x00007610ff0f7816 */ /* 0x000fe4000000000f */
[----:B------:R-:W-:Y:S01]  /*217e0*/  PRMT R8, RZ, 0x7610, R8 ;  /* 0x00007610ff087816 */ /* 0x000fe20000000008 */
[----:B------:R-:W2:Y:S04]  /*217f0*/  LDL R7, [R1+0xdd8] ;  /* 0x000dd80001077983 */ /* 0x000ea80000100800 */
[----:B---3--:R1:W3:Y:S04]  /*21800*/  @P0 LDG.E.U8 R6, desc[UR32][R2.64] ;  /* 0x0000002002060981 */ /* 0x0082e8000c1e1100 */
[----:B0-----:R-:W2:Y:S04]  /*21810*/  LDL R9, [R1+0xde4] ;  /* 0x000de40001097983 */ /* 0x001ea80000100800 */
[----:B------:R-:W4:Y:S01]  /*21820*/  LDL R3, [R1+0xdf0] ;  /* 0x000df00001037983 */ /* 0x000f220000100800 */
[----:B-1----:R-:W-:-:S05]  /*21830*/  @P0 IMAD.MOV.U32 R2, RZ, RZ, R12 ;  /* 0x000000ffff020224 */ /* 0x002fca00078e000c */
[----:B----4-:R0:W4:Y:S02]  /*21840*/  @P0 LDG.E.U8 R11, desc[UR32][R2.64] ;  /* 0x00000020020b0981 */ /* 0x010124000c1e1100 */
[----:B0-----:R-:W-:Y:S02]  /*21850*/  @P0 IMAD.MOV.U32 R2, RZ, RZ, R4 ;  /* 0x000000ffff020224 */ /* 0x001fe400078e0004 */
[----:B------:R-:W-:-:S05]  /*21860*/  @P0 IMAD.MOV.U32 R3, RZ, RZ, R5 ;  /* 0x000000ffff030224 */ /* 0x000fca00078e0005 */
[----:B------:R2:W4:Y:S02]  /*21870*/  @P0 LDG.E.U8 R15, desc[UR32][R2.64] ;  /* 0x00000020020f0981 */ /* 0x000524000c1e1100 */
[----:B--2---:R-:W-:Y:S02]  /*21880*/  @P0 IMAD.MOV.U32 R2, RZ, RZ, R9 ;  /* 0x000000ffff020224 */ /* 0x004fe400078e0009 */
[----:B------:R-:W-:-:S05]  /*21890*/  @P0 IMAD.MOV.U32 R3, RZ, RZ, R13 ;  /* 0x000000ffff030224 */ /* 0x000fca00078e000d */
[----:B------:R-:W2:Y:S04]  /*218a0*/  @P0 LDG.E.U8 R8, desc[UR32][R2.64] ;  /* 0x0000002002080981 */ /* 0x000ea8000c1e1100 */
[----:B---3--:R0:W-:Y:S04]  /*218b0*/  STL [R1+0x14], R6 ;  /* 0x0000140601007387 */ /* 0x0081e80000100800 */
[----:B------:R-:W3:Y:S04]  /*218c0*/  LDL R12, [R1+0xdd0] ;  /* 0x000dd000010c7983 */ /* 0x000ee80000100800 */
[----:B0-----:R-:W3:Y:S04]  /*218d0*/  LDL R6, [R1+0xddc] ;  /* 0x000ddc0001067983 */ /* 0x001ee80000100800 */
[----:B----4-:R0:W-:Y:S04]  /*218e0*/  STL [R1+0x10], R11 ;  /* 0x0000100b01007387 */ /* 0x0101e80000100800 */
[----:B------:R-:W4:Y:S04]  /*218f0*/  LDL R5, [R1+0xdc8] ;  /* 0x000dc80001057983 */ /* 0x000f280000100800 */
[----:B------:R-:W4:Y:S04]  /*21900*/  LDL R4, [R1+0xdcc] ;  /* 0x000dcc0001047983 */ /* 0x000f280000100800 */
[----:B------:R-:W4:Y:S04]  /*21910*/  LDL R9, [R1+0xdc0] ;  /* 0x000dc00001097983 */ /* 0x000f280000100800 */
[----:B0-----:R-:W4:Y:S04]  /*21920*/  LDL R11, [R1+0xdd4] ;  /* 0x000dd400010b7983 */ /* 0x001f280000100800 */
[----:B--2---:R0:W-:Y:S04]  /*21930*/  STL [R1+0x8], R8 ;  /* 0x0000080801007387 */ /* 0x0041e80000100800 */
[----:B0-----:R-:W2:Y:S01]  /*21940*/  LDL R8, [R1+0xdc4] ;  /* 0x000dc40001087983 */ /* 0x001ea20000100800 */
[----:B------:R-:W-:Y:S01]  /*21950*/  PRMT R0, RZ, 0x7610, R0 ;  /* 0x00007610ff007816 */ /* 0x000fe20000000000 */
[----:B---3--:R-:W-:-:S02]  /*21960*/  @P0 IMAD.MOV.U32 R2, RZ, RZ, R6 ;  /* 0x000000ffff020224 */ /* 0x008fc400078e0006 */
[----:B------:R-:W-:Y:S01]  /*21970*/  @P0 IMAD.MOV.U32 R3, RZ, RZ, R7 ;  /* 0x000000ffff030224 */ /* 0x000fe200078e0007 */
[----:B------:R-:W-:Y:S02]  /*21980*/  PRMT R10, RZ, 0x7610, R10 ;  /* 0x00007610ff0a7816 */ /* 0x000fe4000000000a */
[----:B------:R-:W-:Y:S02]  /*21990*/  PRMT R28, RZ, 0x7610, R28 ;  /* 0x00007610ff1c7816 */ /* 0x000fe4000000001c */
[----:B------:R-:W-:Y:S01]  /*219a0*/  PRMT R26, RZ, 0x7610, R26 ;  /* 0x00007610ff1a7816 */ /* 0x000fe2000000001a */
[----:B------:R-:W3:Y:S04]  /*219b0*/  LDL R7, [R1+0xdb8] ;  /* 0x000db80001077983 */ /* 0x000ee80000100800 */
[----:B------:R0:W3:Y:S04]  /*219c0*/  @P0 LDG.E.U8 R0, desc[UR32][R2.64] ;  /* 0x0000002002000981 */ /* 0x0000e8000c1e1100 */
[----:B------:R-:W3:Y:S01]  /*219d0*/  LDL R6, [R1+0xdbc] ;  /* 0x000dbc0001067983 */ /* 0x000ee20000100800 */
[----:B0-----:R-:W-:-:S02]  /*219e0*/  @P0 IMAD.MOV.U32 R3, RZ, RZ, R12 ;  /* 0x000000ffff030224 */ /* 0x001fc400078e000c */
[----:B----4-:R-:W-:-:S05]  /*219f0*/  @P0 IMAD.MOV.U32 R2, RZ, RZ, R11 ;  /* 0x000000ffff020224 */ /* 0x010fca00078e000b */
[----:B------:R0:W4:Y:S02]  /*21a00*/  @P0 LDG.E.U8 R10, desc[UR32][R2.64] ;  /* 0x00000020020a0981 */ /* 0x000124000c1e1100 */
[----:B0-----:R-:W-:Y:S02]  /*21a10*/  @P0 IMAD.MOV.U32 R2, RZ, RZ, R4 ;  /* 0x000000ffff020224 */ /* 0x001fe400078e0004 */
[----:B------:R-:W-:-:S05]  /*21a20*/  @P0 IMAD.MOV.U32 R3, RZ, RZ, R5 ;  /* 0x000000ffff030224 */ /* 0x000fca00078e0005 */
[----:B------:R0:W4:Y:S02]  /*21a30*/  @P0 LDG.E.U8 R28, desc[UR32][R2.64] ;  /* 0x00000020021c0981 */ /* 0x000124000c1e1100 */
[----:B0-----:R-:W-:Y:S02]  /*21a40*/  @P0 IMAD.MOV.U32 R3, RZ, RZ, R9 ;  /* 0x000000ffff030224 */ /* 0x001fe400078e0009 */
[----:B--2---:R-:W-:-:S05]  /*21a50*/  @P0 IMAD.MOV.U32 R2, RZ, RZ, R8 ;  /* 0x000000ffff020224 */ /* 0x004fca00078e0008 */
[----:B------:R0:W2:Y:S01]  /*21a60*/  @P0 LDG.E.U8 R26, desc[UR32][R2.64] ;  /* 0x00000020021a0981 */ /* 0x0000a2000c1e1100 */
[----:B------:R-:W-:-:S03]  /*21a70*/  ISETP.GT.AND P1, PT, R14, 0x3d, PT ;  /* 0x0000003d0e00780c */ /* 0x000fc60003f24270 */
[----:B---3--:R-:W-:Y:S04]  /*21a80*/  STL [R1+0x2e3c], R0 ;  /* 0x002e3c0001007387 */ /* 0x008fe80000100800 */
[----:B------:R-:W3:Y:S04]  /*21a90*/  LDL R5, [R1+0xdb0] ;  /* 0x000db00001057983 */ /* 0x000ee80000100800 */
[----:B------:R-:W3:Y:S01]  /*21aa0*/  LDL R4, [R1+0xdb4] ;  /* 0x000db40001047983 */ /* 0x000ee20000100800 */
[----:B------:R-:W-:Y:S01]  /*21ab0*/  PRMT R24, RZ, 0x7610, R24 ;  /* 0x00007610ff187816 */ /* 0x000fe20000000018 */
[----:B0-----:R-:W-:-:S02]  /*21ac0*/  @P1 IMAD.MOV.U32 R2, RZ, RZ, R6 ;  /* 0x000000ffff021224 */ /* 0x001fc400078e0006 */
[----:B------:R-:W-:-:S05]  /*21ad0*/  @P1 IMAD.MOV.U32 R3, RZ, RZ, R7 ;  /* 0x000000ffff031224 */ /* 0x000fca00078e0007 */
[----:B------:R3:W3:Y:S04]  /*21ae0*/  @P1 LDG.E.U8 R24, desc[UR32][R2.64] ;  /* 0x0000002002181981 */ /* 0x0006e8000c1e1100 */
[----:B----4-:R0:W-:Y:S04]  /*21af0*/  STL [R1], R10 ;  /* 0x0000000a01007387 */ /* 0x0101e80000100800 */
[----:B------:R-:W-:Y:S04]  /*21b00*/  STL [R1+0x2e38], R28 ;  /* 0x002e381c01007387 */ /* 0x000fe80000100800 */
[----:B0-----:R-:W4:Y:S04]  /*21b10*/  LDL R10, [R1+0xda8] ;  /* 0x000da800010a7983 */ /* 0x001f280000100800 */
[----:B------:R-:W4:Y:S04]  /*21b20*/  LDL R0, [R1+0xdac] ;  /* 0x000dac0001007983 */ /* 0x000f280000100800 */
[----:B--2---:R-:W-:Y:S04]  /*21b30*/  STL [R1+0x2e40], R26 ;  /* 0x002e401a01007387 */ /* 0x004fe80000100800 */
[----:B------:R-:W-:Y:S04]  /*21b40*/  STL [R1+0xc], R15 ;  /* 0x00000c0f01007387 */ /* 0x000fe80000100800 */
[----:B------:R-:W2:Y:S04]  /*21b50*/  LDL R9, [R1+0xda0] ;  /* 0x000da00001097983 */ /* 0x000ea80000100800 */
[----:B------:R-:W2:Y:S01]  /*21b60*/  LDL R6, [R1+0xda4] ;  /* 0x000da40001067983 */ /* 0x000ea20000100800 */
[----:B------:R-:W-:Y:S01]  /*21b70*/  PRMT R22, RZ, 0x7610, R22 ;  /* 0x00007610ff167816 */ /* 0x000fe20000000016 */
[----:B---3--:R-:W-:-:S02]  /*21b80*/  @P1 IMAD.MOV.U32 R2, RZ, RZ, R4 ;  /* 0x000000ffff021224 */ /* 0x008fc400078e0004 */
[----:B------:R-:W-:Y:S01]  /*21b90*/  @P1 IMAD.MOV.U32 R3, RZ, RZ, R5 ;  /* 0x000000ffff031224 */ /* 0x000fe200078e0005 */
[----:B------:R-:W-:-:S04]  /*21ba0*/  PRMT R20, RZ, 0x7610, R20 ;  /* 0x00007610ff147816 */ /* 0x000fc80000000014 */
[----:B------:R4:W3:Y:S01]  /*21bb0*/  @P1 LDG.E.U8 R22, desc[UR32][R2.64] ;  /* 0x0000002002161981 */ /* 0x0008e2000c1e1100 */
[----:B------:R-:W-:-:S03]  /*21bc0*/  PRMT R18, RZ, 0x7610, R18 ;  /* 0x00007610ff127816 */ /* 0x000fc60000000012 */
[----:B------:R-:W-:Y:S04]  /*21bd0*/  STL [R1+0x2e0c], R24 ;  /* 0x002e0c1801007387 */ /* 0x000fe80000100800 */
[----:B------:R-:W3:Y:S04]  /*21be0*/  LDL R8, [R1+0xd98] ;  /* 0x000d980001087983 */ /* 0x000ee80000100800 */
[----:B------:R-:W3:Y:S04]  /*21bf0*/  LDL R7, [R1+0xd9c] ;  /* 0x000d9c0001077983 */ /* 0x000ee80000100800 */
[----:B------:R-:W3:Y:S04]  /*21c00*/  LDL R5, [R1+0xd90] ;  /* 0x000d900001057983 */ /* 0x000ee80000100800 */
[----:B------:R-:W3:Y:S01]  /*21c10*/  LDL R4, [R1+0xd94] ;  /* 0x000d940001047983 */ /* 0x000ee20000100800 */
[----:B----4-:R-:W-:-:S02]  /*21c20*/  @P1 IMAD.MOV.U32 R3, RZ, RZ, R10 ;  /* 0x000000ffff031224 */ /* 0x010fc400078e000a */
[----:B------:R-:W-:-:S05]  /*21c30*/  @P1 IMAD.MOV.U32 R2, RZ, RZ, R0 ;  /* 0x000000ffff021224 */ /* 0x000fca00078e0000 */
[----:B------:R2:W4:Y:S02]  /*21c40*/  @P1 LDG.E.U8 R20, desc[UR32][R2.64] ;  /* 0x0000002002141981 */ /* 0x000524000c1e1100 */
[----:B--2---:R-:W-:Y:S02]  /*21c50*/  @P1 IMAD.MOV.U32 R3, RZ, RZ, R9 ;  /* 0x000000ffff031224 */ /* 0x004fe400078e0009 */
[----:B------:R-:W-:-:S05]  /*21c60*/  @P1 IMAD.MOV.U32 R2, RZ, RZ, R6 ;  /* 0x000000ffff021224 */ /* 0x000fca00078e0006 */
[----:B------:R0:W2:Y:S04]  /*21c70*/  @P1 LDG.E.U8 R18, desc[UR32][R2.64] ;  /* 0x0000002002121981 */ /* 0x0000a8000c1e1100 */
[----:B---3--:R-:W-:Y:S04]  /*21c80*/  STL [R1+0x2e10], R22 ;  /* 0x002e101601007387 */ /* 0x008fe80000100800 */
[----:B------:R-:W3:Y:S04]  /*21c90*/  LDL R10, [R1+0xd88] ;  /* 0x000d8800010a7983 */ /* 0x000ee80000100800 */
[----:B------:R-:W3:Y:S01]  /*21ca0*/  LDL R0, [R1+0xd8c] ;  /* 0x000d8c0001007983 */ /* 0x000ee20000100800 */
[----:B------:R-:W-:Y:S01]  /*21cb0*/  PRMT R16, RZ, 0x7610, R16 ;  /* 0x00007610ff107816 */ /* 0x000fe20000000010 */
[----:B0-----:R-:W-:-:S02]  /*21cc0*/  @P1 IMAD.MOV.U32 R3, RZ, RZ, R8 ;  /* 0x000000ffff031224 */ /* 0x001fc400078e0008 */
[----:B------:R-:W-:-:S05]  /*21cd0*/  @P1 IMAD.MOV.U32 R2, RZ, RZ, R7 ;  /* 0x000000ffff021224 */ /* 0x000fca00078e0007 */
[----:B------:R0:W3:Y:S04]  /*21ce0*/  @P1 LDG.E.U8 R16, desc[UR32][R2.64] ;  /* 0x0000002002101981 */ /* 0x0000e8000c1e1100 */
[----:B----4-:R-:W-:Y:S04]  /*21cf0*/  STL [R1+0x2e14], R20 ;  /* 0x002e141401007387 */ /* 0x010fe80000100800 */
[----:B------:R-:W4:Y:S04]  /*21d00*/  LDL R6, [R1+0xd84] ;  /* 0x000d840001067983 */ /* 0x000f280000100800 */
[----:B--2---:R-:W-:Y:S04]  /*21d10*/  STL [R1+0x2e18], R18 ;  /* 0x002e181201007387 */ /* 0x004fe80000100800 */
[----:B------:R-:W4:Y:S01]  /*21d20*/  LDL R7, [R1+0xd80] ;  /* 0x000d800001077983 */ /* 0x000f220000100800 */
[----:B0-----:R-:W-:-:S02]  /*21d30*/  PRMT R2, RZ, 0x7610, R2 ;  /* 0x00007610ff027816 */ /* 0x001fc40000000002 */
[----:B------:R-:W-:-:S04]  /*21d40*/  PRMT R3, RZ, 0x7610, R3 ;  /* 0x00007610ff037816 */ /* 0x000fc80000000003 */
[----:B------:R3:W2:Y:S02]  /*21d50*/  @P1 LDG.E.U8 R2, desc[UR32][R4.64] ;  /* 0x0000002004021981 */ /* 0x0006a4000c1e1100 */
[----:B---3--:R-:W-:Y:S02]  /*21d60*/  @P1 IMAD.MOV.U32 R4, RZ, RZ, R0 ;  /* 0x000000ffff041224 */ /* 0x008fe400078e0000 */
[----:B------:R-:W-:-:S05]  /*21d70*/  @P1 IMAD.MOV.U32 R5, RZ, RZ, R10 ;  /* 0x000000ffff051224 */ /* 0x000fca00078e000a */
[----:B------:R0:W3:Y:S04]  /*21d80*/  @P1 LDG.E.U8 R3, desc[UR32][R4.64] ;  /* 0x0000002004031981 */ /* 0x0000e8000c1e1100 */
[----:B------:R-:W-:Y:S04]  /*21d90*/  STL [R1+0x2e1c], R16 ;  /* 0x002e1c1001007387 */ /* 0x000fe80000100800 */
[----:B------:R-:W3:Y:S04]  /*21da0*/  LDL R9, [R1+0xd78] ;  /* 0x000d780001097983 */ /* 0x000ee80000100800 */
[----:B------:R-:W3:Y:S01]  /*21db0*/  LDL R8, [R1+0xd7c] ;  /* 0x000d7c0001087983 */ /* 0x000ee20000100800 */
[----:B0-----:R-:W-:-:S06]  /*21dc0*/  PRMT R4, RZ, 0x7610, R4 ;  /* 0x00007610ff047816 */ /* 0x001fcc0000000004 */
[----:B----4-:R0:W4:Y:S01]  /*21dd0*/  @P1 LDG.E.U8 R4, desc[UR32][R6.64] ;  /* 0x0000002006041981 */ /* 0x010122000c1e1100 */
[----:B------:R-:W-:-:S03]  /*21de0*/  ISETP.GT.AND P0, PT, R14, 0x3e, PT ;  /* 0x0000003e0e00780c */ /* 0x000fc60003f04270 */
[----:B--2---:R1:W-:Y:S04]  /*21df0*/  STL [R1+0x2e20], R2 ;  /* 0x002e200201007387 */ /* 0x0043e80000100800 */
[----:B------:R-:W2:Y:S04]  /*21e00*/  LDL R0, [R1+0xd74] ;  /* 0x000d740001007983 */ /* 0x000ea80000100800 */
[----:B-1----:R-:W2:Y:S04]  /*21e10*/  LDL R2, [R1+0xd70] ;  /* 0x000d700001027983 */ /* 0x002ea80000100800 */
[----:B---3--:R1:W-:Y:S04]  /*21e20*/  STL [R1+0x2e08], R3 ;  /* 0x002e080301007387 */ /* 0x0083e80000100800 */
[----:B------:R-:W3:Y:S04]  /*21e30*/  LDL R13, [R1+0xd68] ;  /* 0x000d6800010d7983 */ /* 0x000ee80000100800 */
[----:B------:R-:W3:Y:S01]  /*21e40*/  LDL R11, [R1+0xd6c] ;  /* 0x000d6c00010b7983 */ /* 0x000ee20000100800 */
[----:B------:R-:W-:Y:S01]  /*21e50*/  PRMT R5, RZ, 0x7610, R5 ;  /* 0x00007610ff057816 */ /* 0x000fe20000000005 */
[----:B0-----:R-:W-:-:S02]  /*21e60*/  @P0 IMAD.MOV.U32 R6, RZ, RZ, R8 ;  /* 0x000000ffff060224 */ /* 0x001fc400078e0008 */
[----:B------:R-:W-:-:S05]  /*21e70*/  @P0 IMAD.MOV.U32 R7, RZ, RZ, R9 ;  /* 0x000000ffff070224 */ /* 0x000fca00078e0009 */
[----:B------:R0:W3:Y:S04]  /*21e80*/  @P0 LDG.E.U8 R5, desc[UR32][R6.64] ;  /* 0x0000002006050981 */ /* 0x0000e8000c1e1100 */
[----:B----4-:R4:W-:Y:S04]  /*21e90*/  STL [R1+0x2e24], R4 ;  /* 0x002e240401007387 */ /* 0x0109e80000100800 */
[----:B------:R-:W3:Y:S04]  /*21ea0*/  LDL R10, [R1+0xd60] ;  /* 0x000d6000010a7983 */ /* 0x000ee80000100800 */
[----:B-1----:R-:W3:Y:S04]  /*21eb0*/  LDL R3, [R1+0xd64] ;  /* 0x000d640001037983 */ /* 0x002ee80000100800 */
[----:B------:R-:W3:Y:S04]  /*21ec0*/  LDL R12, [R1+0xd58] ;  /* 0x000d5800010c7983 */ /* 0x000ee80000100800 */
[----:B----4-:R-:W4:Y:S01]  /*21ed0*/  LDL R4, [R1+0xd5c] ;  /* 0x000d5c0001047983 */ /* 0x010f220000100800 */
[----:B0-----:R-:W-:Y:S01]  /*21ee0*/  PRMT R6, RZ, 0x7610, R6 ;  /* 0x00007610ff067816 */ /* 0x001fe20000000006 */
[----:B--2---:R-:W-:-:S02]  /*21ef0*/  @P0 IMAD.MOV.U32 R8, RZ, RZ, R0 ;  /* 0x000000ffff080224 */ /* 0x004fc400078e0000 */
[----:B------:R-:W-:Y:S01]  /*21f00*/  @P0 IMAD.MOV.U32 R9, RZ, RZ, R2 ;  /* 0x000000ffff090224 */ /* 0x000fe200078e0002 */
        /* <DEDUP_REMOVED lines=8> */
[----:B0-----:R-:W-:-:S02]  /*21f90*/  PRMT R8, RZ, 0x7610, R8 ;  /* 0x00007610ff087816 */ /* 0x001fc40000000008 */
[----:B------:R-:W-:Y:S01]  /*21fa0*/  PRMT R9, RZ, 0x7610, R9 ;  /* 0x00007610ff097816 */ /* 0x000fe20000000009 */
[----:B------:R-:W-:Y:S02]  /*21fb0*/  @P0 IMAD.MOV.U32 R11, RZ, RZ, R10 ;  /* 0x000000ffff0b0224 */ /* 0x000fe400078e000a */
[----:B------:R-:W-:-:S05]  /*21fc0*/  @P0 IMAD.MOV.U32 R10, RZ, RZ, R3 ;  /* 0x000000ffff0a0224 */ /* 0x000fca00078e0003 */
[----:B------:R4:W3:Y:S02]  /*21fd0*/  @P0 LDG.E.U8 R8, desc[UR32][R10.64] ;  /* 0x000000200a080981 */ /* 0x0008e4000c1e1100 */
[----:B----4-:R-:W-:Y:S02]  /*21fe0*/  @P0 IMAD.MOV.U32 R10, RZ, RZ, R4 ;  /* 0x000000ffff0a0224 */ /* 0x010fe400078e0004 */
[----:B------:R-:W-:-:S05]  /*21ff0*/  @P0 IMAD.MOV.U32 R11, RZ, RZ, R12 ;  /* 0x000000ffff0b0224 */ /* 0x000fca00078e000c */
[----:B------:R0:W4:Y:S04]  /*22000*/  @P0 LDG.E.U8 R9, desc[UR32][R10.64] ;  /* 0x000000200a090981 */ /* 0x000128000c1e1100 */
[----:B--2---:R-:W-:Y:S01]  /*22010*/  STL [R1+0x2de0], R6 ;  /* 0x002de00601007387 */ /* 0x004fe20000100800 */
[----:B0-----:R-:W-:-:S03]  /*22020*/  PRMT R10, RZ, 0x7610, R10 ;  /* 0x00007610ff0a7816 */ /* 0x001fc6000000000a */
[----:B---3--:R0:W-:Y:S04]  /*22030*/  STL [R1+0x2de4], R7 ;  /* 0x002de40701007387 */ /* 0x0081e80000100800 */
[----:B------:R-:W2:Y:S01]  /*22040*/  LDL R3, [R1+0xd4c] ;  /* 0x000d4c0001037983 */ /* 0x000ea20000100800 */
[----:B------:R-:W-:Y:S02]  /*22050*/  @P0 IMAD.MOV.U32 R12, RZ, RZ, R0 ;  /* 0x000000ffff0c0224 */ /* 0x000fe400078e0000 */
[----:B------:R-:W-:-:S05]  /*22060*/  @P0 IMAD.MOV.U32 R13, RZ, RZ, R2 ;  /* 0x000000ffff0d0224 */ /* 0x000fca00078e0002 */
[----:B------:R2:W3:Y:S04]  /*22070*/  @P0 LDG.E.U8 R10, desc[UR32][R12.64] ;  /* 0x000000200c0a0981 */ /* 0x0004e8000c1e1100 */
[----:B------:R1:W-:Y:S04]  /*22080*/  STL [R1+0x2de8], R8 ;  /* 0x002de80801007387 */ /* 0x0003e80000100800 */
[----:B------:R-:W3:Y:S04]  /*22090*/  LDL R4, [R1+0xd48] ;  /* 0x000d480001047983 */ /* 0x000ee80000100800 */
[----:B0-----:R-:W3:Y:S04]  /*220a0*/  LDL R7, [R1+0xd44] ;  /* 0x000d440001077983 */ /* 0x001ee80000100800 */
[----:B-1----:R-:W3:Y:S04]  /*220b0*/  LDL R8, [R1+0xd40] ;  /* 0x000d400001087983 */ /* 0x002ee80000100800 */
[----:B----4-:R-:W-:Y:S04]  /*220c0*/  STL [R1+0x2dec], R9 ;  /* 0x002dec0901007387 */ /* 0x010fe80000100800 */
[----:B------:R-:W4:Y:S04]  /*220d0*/  LDL R2, [R1+0xd38] ;  /* 0x000d380001027983 */ /* 0x000f280000100800 */
[----:B------:R-:W4:Y:S04]  /*220e0*/  LDL R0, [R1+0xd3c] ;  /* 0x000d3c0001007983 */ /* 0x000f280000100800 */
[----:B------:R-:W4:Y:S04]  /*220f0*/  LDL R6, [R1+0xd30] ;  /* 0x000d300001067983 */ /* 0x000f280000100800 */
[----:B------:R-:W4:Y:S01]  /*22100*/  LDL R5, [R1+0xd34] ;  /* 0x000d340001057983 */ /* 0x000f220000100800 */
[----:B------:R-:W0:Y:S01]  /*22110*/  S2R R15, SR_TID.X ;  /* 0x00000000000f7919 */ /* 0x000e220000002100 */
[----:B------:R-:W-:Y:S01]  /*22120*/  ISETP.GT.AND P1, PT, R14, 0x3f, PT ;  /* 0x0000003f0e00780c */ /* 0x000fe20003f24270 */
[----:B--2---:R-:W-:Y:S01]  /*22130*/  @P0 IMAD.MOV.U32 R12, RZ, RZ, R3 ;  /* 0x000000ffff0c0224 */ /* 0x004fe200078e0003 */
[----:B---3--:R1:W-:Y:S04]  /*22140*/  STL [R1+0x2dd8], R10 ;  /* 0x002dd80a01007387 */ /* 0x0083e80000100800 */
[----:B------:R-:W2:Y:S01]  /*22150*/  LDL R3, [R1+0xd2c] ;  /* 0x000d2c0001037983 */ /* 0x000ea20000100800 */
[----:B0-----:R-:W-:-:S04]  /*22160*/  LOP3.LUT R11, R15, 0x3f, RZ, 0xc0, !PT ;  /* 0x0000003f0f0b7812 */ /* 0x001fc800078ec0ff */
[----:B------:R-:W-:Y:S02]  /*22170*/  ISETP.GE.AND P2, PT, R11, R14, PT ;  /* 0x0000000e0b00720c */ /* 0x000fe40003f46270 */
[----:B------:R-:W-:Y:S02]  /*22180*/  PRMT R11, RZ, 0x7610, R11 ;  /* 0x00007610ff0b7816 */ /* 0x000fe4000000000b */
[----:B------:R-:W-:Y:S01]  /*22190*/  PRMT R17, RZ, 0x7610, R17 ;  /* 0x00007610ff117816 */ /* 0x000fe20000000011 */
[----:B------:R-:W-:Y:S02]  /*221a0*/  @P0 IMAD.MOV.U32 R13, RZ, RZ, R4 ;  /* 0x000000ffff0d0224 */ /* 0x000fe400078e0004 */
[----:B------:R-:W-:Y:S01]  /*221b0*/  @P0 IMAD.MOV.U32 R14, RZ, RZ, R7 ;  /* 0x000000ffff0e0224 */ /* 0x000fe200078e0007 */
[----:B------:R-:W3:Y:S04]  /*221c0*/  LDL R4, [R1+0xd28] ;  /* 0x000d280001047983 */ /* 0x000ee80000100800 */
[----:B------:R0:W3:Y:S01]  /*221d0*/  @P0 LDG.E.U8 R11, desc[UR32][R12.64] ;  /* 0x000000200c0b0981 */ /* 0x0000e2000c1e1100 */
[----:B------:R-:W-:Y:S01]  /*221e0*/  @P0 IMAD.MOV.U32 R15, RZ, RZ, R8 ;  /* 0x000000ffff0f0224 */ /* 0x000fe200078e0008 */
[----:B0-----:R-:W-:-:S06]  /*221f0*/  PRMT R12, RZ, 0x7610, R12 ;  /* 0x00007610ff0c7816 */ /* 0x001fcc000000000c */
[----:B------:R4:W3:Y:S01]  /*22200*/  @P0 LDG.E.U8 R12, desc[UR32][R14.64] ;  /* 0x000000200e0c0981 */ /* 0x0008e2000c1e1100 */
[----:B------:R-:W-:Y:S01]  /*22210*/  PRMT R13, RZ, 0x7610, R13 ;  /* 0x00007610ff0d7816 */ /* 0x000fe2000000000d */
[----:B----4-:R-:W-:Y:S02]  /*22220*/  @P1 IMAD.MOV.U32 R14, RZ, RZ, R0 ;  /* 0x000000ffff0e1224 */ /* 0x010fe400078e0000 */
[----:B------:R-:W-:-:S05]  /*22230*/  @P1 IMAD.MOV.U32 R15, RZ, RZ, R2 ;  /* 0x000000ffff0f1224 */ /* 0x000fca00078e0002 */
[----:B------:R0:W4:Y:S02]  /*22240*/  @P1 LDG.E.U8 R13, desc[UR32][R14.64] ;  /* 0x000000200e0d1981 */ /* 0x000124000c1e1100 */
[----:B0-----:R-:W-:Y:S02]  /*22250*/  @P1 IMAD.MOV.U32 R14, RZ, RZ, R5 ;  /* 0x000000ffff0e1224 */ /* 0x001fe400078e0005 */
[----:B------:R-:W-:-:S05]  /*22260*/  @P1 IMAD.MOV.U32 R15, RZ, RZ, R6 ;  /* 0x000000ffff0f1224 */ /* 0x000fca00078e0006 */
[----:B------:R2:W4:Y:S01]  /*22270*/  @P1 LDG.E.U8 R17, desc[UR32][R14.64] ;  /* 0x000000200e111981 */ /* 0x000522000c1e1100 */
[----:B------:R-:W-:Y:S01]  /*22280*/  PRMT R19, RZ, 0x7610, R19 ;  /* 0x00007610ff137816 */ /* 0x000fe20000000013 */
[----:B--2---:R-:W-:Y:S02]  /*22290*/  @P1 IMAD.MOV.U32 R14, RZ, RZ, R3 ;  /* 0x000000ffff0e1224 */ /* 0x004fe400078e0003 */
[----:B---3--:R-:W-:Y:S01]  /*222a0*/  @P1 IMAD.MOV.U32 R15, RZ, RZ, R4 ;  /* 0x000000ffff0f1224 */ /* 0x008fe200078e0004 */
[----:B------:R-:W-:Y:S04]  /*222b0*/  STL [R1+0x2df0], R11 ;  /* 0x002df00b01007387 */ /* 0x000fe80000100800 */
[----:B------:R-:W2:Y:S04]  /*222c0*/  @P1 LDG.E.U8 R19, desc[UR32][R14.64] ;  /* 0x000000200e131981 */ /* 0x000ea8000c1e1100 */
[----:B------:R-:W-:Y:S04]  /*222d0*/  STL [R1+0x2df4], R12 ;  /* 0x002df40c01007387 */ /* 0x000fe80000100800 */
[----:B------:R-:W3:Y:S04]  /*222e0*/  LDL R2, [R1+0xd20] ;  /* 0x000d200001027983 */ /* 0x000ee80000100800 */
[----:B------:R-:W3:Y:S04]  /*222f0*/  LDL R0, [R1+0xd24] ;  /* 0x000d240001007983 */ /* 0x000ee80000100800 */
[----:B----4-:R-:W-:Y:S04]  /*22300*/  STL [R1+0x2d7c], R13 ;  /* 0x002d7c0d01007387 */ /* 0x010fe80000100800 */
[----:B------:R-:W4:Y:S04]  /*22310*/  LDL R8, [R1+0xd18] ;  /* 0x000d180001087983 */ /* 0x000f280000100800 */
[----:B------:R-:W4:Y:S04]  /*22320*/  LDL R7, [R1+0xd1c] ;  /* 0x000d1c0001077983 */ /* 0x000f280000100800 */
[----:B------:R-:W-:Y:S04]  /*22330*/  STL [R1+0x2d80], R17 ;  /* 0x002d801101007387 */ /* 0x000fe80000100800 */
[----:B------:R-:W4:Y:S04]  /*22340*/  LDL R6, [R1+0xd10] ;  /* 0x000d100001067983 */ /* 0x000f280000100800 */
[----:B------:R-:W4:Y:S04]  /*22350*/  LDL R5, [R1+0xd14] ;  /* 0x000d140001057983 */ /* 0x000f280000100800 */
[----:B------:R-:W4:Y:S04]  /*22360*/  LDL R4, [R1+0xd08] ;  /* 0x000d080001047983 */ /* 0x000f280000100800 */
[----:B------:R-:W4:Y:S04]  /*22370*/  LDL R3, [R1+0xd0c] ;  /* 0x000d0c0001037983 */ /* 0x000f280000100800 */
[----:B------:R-:W4:Y:S04]  /*22380*/  LDL.LU R16, [R1+0xbf0] ;  /* 0x000bf00001107983 */ /* 0x000f280000300800 */
[----:B------:R-:W4:Y:S01]  /*22390*/  LDL.LU R20, [R1+0xbec] ;  /* 0x000bec0001147983 */ /* 0x000f220000300800 */
[----:B------:R-:W-:-:S02]  /*223a0*/  PRMT R21, RZ, 0x7610, R21 ;  /* 0x00007610ff157816 */ /* 0x000fc40000000015 */
[----:B------:R-:W-:Y:S02]  /*223b0*/  PRMT R23, RZ, 0x7610, R23 ;  /* 0x00007610ff177816 */ /* 0x000fe40000000017 */
[----:B------:R-:W-:Y:S02]  /*223c0*/  PRMT R25, RZ, 0x7610, R25 ;  /* 0x00007610ff197816 */ /* 0x000fe40000000019 */
[----:B------:R-:W-:Y:S01]  /*223d0*/  PRMT R27, RZ, 0x7610, R27 ;  /* 0x00007610ff1b7816 */ /* 0x000fe2000000001b */
[----:B--2---:R-:W-:Y:S01]  /*223e0*/  STL [R1+0x2d84], R19 ;  /* 0x002d841301007387 */ /* 0x004fe20000100800 */
[----:B---3--:R-:W-:Y:S02]  /*223f0*/  @P1 IMAD.MOV.U32 R15, RZ, RZ, R2 ;  /* 0x000000ffff0f1224 */ /* 0x008fe400078e0002 */
[----:B------:R-:W-:Y:S01]  /*22400*/  @P1 IMAD.MOV.U32 R14, RZ, RZ, R0 ;  /* 0x000000ffff0e1224 */ /* 0x000fe200078e0000 */
[----:B------:R-:W2:Y:S04]  /*22410*/  LDL R2, [R1+0xd00] ;  /* 0x000d000001027983 */ /* 0x000ea80000100800 */
[----:B------:R-:W3:Y:S04]  /*22420*/  LDL R0, [R1+0xd04] ;  /* 0x000d040001007983 */ /* 0x000ee80000100800 */
[----:B------:R4:W3:Y:S01]  /*22430*/  @P1 LDG.E.U8 R21, desc[UR32][R14.64] ;  /* 0x000000200e151981 */ /* 0x0008e2000c1e1100 */
[----:B------:R-:W-:-:S03]  /*22440*/  PRMT R29, RZ, 0x7610, R29 ;  /* 0x00007610ff1d7816 */ /* 0x000fc6000000001d */
[----:B------:R-:W3:Y:S01]  /*22450*/  LDL.LU R28, [R1+0xbe8] ;  /* 0x000be800011c7983 */ /* 0x000ee20000300800 */
[----:B----4-:R-:W-:Y:S02]  /*22460*/  @P1 IMAD.MOV.U32 R15, RZ, RZ, R8 ;  /* 0x000000ffff0f1224 */ /* 0x010fe400078e0008 */
[----:B------:R-:W-:-:S05]  /*22470*/  @P1 IMAD.MOV.U32 R14, RZ, RZ, R7 ;  /* 0x000000ffff0e1224 */ /* 0x000fca00078e0007 */
[----:B------:R0:W4:Y:S02]  /*22480*/  @P1 LDG.E.U8 R23, desc[UR32][R14.64] ;  /* 0x000000200e171981 */ /* 0x000124000c1e1100 */
[----:B0-----:R-:W-:Y:S02]  /*22490*/  @P1 IMAD.MOV.U32 R15, RZ, RZ, R6 ;  /* 0x000000ffff0f1224 */ /* 0x001fe400078e0006 */
[----:B------:R-:W-:-:S05]  /*224a0*/  @P1 IMAD.MOV.U32 R14, RZ, RZ, R5 ;  /* 0x000000ffff0e1224 */ /* 0x000fca00078e0005 */
[----:B------:R0:W4:Y:S02]  /*224b0*/  @P1 LDG.E.U8 R25, desc[UR32][R14.64] ;  /* 0x000000200e191981 */ /* 0x000124000c1e1100 */
[----:B0-----:R-:W-:Y:S02]  /*224c0*/  @P1 IMAD.MOV.U32 R14, RZ, RZ, R3 ;  /* 0x000000ffff0e1224 */ /* 0x001fe400078e0003 */
[----:B------:R-:W-:-:S05]  /*224d0*/  @P1 IMAD.MOV.U32 R15, RZ, RZ, R4 ;  /* 0x000000ffff0f1224 */ /* 0x000fca00078e0004 */
[----:B------:R2:W4:Y:S02]  /*224e0*/  @P1 LDG.E.U8 R27, desc[UR32][R14.64] ;  /* 0x000000200e1b1981 */ /* 0x000524000c1e1100 */
[----:B--2---:R-:W-:Y:S02]  /*224f0*/  @P1 IMAD.MOV.U32 R15, RZ, RZ, R2 ;  /* 0x000000ffff0f1224 */ /* 0x004fe400078e0002 */
[----:B---3--:R-:W-:-:S05]  /*22500*/  @P1 IMAD.MOV.U32 R14, RZ, RZ, R0 ;  /* 0x000000ffff0e1224 */ /* 0x008fca00078e0000 */
[----:B------:R0:W2:Y:S04]  /*22510*/  @P1 LDG.E.U8 R29, desc[UR32][R14.64] ;  /* 0x000000200e1d1981 */ /* 0x0000a8000c1e1100 */
[----:B------:R-:W-:Y:S04]  /*22520*/  STL [R1+0x2d88], R21 ;  /* 0x002d881501007387 */ /* 0x000fe80000100800 */
[----:B------:R-:W3:Y:S04]  /*22530*/  LDL.LU R18, [R1+0xbe4] ;  /* 0x000be40001127983 */ /* 0x000ee80000300800 */
[----:B------:R-:W3:Y:S04]  /*22540*/  LDL.LU R22, [R1+0xbe0] ;  /* 0x000be00001167983 */ /* 0x000ee80000300800 */
[----:B------:R-:W3:Y:S04]  /*22550*/  LDL.LU R24, [R1+0xbdc] ;  /* 0x000bdc0001187983 */ /* 0x000ee80000300800 */
[----:B----4-:R-:W-:Y:S01]  /*22560*/  STL [R1+0x2d8c], R23 ;  /* 0x002d8c1701007387 */ /* 0x010fe20000100800 */
[----:B-1----:R-:W0:Y:S01]  /*22570*/  S2R R10, SR_TID.X ;  /* 0x00000000000a7919 */ /* 0x002e220000002100 */
[----:B------:R-:W-:Y:S06]  /*22580*/  BAR.SYNC.DEFER_BLOCKING 0x0 ;  /* 0x0000000000007b1d */ /* 0x000fec0000010000 */
[----:B------:R-:W-:Y:S04]  /*22590*/  STL [R1+0x2d90], R25 ;  /* 0x002d901901007387 */ /* 0x000fe80000100800 */
[----:B------:R1:W-:Y:S04]  /*225a0*/  STL [R1+0x2d94], R27 ;  /* 0x002d941b01007387 */ /* 0x0003e80000100800 */
[----:B------:R-:W4:Y:S04]  /*225b0*/  LDL.LU R26, [R1+0xbd8] ;  /* 0x000bd800011a7983 */ /* 0x000f280000300800 */
[----:B------:R-:W4:Y:S01]  /*225c0*/  LDL.LU R0, [R1+0xbd4] ;  /* 0x000bd40001007983 */ /* 0x000f220000300800 */
[----:B0-----:R-:W-:-:S03]  /*225d0*/  LOP3.LUT R15, R10, 0x3f, RZ, 0xc0, !PT ;  /* 0x0000003f0a0f7812 */ /* 0x001fc600078ec0ff */
[----:B------:R-:W-:Y:S04]  /*225e0*/  STL [R1+0x2e28], R10 ;  /* 0x002e280a01007387 */ /* 0x000fe80000100800 */
[----:B------:R-:W-:Y:S04]  /*225f0*/  STS.U8 [R15+UR4], R16 ;  /* 0x000000100f007988 */ /* 0x000fe80008000004 */
[----:B------:R0:W-:Y:S04]  /*22600*/  STS.U8 [R15+UR4+0x40], R20 ;  /* 0x000040140f007988 */ /* 0x0001e80008000004 */
[----:B------:R0:W-:Y:S04]  /*22610*/  STS.U8 [R15+UR4+0x80], R28 ;  /* 0x0000801c0f007988 */ /* 0x0001e80008000004 */
[----:B--2---:R-:W-:Y:S04]  /*22620*/  STL [R1+0x2d98], R29 ;  /* 0x002d981d01007387 */ /* 0x004fe80000100800 */
[----:B-1----:R-:W2:Y:S04]  /*22630*/  LDL.LU R27, [R1+0xaf0] ;  /* 0x000af000011b7983 */ /* 0x002ea80000300800 */
[----:B------:R-:W2:Y:S04]  /*22640*/  LDL.LU R25, [R1+0xaec] ;  /* 0x000aec0001197983 */ /* 0x000ea80000300800 */
[----:B0-----:R-:W2:Y:S04]  /*22650*/  LDL.LU R20, [R1+0xae8] ;  /* 0x000ae80001147983 */ /* 0x001ea80000300800 */
[----:B------:R-:W2:Y:S04]  /*22660*/  LDL.LU R16, [R1+0xae4] ;  /* 0x000ae40001107983 */ /* 0x000ea80000300800 */
[----:B------:R-:W2:Y:S04]  /*22670*/  LDL.LU R28, [R1+0xae0] ;  /* 0x000ae000011c7983 */ /* 0x000ea80000300800 */
[----:B---3--:R-:W-:Y:S04]  /*22680*/  STS.U8 [R15+UR4+0xc0], R18 ;  /* 0x0000c0120f007988 */ /* 0x008fe80008000004 */
[----:B------:R-:W3:Y:S04]  /*22690*/  LDL.LU R23, [R1+0xadc] ;  /* 0x000adc0001177983 */ /* 0x000ee80000300800 */
[----:B------:R0:W-:Y:S04]  /*226a0*/  STS.U8 [R15+UR4+0x100], R22 ;  /* 0x000100160f007988 */ /* 0x0001e80008000004 */
[----:B------:R-:W3:Y:S04]  /*226b0*/  LDL.LU R21, [R1+0xad8] ;  /* 0x000ad80001157983 */ /* 0x000ee80000300800 */
[----:B0-----:R-:W3:Y:S04]  /*226c0*/  LDL.LU R22, [R1+0xad4] ;  /* 0x000ad40001167983 */ /* 0x001ee80000300800 */
[----:B------:R-:W3:Y:S04]  /*226d0*/  LDL.LU R19, [R1+0x9e0] ;  /* 0x0009e00001137983 */ /* 0x000ee80000300800 */
[----:B------:R-:W3:Y:S04]  /*226e0*/  LDL.LU R17, [R1+0x9dc] ;  /* 0x0009dc0001117983 */ /* 0x000ee80000300800 */
[----:B------:R-:W3:Y:S04]  /*226f0*/  LDL.LU R13, [R1+0x9d8] ;  /* 0x0009d800010d7983 */ /* 0x000ee80000300800 */
[----:B------:R-:W3:Y:S04]  /*22700*/  LDL.LU R12, [R1+0x9d4] ;  /* 0x0009d400010c7983 */ /* 0x000ee80000300800 */
[----:B------:R-:W3:Y:S04]  /*22710*/  LDL.LU R11, [R1+0x9d0] ;  /* 0x0009d000010b7983 */ /* 0x000ee80000300800 */
[----:B------:R-:W3:Y:S04]  /*22720*/  LDL.LU R9, [R1+0x9cc] ;  /* 0x0009cc0001097983 */ /* 0x000ee80000300800 */
[----:B------:R-:W3:Y:S04]  /*22730*/  LDL.LU R8, [R1+0x9c8] ;  /* 0x0009c80001087983 */ /* 0x000ee80000300800 */
[----:B------:R-:W3:Y:S04]  /*22740*/  LDL.LU R7, [R1+0x9c4] ;  /* 0x0009c40001077983 */ /* 0x000ee80000300800 */
[----:B------:R0:W-:Y:S04]  /*22750*/  STS.U8 [R15+UR4+0x140], R24 ;  /* 0x000140180f007988 */ /* 0x0001e80008000004 */
[----:B------:R-:W3:Y:S04]  /*22760*/  LDL.LU R6, [R1+0x894] ;  /* 0x0008940001067983 */ /* 0x000ee80000300800 */
[----:B0-----:R-:W3:Y:S04]  /*22770*/  LDL.LU R24, [R1+0x890] ;  /* 0x0008900001187983 */ /* 0x001ee80000300800 */
[----:B------:R-:W3:Y:S04]  /*22780*/  LDL.LU R5, [R1+0x88c] ;  /* 0x00088c0001057983 */ /* 0x000ee80000300800 */
[----:B----4-:R0:W-:Y:S04]  /*22790*/  STS.U8 [R15+UR4+0x180], R26 ;  /* 0x0001801a0f007988 */ /* 0x0101e80008000004 */
[----:B0-----:R-:W4:Y:S04]  /*227a0*/  LDL.LU R26, [R1+0x888] ;  /* 0x00088800011a7983 */ /* 0x001f280000300800 */
[----:B------:R-:W4:Y:S04]  /*227b0*/  LDL.LU R4, [R1+0x884] ;  /* 0x0008840001047983 */ /* 0x000f280000300800 */
[----:B------:R-:W4:Y:S04]  /*227c0*/  LDL.LU R3, [R1+0x880] ;  /* 0x0008800001037983 */ /* 0x000f280000300800 */
[----:B------:R-:W4:Y:S04]  /*227d0*/  LDL.LU R2, [R1+0x87c] ;  /* 0x00087c0001027983 */ /* 0x000f280000300800 */
[----:B------:R0:W-:Y:S04]  /*227e0*/  STS.U8 [R15+UR4+0x1c0], R0 ;  /* 0x0001c0000f007988 */ /* 0x0001e80008000004 */
[----:B------:R-:W4:Y:S04]  /*227f0*/  LDL.LU R18, [R1+0x878] ;  /* 0x0008780001127983 */ /* 0x000f280000300800 */
[----:B0-----:R-:W4:Y:S04]  /*22800*/  LDL.LU R0, [R1+0x794] ;  /* 0x0007940001007983 */ /* 0x001f280000300800 */
[----:B--2---:R-:W-:Y:S04]  /*22810*/  STS.U8 [R15+UR4+0x1040], R27 ;  /* 0x0010401b0f007988 */ /* 0x004fe80008000004 */
[----:B------:R-:W-:Y:S04]  /*22820*/  STS.U8 [R15+UR4+0x1000], R25 ;  /* 0x001000190f007988 */ /* 0x000fe80008000004 */
[----:B------:R0:W-:Y:S04]  /*22830*/  STS.U8 [R15+UR4+0x10c0], R20 ;  /* 0x0010c0140f007988 */ /* 0x0001e80008000004 */
[----:B------:R1:W-:Y:S04]  /*22840*/  STS.U8 [R15+UR4+0x1080], R16 ;  /* 0x001080100f007988 */ /* 0x0003e80008000004 */
[----:B------:R2:W-:Y:S04]  /*22850*/  STS.U8 [R15+UR4+0x1140], R28 ;  /* 0x0011401c0f007988 */ /* 0x0005e80008000004 */
[----:B0-----:R-:W4:Y:S04]  /*22860*/  LDL.LU R20, [R1+0x790] ;  /* 0x0007900001147983 */ /* 0x001f280000300800 */
[----:B-1----:R-:W4:Y:S04]  /*22870*/  LDL.LU R16, [R1+0x78c] ;  /* 0x00078c0001107983 */ /* 0x002f280000300800 */
[----:B--2---:R-:W2:Y:S04]  /*22880*/  LDL.LU R28, [R1+0x788] ;  /* 0x00078800011c7983 */ /* 0x004ea80000300800 */
[----:B---3--:R-:W-:Y:S04]  /*22890*/  STS.U8 [R15+UR4+0x1100], R23 ;  /* 0x001100170f007988 */ /* 0x008fe80008000004 */
[----:B------:R-:W-:Y:S04]  /*228a0*/  STS.U8 [R15+UR4+0x11c0], R21 ;  /* 0x0011c0150f007988 */ /* 0x000fe80008000004 */
[----:B------:R0:W-:Y:S04]  /*228b0*/  STS.U8 [R15+UR4+0x1180], R22 ;  /* 0x001180160f007988 */ /* 0x0001e80008000004 */
[----:B------:R-:W-:Y:S04]  /*228c0*/  STS.U8 [R15+UR4+0x2000], R19 ;  /* 0x002000130f007988 */ /* 0x000fe80008000004 */
        /* <DEDUP_REMOVED lines=8> */
[----:B0-----:R-:W3:Y:S04]  /*22950*/  LDL.LU R22, [R1+0x784] ;  /* 0x0007840001167983 */ /* 0x001ee80000300800 */
[----:B------:R0:W-:Y:S04]  /*22960*/  STS.U8 [R15+UR4+0x3000], R24 ;  /* 0x003000180f007988 */ /* 0x0001e80008000004 */
[----:B------:R-:W-:Y:S04]  /*22970*/  STS.U8 [R15+UR4+0x30c0], R5 ;  /* 0x0030c0050f007988 */ /* 0x000fe80008000004 */
[----:B0-----:R-:W3:Y:S04]  /*22980*/  LDL.LU R24, [R1+0x780] ;  /* 0x0007800001187983 */ /* 0x001ee80000300800 */
[----:B----4-:R0:W-:Y:S04]  /*22990*/  STS.U8 [R15+UR4+0x3080], R26 ;  /* 0x0030801a0f007988 */ /* 0x0101e80008000004 */
[----:B0-----:R-:W4:Y:S04]  /*229a0*/  LDL.LU R26, [R1+0x77c] ;  /* 0x00077c00011a7983 */ /* 0x001f280000300800 */
[----:B------:R-:W-:Y:S04]  /*229b0*/  STS.U8 [R15+UR4+0x3140], R4 ;  /* 0x003140040f007988 */ /* 0x000fe80008000004 */
[----:B------:R-:W-:Y:S04]  /*229c0*/  STS.U8 [R15+UR4+0x3100], R3 ;  /* 0x003100030f007988 */ /* 0x000fe80008000004 */
[----:B------:R-:W-:Y:S04]  /*229d0*/  STS.U8 [R15+UR4+0x31c0], R2 ;  /* 0x0031c0020f007988 */ /* 0x000fe80008000004 */
[----:B------:R-:W-:Y:S04]  /*229e0*/  STS.U8 [R15+UR4+0x3180], R18 ;  /* 0x003180120f007988 */ /* 0x000fe80008000004 */
[----:B------:R-:W4:Y:S04]  /*229f0*/  LDL.LU R27, [R1+0x778] ;  /* 0x00077800011b7983 */ /* 0x000f280000300800 */
[----:B------:R0:W-:Y:S04]  /*22a00*/  STS.U8 [R15+UR4+0x4000], R0 ;  /* 0x004000000f007988 */ /* 0x0001e80008000004 */
[----:B------:R-:W4:Y:S04]  /*22a10*/  LDL.LU R25, [R1+0x694] ;  /* 0x0006940001197983 */ /* 0x000f280000300800 */
[----:B0-----:R-:W4:Y:S04]  /*22a20*/  LDL.LU R0, [R1+0x690] ;  /* 0x0006900001007983 */ /* 0x001f280000300800 */
[----:B------:R-:W4:Y:S04]  /*22a30*/  LDL.LU R18, [R1+0x68c] ;  /* 0x00068c0001127983 */ /* 0x000f280000300800 */
[----:B------:R0:W-:Y:S04]  /*22a40*/  STS.U8 [R15+UR4+0x4040], R20 ;  /* 0x004040140f007988 */ /* 0x0001e80008000004 */
[----:B------:R-:W-:Y:S04]  /*22a50*/  STS.U8 [R15+UR4+0x4080], R16 ;  /* 0x004080100f007988 */ /* 0x000fe80008000004 */
[----:B--2---:R1:W-:Y:S04]  /*22a60*/  STS.U8 [R15+UR4+0x40c0], R28 ;  /* 0x0040c01c0f007988 */ /* 0x0043e80008000004 */
[----:B0-----:R-:W2:Y:S04]  /*22a70*/  LDL.LU R20, [R1+0x688] ;  /* 0x0006880001147983 */ /* 0x001ea80000300800 */
[----:B------:R-:W2:Y:S04]  /*22a80*/  LDL.LU R23, [R1+0x684] ;  /* 0x0006840001177983 */ /* 0x000ea80000300800 */
[----:B------:R-:W2:Y:S04]  /*22a90*/  LDL.LU R21, [R1+0x680] ;  /* 0x0006800001157983 */ /* 0x000ea80000300800 */
[----:B-1----:R-:W2:Y:S04]  /*22aa0*/  LDL.LU R28, [R1+0x67c] ;  /* 0x00067c00011c7983 */ /* 0x002ea80000300800 */
[----:B------:R-:W2:Y:S04]  /*22ab0*/  LDL.LU R19, [R1+0x678] ;  /* 0x0006780001137983 */ /* 0x000ea80000300800 */
        /* <DEDUP_REMOVED lines=9> */
[----:B---3--:R-:W-:Y:S04]  /*22b50*/  STS.U8 [R15+UR4+0x4100], R22 ;  /* 0x004100160f007988 */ /* 0x008fe80008000004 */
[----:B------:R-:W3:Y:S04]  /*22b60*/  LDL.LU R5, [R1+0x90] ;  /* 0x0000900001057983 */ /* 0x000ee80000300800 */
[----:B------:R0:W-:Y:S04]  /*22b70*/  STS.U8 [R15+UR4+0x4140], R24 ;  /* 0x004140180f007988 */ /* 0x0001e80008000004 */
[----:B0-----:R-:W3:Y:S04]  /*22b80*/  LDL.LU R24, [R1+0x8c] ;  /* 0x00008c0001187983 */ /* 0x001ee80000300800 */
[----:B------:R-:W3:Y:S04]  /*22b90*/  LDL.LU R4, [R1+0x88] ;  /* 0x0000880001047983 */ /* 0x000ee80000300800 */
[----:B------:R-:W3:Y:S04]  /*22ba0*/  LDL.LU R3, [R1+0x84] ;  /* 0x0000840001037983 */ /* 0x000ee80000300800 */
[----:B------:R-:W3:Y:S04]  /*22bb0*/  LDL.LU R2, [R1+0x80] ;  /* 0x0000800001027983 */ /* 0x000ee80000300800 */
[----:B------:R-:W3:Y:S04]  /*22bc0*/  LDL.LU R22, [R1+0x7c] ;  /* 0x00007c0001167983 */ /* 0x000ee80000300800 */
[----:B----4-:R0:W-:Y:S04]  /*22bd0*/  STS.U8 [R15+UR4+0x4180], R26 ;  /* 0x0041801a0f007988 */ /* 0x0101e80008000004 */
[----:B0-----:R-:W4:Y:S04]  /*22be0*/  LDL.LU R26, [R1+0x78] ;  /* 0x00007800011a7983 */ /* 0x001f280000300800 */
[----:B------:R-:W-:Y:S04]  /*22bf0*/  STS.U8 [R15+UR4+0x41c0], R27 ;  /* 0x0041c01b0f007988 */ /* 0x000fe80008000004 */
[----:B------:R-:W-:Y:S04]  /*22c00*/  STS.U8 [R15+UR4+0x5040], R25 ;  /* 0x005040190f007988 */ /* 0x000fe80008000004 */
[----:B------:R0:W-:Y:S04]  /*22c10*/  STS.U8 [R15+UR4+0x5000], R0 ;  /* 0x005000000f007988 */ /* 0x0001e80008000004 */
[----:B0-----:R-:W4:Y:S04]  /*22c20*/  LDL.LU R0, [R1+0xbd0] ;  /* 0x000bd00001007983 */ /* 0x001f280000300800 */
[----:B------:R0:W-:Y:S04]  /*22c30*/  STS.U8 [R15+UR4+0x50c0], R18 ;  /* 0x0050c0120f007988 */ /* 0x0001e80008000004 */
[----:B0-----:R-:W4:Y:S04]  /*22c40*/  LDL.LU R18, [R1+0xbcc] ;  /* 0x000bcc0001127983 */ /* 0x001f280000300800 */
[----:B--2---:R0:W-:Y:S04]  /*22c50*/  STS.U8 [R15+UR4+0x5080], R20 ;  /* 0x005080140f007988 */ /* 0x0041e80008000004 */
[----:B------:R-:W-:Y:S04]  /*22c60*/  STS.U8 [R15+UR4+0x5140], R23 ;  /* 0x005140170f007988 */ /* 0x000fe80008000004 */
[----:B------:R-:W-:Y:S04]  /*22c70*/  STS.U8 [R15+UR4+0x5100], R21 ;  /* 0x005100150f007988 */ /* 0x000fe80008000004 */
[----:B0-----:R-:W2:Y:S04]  /*22c80*/  LDL.LU R20, [R1+0xbc8] ;  /* 0x000bc80001147983 */ /* 0x001ea80000300800 */
        /* <DEDUP_REMOVED lines=10> */
[----:B0-----:R-:W2:Y:S04]  /*22d30*/  LDL.LU R28, [R1+0xbc4] ;  /* 0x000bc400011c7983 */ /* 0x001ea80000300800 */
[----:B------:R0:W-:Y:S02]  /*22d40*/  STS.U8 [R15+UR4+0x7040], R16 ;  /* 0x007040100f007988 */ /* 0x0001e40008000004 */
[----:B0-----:R-:W0:Y:S02]  /*22d50*/  S2R R16, SR_TID.X ;  /* 0x0000000000107919 */ /* 0x001e240000002100 */
[----:B---3--:R-:W-:Y:S04]  /*22d60*/  STS.U8 [R15+UR4+0x7000], R5 ;  /* 0x007000050f007988 */ /* 0x008fe80008000004 */
[----:B------:R1:W-:Y:S04]  /*22d70*/  STS.U8 [R15+UR4+0x70c0], R24 ;  /* 0x0070c0180f007988 */ /* 0x0003e80008000004 */
[----:B------:R-:W-:Y:S04]  /*22d80*/  STS.U8 [R15+UR4+0x7080], R4 ;  /* 0x007080040f007988 */ /* 0x000fe80008000004 */
[----:B------:R-:W-:Y:S04]  /*22d90*/  STS.U8 [R15+UR4+0x7140], R3 ;  /* 0x007140030f007988 */ /* 0x000fe80008000004 */
[----:B------:R-:W-:Y:S04]  /*22da0*/  STS.U8 [R15+UR4+0x7100], R2 ;  /* 0x007100020f007988 */ /* 0x000fe80008000004 */
[----:B------:R3:W-:Y:S04]  /*22db0*/  STS.U8 [R15+UR4+0x71c0], R22 ;  /* 0x0071c0160f007988 */ /* 0x0007e80008000004 */
[----:B-1----:R-:W2:Y:S04]  /*22dc0*/  LDL.LU R24, [R1+0xbc0] ;  /* 0x000bc00001187983 */ /* 0x002ea80000300800 */
[----:B---3--:R-:W3:Y:S04]  /*22dd0*/  LDL.LU R22, [R1+0xbbc] ;  /* 0x000bbc0001167983 */ /* 0x008ee80000300800 */
[----:B----4-:R1:W-:Y:S04]  /*22de0*/  STS.U8 [R15+UR4+0x7180], R26 ;  /* 0x0071801a0f007988 */ /* 0x0103e80008000004 */
[----:B-1----:R-:W4:Y:S01]  /*22df0*/  LDL.LU R26, [R1+0xbb8] ;  /* 0x000bb800011a7983 */ /* 0x002f220000300800 */
[----:B0-----:R-:W-:-:S04]  /*22e00*/  LOP3.LUT R16, R16, 0x3f, RZ, 0xc0, !PT ;  /* 0x0000003f10107812 */ /* 0x001fc800078ec0ff */
[----:B------:R-:W-:Y:S01]  /*22e10*/  LOP3.LUT R2, R16, 0x8, RZ, 0x3c, !PT ;  /* 0x0000000810027812 */ /* 0x000fe200078e3cff */
[----:B------:R-:W-:Y:S04]  /*22e20*/  STL [R1+0x2df8], R15 ;  /* 0x002df80f01007387 */ /* 0x000fe80000100800 */
[----:B------:R-:W4:Y:S04]  /*22e30*/  LDL.LU R16, [R1+0xbb4] ;  /* 0x000bb40001107983 */ /* 0x000f280000300800 */
[----:B------:R0:W-:Y:S04]  /*22e40*/  STS.U8 [R2+UR4+0x200], R0 ;  /* 0x0002000002007988 */ /* 0x0001e80008000004 */
[----:B0-----:R-:W4:Y:S04]  /*22e50*/  LDL.LU R0, [R1+0xad0] ;  /* 0x000ad00001007983 */ /* 0x001f280000300800 */
[----:B------:R-:W-:Y:S04]  /*22e60*/  STS.U8 [R2+UR4+0x240], R18 ;  /* 0x0002401202007988 */ /* 0x000fe80008000004 */
[----:B------:R-:W4:Y:S04]  /*22e70*/  LDL.LU R14, [R1+0xacc] ;  /* 0x000acc00010e7983 */ /* 0x000f280000300800 */
[----:B------:R-:W4:Y:S04]  /*22e80*/  LDL.LU R27, [R1+0xac8] ;  /* 0x000ac800011b7983 */ /* 0x000f280000300800 */
[----:B--2---:R0:W-:Y:S04]  /*22e90*/  STS.U8 [R2+UR4+0x280], R20 ;  /* 0x0002801402007988 */ /* 0x0041e80008000004 */
[----:B0-----:R-:W2:Y:S04]  /*22ea0*/  LDL.LU R20, [R1+0xac4] ;  /* 0x000ac40001147983 */ /* 0x001ea80000300800 */
        /* <DEDUP_REMOVED lines=10> */
[----:B------:R0:W-:Y:S04]  /*22f50*/  STS.U8 [R2+UR4+0x2c0], R28 ;  /* 0x0002c01c02007988 */ /* 0x0001e80008000004 */
[----:B------:R-:W2:Y:S04]  /*22f60*/  LDL.LU R7, [R1+0x968] ;  /* 0x0009680001077983 */ /* 0x000ea80000300800 */
[----:B0-----:R-:W2:Y:S04]  /*22f70*/  LDL.LU R28, [R1+0x964] ;  /* 0x00096400011c7983 */ /* 0x001ea80000300800 */
[----:B------:R-:W2:Y:S04]  /*22f80*/  LDL.LU R6, [R1+0x874] ;  /* 0x0008740001067983 */ /* 0x000ea80000300800 */
[----:B------:R-:W2:Y:S04]  /*22f90*/  LDL.LU R5, [R1+0x870] ;  /* 0x0008700001057983 */ /* 0x000ea80000300800 */
[----:B------:R-:W2:Y:S04]  /*22fa0*/  LDL.LU R4, [R1+0x86c] ;  /* 0x00086c0001047983 */ /* 0x000ea80000300800 */
[----:B------:R-:W2:Y:S04]  /*22fb0*/  LDL.LU R3, [R1+0x868] ;  /* 0x0008680001037983 */ /* 0x000ea80000300800 */
[----:B------:R0:W-:Y:S04]  /*22fc0*/  STS.U8 [R2+UR4+0x300], R24 ;  /* 0x0003001802007988 */ /* 0x0001e80008000004 */
[----:B------:R-:W2:Y:S04]  /*22fd0*/  LDL.LU R18, [R1+0x864] ;  /* 0x0008640001127983 */ /* 0x000ea80000300800 */
[----:B---3--:R1:W-:Y:S04]  /*22fe0*/  STS.U8 [R2+UR4+0x340], R22 ;  /* 0x0003401602007988 */ /* 0x0083e80008000004 */
[----:B0-----:R-:W3:Y:S04]  /*22ff0*/  LDL.LU R24, [R1+0x860] ;  /* 0x0008600001187983 */ /* 0x001ee80000300800 */
[----:B-1----:R-:W3:Y:S04]  /*23000*/  LDL.LU R22, [R1+0x85c] ;  /* 0x00085c0001167983 */ /* 0x002ee80000300800 */
[----:B----4-:R0:W-:Y:S04]  /*23010*/  STS.U8 [R2+UR4+0x380], R26 ;  /* 0x0003801a02007988 */ /* 0x0101e80008000004 */
[----:B0-----:R-:W4:Y:S04]  /*23020*/  LDL.LU R26, [R1+0x858] ;  /* 0x00085800011a7983 */ /* 0x001f280000300800 */
[----:B------:R0:W-:Y:S04]  /*23030*/  STS.U8 [R2+UR4+0x3c0], R16 ;  /* 0x0003c01002007988 */ /* 0x0001e80008000004 */
[----:B------:R1:W-:Y:S04]  /*23040*/  STS.U8 [R2+UR4+0x1240], R0 ;  /* 0x0012400002007988 */ /* 0x0003e80008000004 */
[----:B0-----:R-:W4:Y:S04]  /*23050*/  LDL.LU R16, [R1+0x774] ;  /* 0x0007740001107983 */ /* 0x001f280000300800 */
[----:B-1----:R-:W4:Y:S04]  /*23060*/  LDL.LU R0, [R1+0x770] ;  /* 0x0007700001007983 */ /* 0x002f280000300800 */
[----:B------:R-:W-:Y:S04]  /*23070*/  STS.U8 [R2+UR4+0x1200], R14 ;  /* 0x0012000e02007988 */ /* 0x000fe80008000004 */
[----:B------:R-:W-:Y:S04]  /*23080*/  STS.U8 [R2+UR4+0x12c0], R27 ;  /* 0x0012c01b02007988 */ /* 0x000fe80008000004 */
[----:B--2---:R0:W-:Y:S04]  /*23090*/  STS.U8 [R2+UR4+0x1280], R20 ;  /* 0x0012801402007988 */ /* 0x0041e80008000004 */
[----:B------:R-:W-:Y:S04]  /*230a0*/  STS.U8 [R2+UR4+0x1340], R25 ;  /* 0x0013401902007988 */ /* 0x000fe80008000004 */
[----:B------:R-:W-:Y:S04]  /*230b0*/  STS.U8 [R2+UR4+0x1300], R23 ;  /* 0x0013001702007988 */ /* 0x000fe80008000004 */
[----:B0-----:R-:W2:Y:S04]  /*230c0*/  LDL.LU R20, [R1+0x76c] ;  /* 0x00076c0001147983 */ /* 0x001ea80000300800 */
        /* <DEDUP_REMOVED lines=9> */
[----:B------:R0:W-:Y:S04]  /*23160*/  STS.U8 [R2+UR4+0x23c0], R28 ;  /* 0x0023c01c02007988 */ /* 0x0001e80008000004 */
[----:B0-----:R-:W2:Y:S04]  /*23170*/  LDL.LU R28, [R1+0x768] ;  /* 0x00076800011c7983 */ /* 0x001ea80000300800 */
[----:B------:R-:W-:Y:S04]  /*23180*/  STS.U8 [R2+UR4+0x3240], R6 ;  /* 0x0032400602007988 */ /* 0x000fe80008000004 */
[----:B------:R-:W-:Y:S04]  /*23190*/  STS.U8 [R2+UR4+0x3200], R5 ;  /* 0x0032000502007988 */ /* 0x000fe80008000004 */
[----:B------:R-:W-:Y:S04]  /*231a0*/  STS.U8 [R2+UR4+0x32c0], R4 ;  /* 0x0032c00402007988 */ /* 0x000fe80008000004 */
[----:B------:R-:W-:Y:S04]  /*231b0*/  STS.U8 [R2+UR4+0x3280], R3 ;  /* 0x0032800302007988 */ /* 0x000fe80008000004 */
[----:B------:R0:W-:Y:S04]  /*231c0*/  STS.U8 [R2+UR4+0x3340], R18 ;  /* 0x0033401202007988 */ /* 0x0001e80008000004 */
[----:B---3--:R1:W-:Y:S04]  /*231d0*/  STS.U8 [R2+UR4+0x3300], R24 ;  /* 0x0033001802007988 */ /* 0x0083e80008000004 */
[----:B------:R3:W-:Y:S04]  /*231e0*/  STS.U8 [R2+UR4+0x33c0], R22 ;  /* 0x0033c01602007988 */ /* 0x0007e80008000004 */
[----:B0-----:R-:W2:Y:S04]  /*231f0*/  LDL.LU R18, [R1+0x764] ;  /* 0x0007640001127983 */ /* 0x001ea80000300800 */
[----:B-1----:R-:W2:Y:S04]  /*23200*/  LDL.LU R24, [R1+0x760] ;  /* 0x0007600001187983 */ /* 0x002ea80000300800 */
[----:B---3--:R-:W3:Y:S04]  /*23210*/  LDL.LU R22, [R1+0x75c] ;  /* 0x00075c0001167983 */ /* 0x008ee80000300800 */
[----:B----4-:R0:W-:Y:S04]  /*23220*/  STS.U8 [R2+UR4+0x3380], R26 ;  /* 0x0033801a02007988 */ /* 0x0101e80008000004 */
[----:B0-----:R-:W4:Y:S04]  /*23230*/  LDL.LU R26, [R1+0x758] ;  /* 0x00075800011a7983 */ /* 0x001f280000300800 */
[----:B------:R-:W-:Y:S04]  /*23240*/  STS.U8 [R2+UR4+0x4200], R16 ;  /* 0x0042001002007988 */ /* 0x000fe80008000004 */
[----:B------:R-:W4:Y:S04]  /*23250*/  LDL.LU R14, [R1+0x674] ;  /* 0x00067400010e7983 */ /* 0x000f280000300800 */
[----:B------:R-:W4:Y:S04]  /*23260*/  LDL.LU R27, [R1+0x670] ;  /* 0x00067000011b7983 */ /* 0x000f280000300800 */
[----:B------:R0:W-:Y:S04]  /*23270*/  STS.U8 [R2+UR4+0x4240], R0 ;  /* 0x0042400002007988 */ /* 0x0001e80008000004 */
[----:B0-----:R-:W4:Y:S04]  /*23280*/  LDL.LU R0, [R1+0x66c] ;  /* 0x00066c0001007983 */ /* 0x001f280000300800 */
[----:B------:R-:W4:Y:S04]  /*23290*/  LDL.LU R25, [R1+0x668] ;  /* 0x0006680001197983 */ /* 0x000f280000300800 */
        /* <DEDUP_REMOVED lines=17> */
[----:B------:R0:W-:Y:S04]  /*233b0*/  STS.U8 [R2+UR4+0x42c0], R28 ;  /* 0x0042c01c02007988 */ /* 0x0001e80008000004 */
[----:B0-----:R-:W2:Y:S04]  /*233c0*/  LDL.LU R28, [R1+0x64] ;  /* 0x00006400011c7983 */ /* 0x001ea80000300800 */
[----:B------:R0:W-:Y:S04]  /*233d0*/  STS.U8 [R2+UR4+0x4300], R18 ;  /* 0x0043001202007988 */ /* 0x0001e80008000004 */
[----:B------:R1:W-:Y:S04]  /*233e0*/  STS.U8 [R2+UR4+0x4340], R24 ;  /* 0x0043401802007988 */ /* 0x0003e80008000004 */
[----:B---3--:R3:W-:Y:S04]  /*233f0*/  STS.U8 [R2+UR4+0x4380], R22 ;  /* 0x0043801602007988 */ /* 0x0087e80008000004 */
[----:B0-----:R-:W2:Y:S04]  /*23400*/  LDL.LU R18, [R1+0x60] ;  /* 0x0000600001127983 */ /* 0x001ea80000300800 */
[----:B-1----:R-:W2:Y:S04]  /*23410*/  LDL.LU R24, [R1+0x5c] ;  /* 0x00005c0001187983 */ /* 0x002ea80000300800 */
[----:B---3--:R-:W3:Y:S04]  /*23420*/  LDL.LU R22, [R1+0x58] ;  /* 0x0000580001167983 */ /* 0x008ee80000300800 */
[----:B----4-:R0:W-:Y:S04]  /*23430*/  STS.U8 [R2+UR4+0x43c0], R26 ;  /* 0x0043c01a02007988 */ /* 0x0101e80008000004 */
[----:B0-----:R-:W4:Y:S04]  /*23440*/  LDL.LU R26, [R1+0xbb0] ;  /* 0x000bb000011a7983 */ /* 0x001f280000300800 */
[----:B------:R-:W-:Y:S04]  /*23450*/  STS.U8 [R2+UR4+0x5240], R14 ;  /* 0x0052400e02007988 */ /* 0x000fe80008000004 */
[----:B------:R-:W-:Y:S04]  /*23460*/  STS.U8 [R2+UR4+0x5200], R27 ;  /* 0x0052001b02007988 */ /* 0x000fe80008000004 */
[----:B------:R0:W-:Y:S04]  /*23470*/  STS.U8 [R2+UR4+0x52c0], R0 ;  /* 0x0052c00002007988 */ /* 0x0001e80008000004 */
[----:B0-----:R-:W4:Y:S04]  /*23480*/  LDL.LU R0, [R1+0xbac] ;  /* 0x000bac0001007983 */ /* 0x001f280000300800 */
        /* <DEDUP_REMOVED lines=11> */
[----:B--2---:R0:W-:Y:S02]  /*23540*/  STS.U8 [R2+UR4+0x6380], R20 ;  /* 0x0063801402007988 */ /* 0x0041e40008000004 */
[----:B0-----:R-:W0:Y:S02]  /*23550*/  S2R R20, SR_TID.X ;  /* 0x0000000000147919 */ /* 0x001e240000002100 */
[----:B------:R-:W-:Y:S04]  /*23560*/  STS.U8 [R2+UR4+0x63c0], R6 ;  /* 0x0063c00602007988 */ /* 0x000fe80008000004 */
[----:B------:R-:W-:Y:S04]  /*23570*/  STS.U8 [R2+UR4+0x7240], R5 ;  /* 0x0072400502007988 */ /* 0x000fe80008000004 */
[----:B------:R-:W-:Y:S04]  /*23580*/  STS.U8 [R2+UR4+0x7200], R4 ;  /* 0x0072000402007988 */ /* 0x000fe80008000004 */
[----:B------:R-:W-:Y:S04]  /*23590*/  STS.U8 [R2+UR4+0x72c0], R3 ;  /* 0x0072c00302007988 */ /* 0x000fe80008000004 */
[----:B------:R-:W-:Y:S04]  /*235a0*/  STS.U8 [R2+UR4+0x7280], R16 ;  /* 0x0072801002007988 */ /* 0x000fe80008000004 */
[----:B------:R1:W-:Y:S04]  /*235b0*/  STS.U8 [R2+UR4+0x7340], R28 ;  /* 0x0073401c02007988 */ /* 0x0003e80008000004 */
[----:B-1----:R-:W2:Y:S04]  /*235c0*/  LDL.LU R28, [R1+0xba8] ;  /* 0x000ba800011c7983 */ /* 0x002ea80000300800 */
[----:B------:R1:W-:Y:S04]  /*235d0*/  STS.U8 [R2+UR4+0x7300], R18 ;  /* 0x0073001202007988 */ /* 0x0003e80008000004 */
[----:B------:R3:W-:Y:S01]  /*235e0*/  STS.U8 [R2+UR4+0x73c0], R24 ;  /* 0x0073c01802007988 */ /* 0x0007e20008000004 */
[----:B0-----:R-:W-:-:S03]  /*235f0*/  LOP3.LUT R20, R20, 0x3f, RZ, 0xc0, !PT ;  /* 0x0000003f14147812 */ /* 0x001fc600078ec0ff */
[----:B-1----:R-:W2:Y:S01]  /*23600*/  LDL.LU R18, [R1+0xba4] ;  /* 0x000ba40001127983 */ /* 0x002ea20000300800 */
[----:B------:R-:W-:-:S03]  /*23610*/  LOP3.LUT R3, R20, 0x10, RZ, 0x3c, !PT ;  /* 0x0000001014037812 */ /* 0x000fc600078e3cff */
[----:B---3--:R-:W3:Y:S04]  /*23620*/  LDL.LU R24, [R1+0xba0] ;  /* 0x000ba00001187983 */ /* 0x008ee80000300800 */
[----:B------:R-:W-:Y:S04]  /*23630*/  STS.U8 [R2+UR4+0x7380], R22 ;  /* 0x0073801602007988 */ /* 0x000fe80008000004 */
[----:B------:R-:W3:Y:S04]  /*23640*/  LDL.LU R15, [R1+0xb9c] ;  /* 0x000b9c00010f7983 */ /* 0x000ee80000300800 */
[----:B------:R-:W3:Y:S04]  /*23650*/  LDL.LU R29, [R1+0xb98] ;  /* 0x000b9800011d7983 */ /* 0x000ee80000300800 */
[----:B----4-:R0:W-:Y:S04]  /*23660*/  STS.U8 [R3+UR4+0x400], R26 ;  /* 0x0004001a03007988 */ /* 0x0101e80008000004 */
        /* <DEDUP_REMOVED lines=18> */
[----:B------:R0:W-:Y:S04]  /*23790*/  STS.U8 [R3+UR4+0x440], R0 ;  /* 0x0004400003007988 */ /* 0x0001e80008000004 */
[----:B------:R-:W4:Y:S04]  /*237a0*/  LDL.LU R2, [R1+0x850] ;  /* 0x0008500001027983 */ /* 0x000f280000300800 */
[----:B0-----:R-:W4:Y:S04]  /*237b0*/  LDL.LU R0, [R1+0x84c] ;  /* 0x00084c0001007983 */ /* 0x001f280000300800 */
[----:B------:R-:W4:Y:S04]  /*237c0*/  LDL.LU R16, [R1+0x848] ;  /* 0x0008480001107983 */ /* 0x000f280000300800 */
[----:B------:R-:W4:Y:S04]  /*237d0*/  LDL.LU R22, [R1+0x844] ;  /* 0x0008440001167983 */ /* 0x000f280000300800 */
[----:B--2---:R0:W-:Y:S04]  /*237e0*/  STS.U8 [R3+UR4+0x480], R28 ;  /* 0x0004801c03007988 */ /* 0x0041e80008000004 */
[----:B0-----:R-:W2:Y:S04]  /*237f0*/  LDL.LU R28, [R1+0x840] ;  /* 0x00084000011c7983 */ /* 0x001ea80000300800 */
[----:B------:R0:W-:Y:S04]  /*23800*/  STS.U8 [R3+UR4+0x4c0], R18 ;  /* 0x0004c01203007988 */ /* 0x0001e80008000004 */
[----:B---3--:R1:W-:Y:S04]  /*23810*/  STS.U8 [R3+UR4+0x500], R24 ;  /* 0x0005001803007988 */ /* 0x0083e80008000004 */
[----:B------:R-:W-:Y:S04]  /*23820*/  STS.U8 [R3+UR4+0x540], R15 ;  /* 0x0005400f03007988 */ /* 0x000fe80008000004 */
[----:B------:R-:W-:Y:S04]  /*23830*/  STS.U8 [R3+UR4+0x580], R29 ;  /* 0x0005801d03007988 */ /* 0x000fe80008000004 */
[----:B0-----:R-:W3:Y:S04]  /*23840*/  LDL.LU R18, [R1+0x83c] ;  /* 0x00083c0001127983 */ /* 0x001ee80000300800 */
[----:B-1----:R-:W3:Y:S04]  /*23850*/  LDL.LU R24, [R1+0x838] ;  /* 0x0008380001187983 */ /* 0x002ee80000300800 */
[----:B----4-:R0:W-:Y:S04]  /*23860*/  STS.U8 [R3+UR4+0x5c0], R26 ;  /* 0x0005c01a03007988 */ /* 0x0101e80008000004 */
        /* <DEDUP_REMOVED lines=16> */
[----:B0-----:R-:W4:Y:S04]  /*23970*/  LDL.LU R26, [R1+0x754] ;  /* 0x00075400011a7983 */ /* 0x001f280000300800 */
[----:B------:R-:W-:Y:S04]  /*23980*/  STS.U8 [R3+UR4+0x3440], R4 ;  /* 0x0034400403007988 */ /* 0x000fe80008000004 */
[----:B------:R-:W-:Y:S04]  /*23990*/  STS.U8 [R3+UR4+0x3400], R2 ;  /* 0x0034000203007988 */ /* 0x000fe80008000004 */
[----:B------:R0:W-:Y:S04]  /*239a0*/  STS.U8 [R3+UR4+0x34c0], R0 ;  /* 0x0034c00003007988 */ /* 0x0001e80008000004 */
[----:B0-----:R-:W4:Y:S04]  /*239b0*/  LDL.LU R0, [R1+0x750] ;  /* 0x0007500001007983 */ /* 0x001f280000300800 */
[----:B------:R-:W-:Y:S04]  /*239c0*/  STS.U8 [R3+UR4+0x3480], R16 ;  /* 0x0034801003007988 */ /* 0x000fe80008000004 */
[----:B------:R0:W-:Y:S04]  /*239d0*/  STS.U8 [R3+UR4+0x3540], R22 ;  /* 0x0035401603007988 */ /* 0x0001e80008000004 */
[----:B0-----:R-:W4:Y:S04]  /*239e0*/  LDL.LU R22, [R1+0x74c] ;  /* 0x00074c0001167983 */ /* 0x001f280000300800 */
[----:B--2---:R0:W-:Y:S04]  /*239f0*/  STS.U8 [R3+UR4+0x3500], R28 ;  /* 0x0035001c03007988 */ /* 0x0041e80008000004 */
[----:B0-----:R-:W2:Y:S04]  /*23a00*/  LDL.LU R28, [R1+0x748] ;  /* 0x00074800011c7983 */ /* 0x001ea80000300800 */
[----:B------:R-:W2:Y:S04]  /*23a10*/  LDL.LU R15, [R1+0x744] ;  /* 0x00074400010f7983 */ /* 0x000ea80000300800 */
[----:B------:R-:W2:Y:S04]  /*23a20*/  LDL.LU R29, [R1+0x740] ;  /* 0x00074000011d7983 */ /* 0x000ea80000300800 */
[----:B---3--:R-:W-:Y:S04]  /*23a30*/  STS.U8 [R3+UR4+0x35c0], R18 ;  /* 0x0035c01203007988 */ /* 0x008fe80008000004 */
[----:B------:R0:W-:Y:S04]  /*23a40*/  STS.U8 [R3+UR4+0x3580], R24 ;  /* 0x0035801803007988 */ /* 0x0001e80008000004 */
        /* <DEDUP_REMOVED lines=18> */
[----:B----4-:R0:W-:Y:S04]  /*23b70*/  STS.U8 [R3+UR4+0x4400], R26 ;  /* 0x0044001a03007988 */ /* 0x0101e80008000004 */
[----:B------:R-:W4:Y:S04]  /*23b80*/  LDL.LU R2, [R1+0x54] ;  /* 0x0000540001027983 */ /* 0x000f280000300800 */
[----:B0-----:R-:W4:Y:S04]  /*23b90*/  LDL.LU R26, [R1+0x50] ;  /* 0x00005000011a7983 */ /* 0x001f280000300800 */
[----:B------:R-:W4:Y:S04]  /*23ba0*/  LDL.LU R16, [R1+0x4c] ;  /* 0x00004c0001107983 */ /* 0x000f280000300800 */
[----:B------:R-:W4:Y:S04]  /*23bb0*/  LDL.LU R18, [R1+0x48] ;  /* 0x0000480001127983 */ /* 0x000f280000300800 */
[----:B------:R0:W-:Y:S04]  /*23bc0*/  STS.U8 [R3+UR4+0x4440], R0 ;  /* 0x0044400003007988 */ /* 0x0001e80008000004 */
[----:B0-----:R-:W4:Y:S04]  /*23bd0*/  LDL.LU R0, [R1+0x44] ;  /* 0x0000440001007983 */ /* 0x001f280000300800 */
[----:B------:R0:W-:Y:S04]  /*23be0*/  STS.U8 [R3+UR4+0x4480], R22 ;  /* 0x0044801603007988 */ /* 0x0001e80008000004 */
[----:B0-----:R-:W4:Y:S04]  /*23bf0*/  LDL.LU R22, [R1+0x40] ;  /* 0x0000400001167983 */ /* 0x001f280000300800 */
[----:B--2---:R0:W-:Y:S04]  /*23c00*/  STS.U8 [R3+UR4+0x44c0], R28 ;  /* 0x0044c01c03007988 */ /* 0x0041e80008000004 */
[----:B0-----:R-:W2:Y:S04]  /*23c10*/  LDL.LU R28, [R1+0x3c] ;  /* 0x00003c00011c7983 */ /* 0x001ea80000300800 */
[----:B------:R-:W-:Y:S04]  /*23c20*/  STS.U8 [R3+UR4+0x4500], R15 ;  /* 0x0045000f03007988 */ /* 0x000fe80008000004 */
[----:B------:R-:W-:Y:S04]  /*23c30*/  STS.U8 [R3+UR4+0x4540], R29 ;  /* 0x0045401d03007988 */ /* 0x000fe80008000004 */
[----:B---3--:R0:W-:Y:S04]  /*23c40*/  STS.U8 [R3+UR4+0x4580], R24 ;  /* 0x0045801803007988 */ /* 0x0081e80008000004 */
        /* <DEDUP_REMOVED lines=16> */
[----:B------:R-:W-:Y:S04]  /*23d50*/  STS.U8 [R3+UR4+0x6580], R5 ;  /* 0x0065800503007988 */ /* 0x000fe80008000004 */
[----:B------:R-:W-:Y:S04]  /*23d60*/  STS.U8 [R3+UR4+0x65c0], R4 ;  /* 0x0065c00403007988 */ /* 0x000fe80008000004 */
[----:B----4-:R-:W-:Y:S04]  /*23d70*/  STS.U8 [R3+UR4+0x7440], R2 ;  /* 0x0074400203007988 */ /* 0x010fe80008000004 */
[----:B------:R0:W-:Y:S04]  /*23d80*/  STS.U8 [R3+UR4+0x7400], R26 ;  /* 0x0074001a03007988 */ /* 0x0001e80008000004 */
[----:B------:R-:W-:Y:S04]  /*23d90*/  STS.U8 [R3+UR4+0x74c0], R16 ;  /* 0x0074c01003007988 */ /* 0x000fe80008000004 */
[----:B------:R-:W-:Y:S04]  /*23da0*/  STS.U8 [R3+UR4+0x7480], R18 ;  /* 0x0074801203007988 */ /* 0x000fe80008000004 */
[----:B0-----:R-:W4:Y:S04]  /*23db0*/  LDL.LU R26, [R1+0xb90] ;  /* 0x000b9000011a7983 */ /* 0x001f280000300800 */
[----:B------:R0:W-:Y:S04]  /*23dc0*/  STS.U8 [R3+UR4+0x7540], R0 ;  /* 0x0075400003007988 */ /* 0x0001e80008000004 */
[----:B0-----:R-:W4:Y:S04]  /*23dd0*/  LDL.LU R0, [R1+0xb8c] ;  /* 0x000b8c0001007983 */ /* 0x001f280000300800 */
[----:B------:R-:W-:Y:S04]  /*23de0*/  STS.U8 [R3+UR4+0x7500], R22 ;  /* 0x0075001603007988 */ /* 0x000fe80008000004 */
[----:B------:R-:W4:Y:S04]  /*23df0*/  LDL.LU R15, [R1+0xb88] ;  /* 0x000b8800010f7983 */ /* 0x000f280000300800 */
[----:B------:R-:W4:Y:S01]  /*23e00*/  LDL.LU R29, [R1+0xb84] ;  /* 0x000b8400011d7983 */ /* 0x000f220000300800 */
[----:B------:R-:W-:-:S03]  /*23e10*/  LOP3.LUT R2, R20, 0x18, RZ, 0x3c, !PT ;  /* 0x0000001814027812 */ /* 0x000fc600078e3cff */
        /* <DEDUP_REMOVED lines=18> */
[----:B---3--:R0:W-:Y:S04]  /*23f40*/  STS.U8 [R3+UR4+0x7580], R24 ;  /* 0x0075801803007988 */ /* 0x0081e80008000004 */
[----:B------:R-:W3:Y:S04]  /*23f50*/  LDL.LU R4, [R1+0x920] ;  /* 0x0009200001047983 */ /* 0x000ee80000300800 */
[----:B0-----:R-:W3:Y:S04]  /*23f60*/  LDL.LU R3, [R1+0x91c] ;  /* 0x00091c0001037983 */ /* 0x001ee80000300800 */
[----:B------:R-:W3:Y:S04]  /*23f70*/  LDL.LU R24, [R1+0x918] ;  /* 0x0009180001187983 */ /* 0x000ee80000300800 */
[----:B------:R-:W3:Y:S04]  /*23f80*/  LDL.LU R16, [R1+0x834] ;  /* 0x0008340001107983 */ /* 0x000ee80000300800 */
[----:B------:R-:W3:Y:S04]  /*23f90*/  LDL.LU R18, [R1+0x830] ;  /* 0x0008300001127983 */ /* 0x000ee80000300800 */
[----:B----4-:R0:W-:Y:S04]  /*23fa0*/  STS.U8 [R2+UR4+0x600], R26 ;  /* 0x0006001a02007988 */ /* 0x0101e80008000004 */
[----:B0-----:R-:W4:Y:S04]  /*23fb0*/  LDL.LU R26, [R1+0x82c] ;  /* 0x00082c00011a7983 */ /* 0x001f280000300800 */
[----:B------:R-:W4:Y:S04]  /*23fc0*/  LDL.LU R20, [R1+0x828] ;  /* 0x0008280001147983 */ /* 0x000f280000300800 */
[----:B------:R-:W4:Y:S04]  /*23fd0*/  LDL.LU R22, [R1+0x824] ;  /* 0x0008240001167983 */ /* 0x000f280000300800 */
[----:B------:R0:W-:Y:S04]  /*23fe0*/  STS.U8 [R2+UR4+0x640], R0 ;  /* 0x0006400002007988 */ /* 0x0001e80008000004 */
[----:B0-----:R-:W4:Y:S04]  /*23ff0*/  LDL.LU R0, [R1+0x820] ;  /* 0x0008200001007983 */ /* 0x001f280000300800 */
[----:B------:R-:W-:Y:S04]  /*24000*/  STS.U8 [R2+UR4+0x680], R15 ;  /* 0x0006800f02007988 */ /* 0x000fe80008000004 */
[----:B------:R-:W-:Y:S04]  /*24010*/  STS.U8 [R2+UR4+0x6c0], R29 ;  /* 0x0006c01d02007988 */ /* 0x000fe80008000004 */
[----:B--2---:R0:W-:Y:S04]  /*24020*/  STS.U8 [R2+UR4+0x700], R28 ;  /* 0x0007001c02007988 */ /* 0x0041e80008000004 */
        /* <DEDUP_REMOVED lines=17> */
[----:B---3--:R-:W-:Y:S04]  /*24140*/  STS.U8 [R2+UR4+0x2740], R4 ;  /* 0x0027400402007988 */ /* 0x008fe80008000004 */
[----:B------:R-:W-:Y:S04]  /*24150*/  STS.U8 [R2+UR4+0x2780], R3 ;  /* 0x0027800302007988 */ /* 0x000fe80008000004 */
[----:B------:R0:W-:Y:S04]  /*24160*/  STS.U8 [R2+UR4+0x27c0], R24 ;  /* 0x0027c01802007988 */ /* 0x0001e80008000004 */
[----:B------:R-:W-:Y:S04]  /*24170*/  STS.U8 [R2+UR4+0x3640], R16 ;  /* 0x0036401002007988 */ /* 0x000fe80008000004 */
[----:B------:R-:W-:Y:S04]  /*24180*/  STS.U8 [R2+UR4+0x3600], R18 ;  /* 0x0036001202007988 */ /* 0x000fe80008000004 */
[----:B0-----:R-:W3:Y:S04]  /*24190*/  LDL.LU R24, [R1+0x818] ;  /* 0x0008180001187983 */ /* 0x001ee80000300800 */
[----:B----4-:R0:W-:Y:S04]  /*241a0*/  STS.U8 [R2+UR4+0x36c0], R26 ;  /* 0x0036c01a02007988 */ /* 0x0101e80008000004 */
[----:B------:R-:W-:Y:S04]  /*241b0*/  STS.U8 [R2+UR4+0x3680], R20 ;  /* 0x0036801402007988 */ /* 0x000fe80008000004 */
[----:B------:R-:W-:Y:S04]  /*241c0*/  STS.U8 [R2+UR4+0x3740], R22 ;  /* 0x0037401602007988 */ /* 0x000fe80008000004 */
[----:B0-----:R-:W4:Y:S04]  /*241d0*/  LDL.LU R26, [R1+0x734] ;  /* 0x00073400011a7983 */ /* 0x001f280000300800 */
        /* <DEDUP_REMOVED lines=28> */
[----:B---3--:R0:W-:Y:S04]  /*243a0*/  STS.U8 [R2+UR4+0x3780], R24 ;  /* 0x0037801802007988 */ /* 0x0081e80008000004 */
[----:B0-----:R-:W3:Y:S04]  /*243b0*/  LDL.LU R24, [R1+0x28] ;  /* 0x0000280001187983 */ /* 0x001ee80000300800 */
[----:B----4-:R0:W-:Y:S04]  /*243c0*/  STS.U8 [R2+UR4+0x4600], R26 ;  /* 0x0046001a02007988 */ /* 0x0101e80008000004 */
[----:B------:R-:W-:Y:S04]  /*243d0*/  STS.U8 [R2+UR4+0x4640], R15 ;  /* 0x0046400f02007988 */ /* 0x000fe80008000004 */
[----:B------:R-:W-:Y:S04]  /*243e0*/  STS.U8 [R2+UR4+0x4680], R29 ;  /* 0x0046801d02007988 */ /* 0x000fe80008000004 */
[----:B0-----:R-:W4:Y:S04]  /*243f0*/  LDL.LU R26, [R1+0x24] ;  /* 0x00002400011a7983 */ /* 0x001f280000300800 */
        /* <DEDUP_REMOVED lines=26> */
[----:B---3--:R-:W-:Y:S01]  /*245a0*/  STS.U8 [R2+UR4+0x7680], R24 ;  /* 0x0076801802007988 */ /* 0x008fe20008000004 */
[----:B0-----:R-:W-:-:S04]  /*245b0*/  LOP3.LUT R3, R28, 0x3f, RZ, 0xc0, !PT ;  /* 0x0000003f1c037812 */ /* 0x001fc800078ec0ff */
[----:B------:R-:W-:Y:S01]  /*245c0*/  LOP3.LUT R15, R3, 0x20, RZ, 0x3c, !PT ;  /* 0x00000020030f7812 */ /* 0x000fe200078e3cff */
[----:B----4-:R-:W-:Y:S04]  /*245d0*/  STS.U8 [R2+UR4+0x7740], R26 ;  /* 0x0077401a02007988 */ /* 0x010fe80008000004 */
[----:B------:R-:W-:Y:S04]  /*245e0*/  STL [R1+0x2e54], R15 ;  /* 0x002e540f01007387 */ /* 0x000fe80000100800 */
[----:B------:R-:W-:Y:S04]  /*245f0*/  STL [R1+0x2e44], R3 ;  /* 0x002e440301007387 */ /* 0x000fe80000100800 */
[----:B------:R0:W-:Y:S04]  /*24600*/  STS.U8 [R2+UR4+0x7700], R0 ;  /* 0x0077000002007988 */ /* 0x0001e80008000004 */
[----:B0-----:R-:W2:Y:S04]  /*24610*/  LDL.LU R0, [R1+0x1c] ;  /* 0x00001c0001007983 */ /* 0x001ea80000300800 */
[----:B------:R-:W3:Y:S04]  /*24620*/  LDL.LU R15, [R1+0x18] ;  /* 0x00001800010f7983 */ /* 0x000ee80000300800 */
[----:B------:R-:W4:Y:S04]  /*24630*/  LDL.LU R3, [R1+0xb6c] ;  /* 0x000b6c0001037983 */ /* 0x000f280000300800 */
[----:B----4-:R0:W-:Y:S04]  /*24640*/  STL [R1+0x2e50], R3 ;  /* 0x002e500301007387 */ /* 0x0101e80000100800 */
[----:B0-----:R-:W4:Y:S01]  /*24650*/  LDL.LU R3, [R1+0xb70] ;  /* 0x000b700001037983 */ /* 0x001f220000300800 */
[----:B------:R-:W-:-:S03]  /*24660*/  LOP3.LUT R28, R28, 0x3f, RZ, 0xc0, !PT ;  /* 0x0000003f1c1c7812 */ /* 0x000fc600078ec0ff */
[----:B----4-:R0:W-:Y:S04]  /*24670*/  STL [R1+0x2e58], R3 ;  /* 0x002e580301007387 */ /* 0x0101e80000100800 */
        /* <DEDUP_REMOVED lines=20> */
[----:B------:R-:W4:Y:S01]  /*247c0*/  LDL.LU R18, [R1+0x8fc] ;  /* 0x0008fc0001127983 */ /* 0x000f220000300800 */
[----:B0-----:R-:W-:-:S03]  /*247d0*/  LOP3.LUT R3, R28, 0x18, RZ, 0x3c, !PT ;  /* 0x000000181c037812 */ /* 0x001fc600078e3cff */
[----:B------:R-:W4:Y:S04]  /*247e0*/  LDL.LU R20, [R1+0x8f8] ;  /* 0x0008f80001147983 */ /* 0x000f280000300800 */
[----:B------:R-:W4:Y:S04]  /*247f0*/  LDL.LU R22, [R1+0x814] ;  /* 0x0008140001167983 */ /* 0x000f280000300800 */
[----:B------:R-:W4:Y:S04]  /*24800*/  LDL.LU R24, [R1+0x810] ;  /* 0x0008100001187983 */ /* 0x000f280000300800 */
[----:B------:R-:W4:Y:S04]  /*24810*/  LDL.LU R26, [R1+0x80c] ;  /* 0x00080c00011a7983 */ /* 0x000f280000300800 */
[----:B--2---:R0:W-:Y:S04]  /*24820*/  STS.U8 [R3+UR4+0x77c0], R0 ;  /* 0x0077c00003007988 */ /* 0x0041e80008000004 */
[----:B------:R-:W2:Y:S04]  /*24830*/  LDL.LU R28, [R1+0x808] ;  /* 0x00080800011c7983 */ /* 0x000ea80000300800 */
[----:B---3--:R1:W-:Y:S04]  /*24840*/  STS.U8 [R3+UR4+0x7780], R15 ;  /* 0x0077800f03007988 */ /* 0x0083e80008000004 */
[----:B0-----:R-:W3:Y:S04]  /*24850*/  LDL.LU R0, [R1+0x804] ;  /* 0x0008040001007983 */ /* 0x001ee80000300800 */
[----:B-1----:R-:W4:Y:S04]  /*24860*/  LDL.LU R3, [R1+0x2e58] ;  /* 0x002e580001037983 */ /* 0x002f280000300800 */
[----:B------:R-:W4:Y:S04]  /*24870*/  LDL.LU R15, [R1+0x2e54] ;  /* 0x002e5400010f7983 */ /* 0x000f280000300800 */
[----:B----4-:R0:W-:Y:S04]  /*24880*/  STS.U8 [R15+UR4+0x800], R3 ;  /* 0x000800030f007988 */ /* 0x0101e80008000004 */
[----:B0-----:R-:W4:Y:S04]  /*24890*/  LDL.LU R3, [R1+0x2e50] ;  /* 0x002e500001037983 */ /* 0x001f280000300800 */
[----:B----4-:R-:W-:Y:S04]  /*248a0*/  STS.U8 [R15+UR4+0x840], R3 ;  /* 0x000840030f007988 */ /* 0x010fe80008000004 */
        /* <DEDUP_REMOVED lines=24> */
[----:B0-----:R-:W4:Y:S04]  /*24a30*/  LDL.LU R24, [R1+0x800] ;  /* 0x0008000001187983 */ /* 0x001f280000300800 */
[----:B------:R-:W2:Y:S04]  /*24a40*/  LDL.LU R3, [R1+0x714] ;  /* 0x0007140001037983 */ /* 0x000ea80000300800 */
[----:B--2---:R0:W-:Y:S04]  /*24a50*/  STL [R1+0x2e48], R3 ;  /* 0x002e480301007387 */ /* 0x0041e80000100800 */
[----:B0-----:R-:W2:Y:S04]  /*24a60*/  LDL.LU R3, [R1+0x7f8] ;  /* 0x0007f80001037983 */ /* 0x001ea80000300800 */
[----:B------:R-:W-:Y:S04]  /*24a70*/  STS.U8 [R15+UR4+0x38c0], R26 ;  /* 0x0038c01a0f007988 */ /* 0x000fe80008000004 */
[----:B------:R-:W-:Y:S04]  /*24a80*/  STS.U8 [R15+UR4+0x3880], R28 ;  /* 0x0038801c0f007988 */ /* 0x000fe80008000004 */
[----:B---3--:R-:W-:Y:S04]  /*24a90*/  STS.U8 [R15+UR4+0x3940], R0 ;  /* 0x003940000f007988 */ /* 0x008fe80008000004 */
[----:B--2---:R0:W-:Y:S04]  /*24aa0*/  STL [R1+0x2e4c], R3 ;  /* 0x002e4c0301007387 */ /* 0x0041e80000100800 */
[----:B0-----:R-:W2:Y:S04]  /*24ab0*/  LDL.LU R3, [R1+0x7fc] ;  /* 0x0007fc0001037983 */ /* 0x001ea80000300800 */
        /* <DEDUP_REMOVED lines=28> */
[----:B--2---:R0:W-:Y:S04]  /*24c80*/  STS.U8 [R15+UR4+0x39c0], R3 ;  /* 0x0039c0030f007988 */ /* 0x0041e80008000004 */
[----:B0-----:R-:W2:Y:S04]  /*24c90*/  LDL.LU R3, [R1+0x2e4c] ;  /* 0x002e4c0001037983 */ /* 0x001ea80000300800 */
[----:B--2---:R0:W-:Y:S04]  /*24ca0*/  STS.U8 [R15+UR4+0x3980], R3 ;  /* 0x003980030f007988 */ /* 0x0041e80008000004 */
[----:B0-----:R-:W2:Y:S04]  /*24cb0*/  LDL.LU R3, [R1+0x2e48] ;  /* 0x002e480001037983 */ /* 0x001ea80000300800 */
[----:B--2---:R0:W-:Y:S04]  /*24cc0*/  STS.U8 [R15+UR4+0x4800], R3 ;  /* 0x004800030f007988 */ /* 0x0041e80008000004 */
[----:B---3--:R1:W-:Y:S04]  /*24cd0*/  STS.U8 [R15+UR4+0x4840], R26 ;  /* 0x0048401a0f007988 */ /* 0x0083e80008000004 */
        /* <DEDUP_REMOVED lines=21> */
[----:B-1----:R-:W3:Y:S04]  /*24e30*/  LDL.LU R26, [R1+0x2e40] ;  /* 0x002e4000011a7983 */ /* 0x002ee80000300800 */
[----:B------:R-:W-:Y:S04]  /*24e40*/  STS.U8 [R15+UR4+0x6980], R16 ;  /* 0x006980100f007988 */ /* 0x000fe80008000004 */
[----:B--2---:R-:W2:Y:S04]  /*24e50*/  LDL.LU R0, [R1+0x2e3c] ;  /* 0x002e3c0001007983 */ /* 0x004ea80000300800 */
[----:B------:R0:W-:Y:S04]  /*24e60*/  STS.U8 [R15+UR4+0x69c0], R28 ;  /* 0x0069c01c0f007988 */ /* 0x0001e80008000004 */
[----:B0-----:R-:W3:Y:S04]  /*24e70*/  LDL.LU R28, [R1] ;  /* 0x00000000011c7983 */ /* 0x001ee80000300800 */
        /* <DEDUP_REMOVED lines=21> */
[----:B------:R1:W-:Y:S04]  /*24fd0*/  STS.U8 [R15+UR4+0x7800], R20 ;  /* 0x007800140f007988 */ /* 0x0003e80008000004 */
[----:B----4-:R4:W-:Y:S04]  /*24fe0*/  STS.U8 [R15+UR4+0x78c0], R22 ;  /* 0x0078c0160f007988 */ /* 0x0109e80008000004 */
[----:B------:R4:W-:Y:S04]  /*24ff0*/  STS.U8 [R15+UR4+0x7880], R24 ;  /* 0x007880180f007988 */ /* 0x0009e80008000004 */
[----:B0-----:R-:W3:Y:S04]  /*25000*/  LDL.LU R18, [R1+0x8e4] ;  /* 0x0008e40001127983 */ /* 0x001ee80000300800 */
[----:B-1----:R-:W3:Y:S04]  /*25010*/  LDL.LU R20, [R1+0x8e0] ;  /* 0x0008e00001147983 */ /* 0x002ee80000300800 */
[----:B----4-:R-:W4:Y:S04]  /*25020*/  LDL.LU R22, [R1+0x8dc] ;  /* 0x0008dc0001167983 */ /* 0x010f280000300800 */
[----:B------:R-:W4:Y:S04]  /*25030*/  LDL.LU R24, [R1+0x8d8] ;  /* 0x0008d80001187983 */ /* 0x000f280000300800 */
[----:B--2---:R0:W-:Y:S04]  /*25040*/  STS.U8 [R15+UR4+0x7940], R0 ;  /* 0x007940000f007988 */ /* 0x0041e80008000004 */
[----:B0-----:R-:W2:Y:S04]  /*25050*/  LDL.LU R0, [R1+0x7f4] ;  /* 0x0007f40001007983 */ /* 0x001ea80000300800 */
[----:B---3--:R0:W-:Y:S04]  /*25060*/  STS.U8 [R15+UR4+0x7900], R28 ;  /* 0x0079001c0f007988 */ /* 0x0081e80008000004 */
[----:B0-----:R-:W3:Y:S01]  /*25070*/  LDL.LU R28, [R1+0x2e38] ;  /* 0x002e3800011c7983 */ /* 0x001ee20000300800 */
[----:B------:R-:W-:-:S03]  /*25080*/  LOP3.LUT R3, R3, 0x28, RZ, 0x3c, !PT ;  /* 0x0000002803037812 */ /* 0x000fc600078e3cff */
[----:B---3--:R-:W-:Y:S04]  /*25090*/  STS.U8 [R15+UR4+0x79c0], R28 ;  /* 0x0079c01c0f007988 */ /* 0x008fe80008000004 */
[----:B------:R-:W-:Y:S04]  /*250a0*/  STS.U8 [R15+UR4+0x7980], R26 ;  /* 0x0079801a0f007988 */ /* 0x000fe80008000004 */
[----:B------:R-:W-:Y:S04]  /*250b0*/  STL [R1+0x2d9c], R28 ;  /* 0x002d9c1c01007387 */ /* 0x000fe80000100800 */
[----:B------:R-:W-:Y:S04]  /*250c0*/  STS.U8 [R3+UR4+0xa00], R29 ;  /* 0x000a001d03007988 */ /* 0x000fe80008000004 */
[----:B------:R-:W-:Y:S04]  /*250d0*/  STL [R1+0x2da0], R26 ;  /* 0x002da01a01007387 */ /* 0x000fe80000100800 */
[----:B------:R0:W-:Y:S04]  /*250e0*/  STS.U8 [R3+UR4+0xa40], R10 ;  /* 0x000a400a03007988 */ /* 0x0001e80008000004 */
[----:B0-----:R-:W3:Y:S04]  /*250f0*/  LDL.LU R10, [R1+0x7e4] ;  /* 0x0007e400010a7983 */ /* 0x001ee80000300800 */
[----:B---3--:R0:W-:Y:S04]  /*25100*/  STL [R1+0x2e2c], R10 ;  /* 0x002e2c0a01007387 */ /* 0x0081e80000100800 */
[----:B0-----:R-:W3:Y:S04]  /*25110*/  LDL.LU R10, [R1+0x7e8] ;  /* 0x0007e800010a7983 */ /* 0x001ee80000300800 */
[----:B---3--:R0:W-:Y:S04]  /*25120*/  STL [R1+0x2e30], R10 ;  /* 0x002e300a01007387 */ /* 0x0081e80000100800 */
[----:B0-----:R-:W3:Y:S04]  /*25130*/  LDL.LU R10, [R1+0x7ec] ;  /* 0x0007ec00010a7983 */ /* 0x001ee80000300800 */
        /* <DEDUP_REMOVED lines=20> */
[----:B----4-:R-:W-:Y:S04]  /*25280*/  STS.U8 [R3+UR4+0x2b80], R22 ;  /* 0x002b801603007988 */ /* 0x010fe80008000004 */
[----:B---3--:R0:W-:Y:S04]  /*25290*/  STL [R1+0x2e34], R10 ;  /* 0x002e340a01007387 */ /* 0x0081e80000100800 */
[----:B0-----:R-:W3:Y:S04]  /*252a0*/  LDL.LU R10, [R1+0x7f0] ;  /* 0x0007f000010a7983 */ /* 0x001ee80000300800 */
        /* <DEDUP_REMOVED lines=27> */
[----:B------:R-:W2:Y:S04]  /*25460*/  LDL.LU R5, [R1+0xdc] ;  /* 0x0000dc0001057983 */ /* 0x000ea80000300800 */
[----:B0-----:R-:W2:Y:S04]  /*25470*/  LDL.LU R0, [R1+0xd8] ;  /* 0x0000d80001007983 */ /* 0x001ea80000300800 */
[----:B---3--:R0:W-:Y:S04]  /*25480*/  STS.U8 [R3+UR4+0x3a00], R10 ;  /* 0x003a000a03007988 */ /* 0x0081e80008000004 */
[----:B0-----:R-:W3:Y:S04]  /*25490*/  LDL.LU R10, [R1+0x2e34] ;  /* 0x002e3400010a7983 */ /* 0x001ee80000300800 */
[----:B---3--:R0:W-:Y:S04]  /*254a0*/  STS.U8 [R3+UR4+0x3ac0], R10 ;  /* 0x003ac00a03007988 */ /* 0x0081e80008000004 */
[----:B0-----:R-:W3:Y:S04]  /*254b0*/  LDL.LU R10, [R1+0x2e30] ;  /* 0x002e3000010a7983 */ /* 0x001ee80000300800 */
[----:B---3--:R0:W-:Y:S04]  /*254c0*/  STS.U8 [R3+UR4+0x3a80], R10 ;  /* 0x003a800a03007988 */ /* 0x0081e80008000004 */
[----:B0-----:R-:W3:Y:S04]  /*254d0*/  LDL.LU R10, [R1+0x2e2c] ;  /* 0x002e2c00010a7983 */ /* 0x001ee80000300800 */
[----:B---3--:R0:W-:Y:S04]  /*254e0*/  STS.U8 [R3+UR4+0x3b40], R10 ;  /* 0x003b400a03007988 */ /* 0x0081e80008000004 */
[----:B----4-:R1:W-:Y:S04]  /*254f0*/  STS.U8 [R3+UR4+0x3b00], R4 ;  /* 0x003b000403007988 */ /* 0x0103e80008000004 */
[----:B------:R3:W-:Y:S04]  /*25500*/  STS.U8 [R3+UR4+0x3bc0], R2 ;  /* 0x003bc00203007988 */ /* 0x0007e80008000004 */
[----:B------:R4:W-:Y:S04]  /*25510*/  STS.U8 [R3+UR4+0x3b80], R16 ;  /* 0x003b801003007988 */ /* 0x0009e80008000004 */
[----:B------:R2:W-:Y:S04]  /*25520*/  STS.U8 [R3+UR4+0x4a00], R18 ;  /* 0x004a001203007988 */ /* 0x0005e80008000004 */
[----:B------:R2:W-:Y:S04]  /*25530*/  STS.U8 [R3+UR4+0x4a40], R20 ;  /* 0x004a401403007988 */ /* 0x0005e80008000004 */
[----:B0-----:R-:W2:Y:S04]  /*25540*/  LDL.LU R10, [R1+0x2e28] ;  /* 0x002e2800010a7983 */ /* 0x001ea80000300800 */
[----:B-1----:R-:W2:Y:S04]  /*25550*/  LDL.LU R4, [R1+0x2e24] ;  /* 0x002e240001047983 */ /* 0x002ea80000300800 */
[----:B---3--:R-:W3:Y:S04]  /*25560*/  LDL.LU R2, [R1+0x2e20] ;  /* 0x002e200001027983 */ /* 0x008ee80000300800 */
[----:B----4-:R-:W4:Y:S04]  /*25570*/  LDL.LU R16, [R1+0x2e1c] ;  /* 0x002e1c0001107983 */ /* 0x010f280000300800 */
[----:B--2---:R-:W2:Y:S04]  /*25580*/  LDL.LU R18, [R1+0x2e18] ;  /* 0x002e180001127983 */ /* 0x004ea80000300800 */
[----:B------:R-:W3:Y:S04]  /*25590*/  LDL.LU R20, [R1+0x2e14] ;  /* 0x002e140001147983 */ /* 0x000ee80000300800 */
[----:B------:R0:W-:Y:S04]  /*255a0*/  STS.U8 [R3+UR4+0x4a80], R22 ;  /* 0x004a801603007988 */ /* 0x0001e80008000004 */
[----:B------:R1:W-:Y:S04]  /*255b0*/  STS.U8 [R3+UR4+0x4ac0], R24 ;  /* 0x004ac01803007988 */ /* 0x0003e80008000004 */
[----:B0-----:R-:W4:Y:S04]  /*255c0*/  LDL.LU R22, [R1+0x2e10] ;  /* 0x002e100001167983 */ /* 0x001f280000300800 */
[----:B-1----:R-:W2:Y:S04]  /*255d0*/  LDL.LU R24, [R1+0x2e0c] ;  /* 0x002e0c0001187983 */ /* 0x002ea80000300800 */
[----:B------:R0:W-:Y:S04]  /*255e0*/  STS.U8 [R3+UR4+0x4b00], R26 ;  /* 0x004b001a03007988 */ /* 0x0001e80008000004 */
[----:B------:R1:W-:Y:S04]  /*255f0*/  STS.U8 [R3+UR4+0x4b40], R28 ;  /* 0x004b401c03007988 */ /* 0x0003e80008000004 */
[----:B------:R1:W-:Y:S04]  /*25600*/  STS.U8 [R3+UR4+0x4b80], R15 ;  /* 0x004b800f03007988 */ /* 0x0003e80008000004 */
[----:B------:R1:W-:Y:S04]  /*25610*/  STS.U8 [R3+UR4+0x4bc0], R29 ;  /* 0x004bc01d03007988 */ /* 0x0003e80008000004 */
[----:B------:R1:W-:Y:S04]  /*25620*/  STS.U8 [R3+UR4+0x5a40], R14 ;  /* 0x005a400e03007988 */ /* 0x0003e80008000004 */
[----:B------:R1:W-:Y:S04]  /*25630*/  STS.U8 [R3+UR4+0x5a00], R27 ;  /* 0x005a001b03007988 */ /* 0x0003e80008000004 */
[----:B0-----:R-:W3:Y:S04]  /*25640*/  LDL.LU R26, [R1+0xb1c] ;  /* 0x000b1c00011a7983 */ /* 0x001ee80000300800 */
[----:B-1----:R-:W3:Y:S04]  /*25650*/  LDL.LU R28, [R1+0xb18] ;  /* 0x000b1800011c7983 */ /* 0x002ee80000300800 */
[----:B------:R-:W3:Y:S04]  /*25660*/  LDL.LU R15, [R1+0xb14] ;  /* 0x000b1400010f7983 */ /* 0x000ee80000300800 */
[----:B------:R-:W3:Y:S04]  /*25670*/  LDL.LU R29, [R1+0xa20] ;  /* 0x000a2000011d7983 */ /* 0x000ee80000300800 */
[----:B------:R-:W3:Y:S04]  /*25680*/  LDL.LU R14, [R1+0xa1c] ;  /* 0x000a1c00010e7983 */ /* 0x000ee80000300800 */
[----:B------:R0:W-:Y:S04]  /*25690*/  STS.U8 [R3+UR4+0x5ac0], R25 ;  /* 0x005ac01903007988 */ /* 0x0001e80008000004 */
[----:B------:R-:W3:Y:S04]  /*256a0*/  LDL.LU R27, [R1+0xa18] ;  /* 0x000a1800011b7983 */ /* 0x000ee80000300800 */
        /* <DEDUP_REMOVED lines=25> */
[----:B0-----:R-:W3:Y:S04]  /*25840*/  LDL.LU R5, [R1+0x8b8] ;  /* 0x0008b80001057983 */ /* 0x001ee80000300800 */
[----:B-1----:R-:W3:Y:S04]  /*25850*/  LDL.LU R0, [R1+0x7d4] ;  /* 0x0007d40001007983 */ /* 0x002ee80000300800 */
[----:B--2---:R-:W-:Y:S04]  /*25860*/  STS.U8 [R3+UR4+0x7a40], R24 ;  /* 0x007a401803007988 */ /* 0x004fe80008000004 */
[----:B------:R0:W-:Y:S04]  /*25870*/  STL [R1+0x2da4], R24 ;  /* 0x002da41801007387 */ /* 0x0001e80000100800 */
[----:B----4-:R-:W-:Y:S04]  /*25880*/  STS.U8 [R3+UR4+0x7a00], R22 ;  /* 0x007a001603007988 */ /* 0x010fe80008000004 */
[----:B---3--:R-:W-:Y:S04]  /*25890*/  STS.U8 [R3+UR4+0x7ac0], R20 ;  /* 0x007ac01403007988 */ /* 0x008fe80008000004 */
[----:B------:R-:W-:Y:S04]  /*258a0*/  STS.U8 [R3+UR4+0x7a80], R18 ;  /* 0x007a801203007988 */ /* 0x000fe80008000004 */
[----:B0-----:R-:W2:Y:S04]  /*258b0*/  LDL.LU R24, [R1+0xb20] ;  /* 0x000b200001187983 */ /* 0x001ea80000300800 */
[----:B------:R0:W-:Y:S04]  /*258c0*/  STL [R1+0x2da8], R22 ;  /* 0x002da81601007387 */ /* 0x0001e80000100800 */
[----:B------:R-:W-:Y:S04]  /*258d0*/  STS.U8 [R3+UR4+0x7b40], R16 ;  /* 0x007b401003007988 */ /* 0x000fe80008000004 */
[----:B------:R-:W-:Y:S04]  /*258e0*/  STS.U8 [R3+UR4+0x7b00], R2 ;  /* 0x007b000203007988 */ /* 0x000fe80008000004 */
[----:B0-----:R-:W3:Y:S04]  /*258f0*/  LDL.LU R22, [R1+0xb24] ;  /* 0x000b240001167983 */ /* 0x001ee80000300800 */
[----:B------:R0:W-:Y:S04]  /*25900*/  STL [R1+0x2dac], R20 ;  /* 0x002dac1401007387 */ /* 0x0001e80000100800 */
[----:B0-----:R-:W4:Y:S04]  /*25910*/  LDL.LU R20, [R1+0xb28] ;  /* 0x000b280001147983 */ /* 0x001f280000300800 */
[----:B------:R0:W-:Y:S04]  /*25920*/  STL [R1+0x2db0], R18 ;  /* 0x002db01201007387 */ /* 0x0001e80000100800 */
[----:B0-----:R-:W2:Y:S04]  /*25930*/  LDL.LU R18, [R1+0xb2c] ;  /* 0x000b2c0001127983 */ /* 0x001ea80000300800 */
[----:B------:R0:W-:Y:S04]  /*25940*/  STL [R1+0x2db4], R16 ;  /* 0x002db41001007387 */ /* 0x0001e80000100800 */
[----:B0-----:R-:W3:Y:S04]  /*25950*/  LDL.LU R16, [R1+0xb30] ;  /* 0x000b300001107983 */ /* 0x001ee80000300800 */
[----:B------:R-:W4:Y:S01]  /*25960*/  LDL.LU R3, [R1+0x2e08] ;  /* 0x002e080001037983 */ /* 0x000f220000300800 */
[----:B------:R-:W-:-:S04]  /*25970*/  LOP3.LUT R10, R10, 0x3f, RZ, 0xc0, !PT ;  /* 0x0000003f0a0a7812 */ /* 0x000fc800078ec0ff */
[C---:B------:R-:W-:Y:S02]  /*25980*/  LOP3.LUT R2, R10.reuse, 0x28, RZ, 0x3c, !PT ;  /* 0x000000280a027812 */ /* 0x040fe400078e3cff */
[----:B------:R-:W-:Y:S01]  /*25990*/  LOP3.LUT R10, R10, 0x30, RZ, 0x3c, !PT ;  /* 0x000000300a0a7812 */ /* 0x000fe200078e3cff */
[----:B------:R-:W-:Y:S04]  /*259a0*/  STL [R1+0x2db8], R4 ;  /* 0x002db80401007387 */ /* 0x000fe80000100800 */
[----:B----4-:R-:W-:Y:S04]  /*259b0*/  STS.U8 [R2+UR4+0x7bc0], R3 ;  /* 0x007bc00302007988 */ /* 0x010fe80008000004 */
[----:B------:R-:W-:Y:S04]  /*259c0*/  STS.U8 [R2+UR4+0x7b80], R4 ;  /* 0x007b800402007988 */ /* 0x000fe80008000004 */
[----:B---3--:R-:W-:Y:S04]  /*259d0*/  STS.U8 [R10+UR4+0xc00], R16 ;  /* 0x000c00100a007988 */ /* 0x008fe80008000004 */
[----:B--2---:R-:W-:Y:S04]  /*259e0*/  STS.U8 [R10+UR4+0xc40], R18 ;  /* 0x000c40120a007988 */ /* 0x004fe80008000004 */
[----:B------:R-:W-:Y:S04]  /*259f0*/  STS.U8 [R10+UR4+0xc80], R20 ;  /* 0x000c80140a007988 */ /* 0x000fe80008000004 */
[----:B------:R-:W-:Y:S04]  /*25a00*/  STS.U8 [R10+UR4+0xcc0], R22 ;  /* 0x000cc0160a007988 */ /* 0x000fe80008000004 */
[----:B------:R-:W-:Y:S04]  /*25a10*/  STS.U8 [R10+UR4+0xd00], R24 ;  /* 0x000d00180a007988 */ /* 0x000fe80008000004 */
[----:B------:R-:W-:Y:S04]  /*25a20*/  STS.U8 [R10+UR4+0xd40], R26 ;  /* 0x000d401a0a007988 */ /* 0x000fe80008000004 */
[----:B------:R-:W-:Y:S04]  /*25a30*/  STS.U8 [R10+UR4+0xd80], R28 ;  /* 0x000d801c0a007988 */ /* 0x000fe80008000004 */
[----:B------:R0:W-:Y:S04]  /*25a40*/  STS.U8 [R10+UR4+0xdc0], R15 ;  /* 0x000dc00f0a007988 */ /* 0x0001e80008000004 */
[----:B0-----:R-:W2:Y:S04]  /*25a50*/  LDL.LU R15, [R1+0x7c4] ;  /* 0x0007c400010f7983 */ /* 0x001ea80000300800 */
[----:B--2---:R0:W-:Y:S04]  /*25a60*/  STL [R1+0x2dfc], R15 ;  /* 0x002dfc0f01007387 */ /* 0x0041e80000100800 */
[----:B0-----:R-:W2:Y:S04]  /*25a70*/  LDL.LU R15, [R1+0x7c8] ;  /* 0x0007c800010f7983 */ /* 0x001ea80000300800 */
[----:B--2---:R0:W-:Y:S04]  /*25a80*/  STL [R1+0x2e00], R15 ;  /* 0x002e000f01007387 */ /* 0x0041e80000100800 */
        /* <DEDUP_REMOVED lines=17> */
[----:B--2---:R0:W-:Y:S04]  /*25ba0*/  STL [R1+0x2e04], R15 ;  /* 0x002e040f01007387 */ /* 0x0041e80000100800 */
[----:B0-----:R-:W2:Y:S04]  /*25bb0*/  LDL.LU R15, [R1+0x7d0] ;  /* 0x0007d000010f7983 */ /* 0x001ea80000300800 */
[----:B------:R-:W3:Y:S04]  /*25bc0*/  LDL.LU R12, [R1+0x7c0] ;  /* 0x0007c000010c7983 */ /* 0x000ee80000300800 */
        /* <DEDUP_REMOVED lines=27> */
[----:B--2---:R0:W-:Y:S04]  /*25d80*/  STS.U8 [R10+UR4+0x3c00], R15 ;  /* 0x003c000f0a007988 */ /* 0x0041e80008000004 */
[----:B0-----:R-:W2:Y:S04]  /*25d90*/  LDL.LU R15, [R1+0x2e04] ;  /* 0x002e0400010f7983 */ /* 0x001ea80000300800 */
[----:B--2---:R0:W-:Y:S04]  /*25da0*/  STS.U8 [R10+UR4+0x3cc0], R15 ;  /* 0x003cc00f0a007988 */ /* 0x0041e80008000004 */
[----:B0-----:R-:W2:Y:S04]  /*25db0*/  LDL.LU R15, [R1+0x2e00] ;  /* 0x002e0000010f7983 */ /* 0x001ea80000300800 */
[----:B--2---:R0:W-:Y:S04]  /*25dc0*/  STS.U8 [R10+UR4+0x3c80], R15 ;  /* 0x003c800f0a007988 */ /* 0x0041e80008000004 */
[----:B0-----:R-:W2:Y:S04]  /*25dd0*/  LDL.LU R15, [R1+0x2dfc] ;  /* 0x002dfc00010f7983 */ /* 0x001ea80000300800 */
[----:B--2---:R0:W-:Y:S04]  /*25de0*/  STS.U8 [R10+UR4+0x3d40], R15 ;  /* 0x003d400f0a007988 */ /* 0x0041e80008000004 */
[----:B---3--:R1:W-:Y:S04]  /*25df0*/  STS.U8 [R10+UR4+0x3d00], R12 ;  /* 0x003d000c0a007988 */ /* 0x0083e80008000004 */
[----:B----4-:R2:W-:Y:S04]  /*25e00*/  STS.U8 [R10+UR4+0x3dc0], R11 ;  /* 0x003dc00b0a007988 */ /* 0x0105e80008000004 */
[----:B------:R3:W-:Y:S04]  /*25e10*/  STS.U8 [R10+UR4+0x3d80], R9 ;  /* 0x003d80090a007988 */ /* 0x0007e80008000004 */
[----:B------:R4:W-:Y:S04]  /*25e20*/  STS.U8 [R10+UR4+0x4c00], R8 ;  /* 0x004c00080a007988 */ /* 0x0009e80008000004 */
[----:B------:R4:W-:Y:S04]  /*25e30*/  STS.U8 [R10+UR4+0x4c40], R7 ;  /* 0x004c40070a007988 */ /* 0x0009e80008000004 */
[----:B0-----:R-:W4:Y:S04]  /*25e40*/  LDL.LU R15, [R1+0x2df8] ;  /* 0x002df800010f7983 */ /* 0x001f280000300800 */
[----:B-1----:R-:W4:Y:S04]  /*25e50*/  LDL.LU R12, [R1+0x2df4] ;  /* 0x002df400010c7983 */ /* 0x002f280000300800 */
[----:B--2---:R-:W2:Y:S04]  /*25e60*/  LDL.LU R11, [R1+0x2df0] ;  /* 0x002df000010b7983 */ /* 0x004ea80000300800 */
[----:B---3--:R-:W3:Y:S04]  /*25e70*/  LDL.LU R9, [R1+0x2dec] ;  /* 0x002dec0001097983 */ /* 0x008ee80000300800 */
[----:B----4-:R-:W4:Y:S04]  /*25e80*/  LDL.LU R8, [R1+0x2de8] ;  /* 0x002de80001087983 */ /* 0x010f280000300800 */
[----:B------:R-:W2:Y:S04]  /*25e90*/  LDL.LU R7, [R1+0x2de4] ;  /* 0x002de40001077983 */ /* 0x000ea80000300800 */
[----:B------:R0:W-:Y:S04]  /*25ea0*/  STS.U8 [R10+UR4+0x4c80], R6 ;  /* 0x004c80060a007988 */ /* 0x0001e80008000004 */
[----:B------:R1:W-:Y:S04]  /*25eb0*/  STS.U8 [R10+UR4+0x4cc0], R5 ;  /* 0x004cc0050a007988 */ /* 0x0003e80008000004 */
[----:B0-----:R-:W3:Y:S04]  /*25ec0*/  LDL.LU R6, [R1+0x2de0] ;  /* 0x002de00001067983 */ /* 0x001ee80000300800 */
[----:B-1----:R-:W4:Y:S04]  /*25ed0*/  LDL.LU R5, [R1+0x2ddc] ;  /* 0x002ddc0001057983 */ /* 0x002f280000300800 */
[----:B------:R0:W-:Y:S04]  /*25ee0*/  STS.U8 [R10+UR4+0x4d00], R4 ;  /* 0x004d00040a007988 */ /* 0x0001e80008000004 */
[----:B------:R1:W-:Y:S04]  /*25ef0*/  STS.U8 [R10+UR4+0x4d40], R3 ;  /* 0x004d40030a007988 */ /* 0x0003e80008000004 */
[----:B------:R1:W-:Y:S04]  /*25f00*/  STS.U8 [R10+UR4+0x4d80], R2 ;  /* 0x004d80020a007988 */ /* 0x0003e80008000004 */
[----:B------:R1:W-:Y:S04]  /*25f10*/  STS.U8 [R10+UR4+0x4dc0], R16 ;  /* 0x004dc0100a007988 */ /* 0x0003e80008000004 */
[----:B------:R1:W-:Y:S04]  /*25f20*/  STS.U8 [R10+UR4+0x5c40], R18 ;  /* 0x005c40120a007988 */ /* 0x0003e80008000004 */
[----:B------:R1:W-:Y:S04]  /*25f30*/  STS.U8 [R10+UR4+0x5c00], R20 ;  /* 0x005c00140a007988 */ /* 0x0003e80008000004 */
[----:B0-----:R-:W2:Y:S04]  /*25f40*/  LDL.LU R4, [R1+0xb00] ;  /* 0x000b000001047983 */ /* 0x001ea80000300800 */
[----:B-1----:R-:W2:Y:S04]  /*25f50*/  LDL.LU R3, [R1+0xafc] ;  /* 0x000afc0001037983 */ /* 0x002ea80000300800 */
[----:B------:R-:W2:Y:S04]  /*25f60*/  LDL.LU R2, [R1+0xaf8] ;  /* 0x000af80001027983 */ /* 0x000ea80000300800 */
[----:B------:R-:W2:Y:S04]  /*25f70*/  LDL.LU R16, [R1+0xaf4] ;  /* 0x000af40001107983 */ /* 0x000ea80000300800 */
[----:B------:R-:W2:Y:S04]  /*25f80*/  LDL.LU R18, [R1+0xa00] ;  /* 0x000a000001127983 */ /* 0x000ea80000300800 */
[----:B------:R0:W-:Y:S04]  /*25f90*/  STS.U8 [R10+UR4+0x5cc0], R22 ;  /* 0x005cc0160a007988 */ /* 0x0001e80008000004 */
[----:B------:R-:W2:Y:S04]  /*25fa0*/  LDL.LU R20, [R1+0x9fc] ;  /* 0x0009fc0001147983 */ /* 0x000ea80000300800 */
        /* <DEDUP_REMOVED lines=25> */
[----:B0-----:R-:W2:Y:S04]  /*26140*/  LDL.LU R13, [R1+0x89c] ;  /* 0x00089c00010d7983 */ /* 0x001ea80000300800 */
[----:B-1----:R-:W2:Y:S04]  /*26150*/  LDL.LU R0, [R1+0x898] ;  /* 0x0008980001007983 */ /* 0x002ea80000300800 */
[----:B----4-:R-:W-:Y:S04]  /*26160*/  STS.U8 [R10+UR4+0x7c40], R5 ;  /* 0x007c40050a007988 */ /* 0x010fe80008000004 */
[----:B------:R0:W-:Y:S04]  /*26170*/  STL [R1+0x2dbc], R5 ;  /* 0x002dbc0501007387 */ /* 0x0001e80000100800 */
[----:B---3--:R-:W-:Y:S04]  /*26180*/  STS.U8 [R10+UR4+0x7c00], R6 ;  /* 0x007c00060a007988 */ /* 0x008fe80008000004 */
[----:B--2---:R-:W-:Y:S04]  /*26190*/  STS.U8 [R10+UR4+0x7cc0], R7 ;  /* 0x007cc0070a007988 */ /* 0x004fe80008000004 */
[----:B------:R-:W-:Y:S04]  /*261a0*/  STS.U8 [R10+UR4+0x7c80], R8 ;  /* 0x007c80080a007988 */ /* 0x000fe80008000004 */
[----:B------:R-:W-:Y:S04]  /*261b0*/  STS.U8 [R10+UR4+0x7d40], R9 ;  /* 0x007d40090a007988 */ /* 0x000fe80008000004 */
[----:B0-----:R-:W2:Y:S04]  /*261c0*/  LDL.LU R5, [R1+0xb04] ;  /* 0x000b040001057983 */ /* 0x001ea80000300800 */
[----:B------:R0:W-:Y:S04]  /*261d0*/  STL [R1+0x2dc0], R6 ;  /* 0x002dc00601007387 */ /* 0x0001e80000100800 */
[----:B0-----:R-:W3:Y:S04]  /*261e0*/  LDL.LU R6, [R1+0xb08] ;  /* 0x000b080001067983 */ /* 0x001ee80000300800 */
[----:B------:R-:W4:Y:S04]  /*261f0*/  LDL.LU R7, [R1+0xb0c] ;  /* 0x000b0c0001077983 */ /* 0x000f280000300800 */
[----:B------:R0:W-:Y:S04]  /*26200*/  STL [R1+0x2dc4], R8 ;  /* 0x002dc40801007387 */ /* 0x0001e80000100800 */
[----:B0-----:R-:W2:Y:S04]  /*26210*/  LDL.LU R8, [R1+0xb10] ;  /* 0x000b100001087983 */ /* 0x001ea80000300800 */
[----:B------:R-:W3:Y:S01]  /*26220*/  LDL.LU R10, [R1+0x2dd8] ;  /* 0x002dd800010a7983 */ /* 0x000ee20000300800 */
[----:B------:R-:W-:-:S02]  /*26230*/  LOP3.LUT R9, R15, 0x30, RZ, 0x3c, !PT ;  /* 0x000000300f097812 */ /* 0x000fc400078e3cff */
[----:B------:R-:W-:-:S03]  /*26240*/  LOP3.LUT R15, R15, 0x38, RZ, 0x3c, !PT ;  /* 0x000000380f0f7812 */ /* 0x000fc600078e3cff */
[----:B---3--:R-:W-:Y:S04]  /*26250*/  STS.U8 [R9+UR4+0x7d00], R10 ;  /* 0x007d000a09007988 */ /* 0x008fe80008000004 */
[----:B------:R-:W-:Y:S04]  /*26260*/  STS.U8 [R9+UR4+0x7dc0], R11 ;  /* 0x007dc00b09007988 */ /* 0x000fe80008000004 */
[----:B------:R-:W-:Y:S04]  /*26270*/  STS.U8 [R9+UR4+0x7d80], R12 ;  /* 0x007d800c09007988 */ /* 0x000fe80008000004 */
[----:B--2---:R-:W-:Y:S04]  /*26280*/  STS.U8 [R15+UR4+0xe00], R8 ;  /* 0x000e00080f007988 */ /* 0x004fe80008000004 */
        /* <DEDUP_REMOVED lines=13> */
[----:B------:R-:W-:Y:S04]  /*26360*/  STL [R1+0x2dc8], R10 ;  /* 0x002dc80a01007387 */ /* 0x000fe80000100800 */
[----:B------:R-:W-:Y:S04]  /*26370*/  STS.U8 [R15+UR4+0x1fc0], R29 ;  /* 0x001fc01d0f007988 */ /* 0x000fe80008000004 */
[----:B------:R-:W-:Y:S04]  /*26380*/  STL [R1+0x2dcc], R12 ;  /* 0x002dcc0c01007387 */ /* 0x000fe80000100800 */
[----:B------:R0:W-:Y:S04]  /*26390*/  STS.U8 [R15+UR4+0x1f80], R14 ;  /* 0x001f800e0f007988 */ /* 0x0001e80008000004 */
[----:B0-----:R-:W2:Y:S04]  /*263a0*/  LDL.LU R14, [R1+0x7b4] ;  /* 0x0007b400010e7983 */ /* 0x001ea80000300800 */
[----:B------:R-:W3:Y:S04]  /*263b0*/  LDL.LU R12, [R1+0x7a8] ;  /* 0x0007a800010c7983 */ /* 0x000ee80000300800 */
        /* <DEDUP_REMOVED lines=9> */
[----:B---3--:R0:W-:Y:S04]  /*26450*/  STL [R1+0x2dd4], R12 ;  /* 0x002dd40c01007387 */ /* 0x0081e80000100800 */
[----:B0-----:R-:W3:Y:S04]  /*26460*/  LDL.LU R12, [R1+0x7b0] ;  /* 0x0007b000010c7983 */ /* 0x001ee80000300800 */
        /* <DEDUP_REMOVED lines=28> */
[----:B-1----:R-:W2:Y:S04]  /*26630*/  LDL.LU R14, [R1+0x9c] ;  /* 0x00009c00010e7983 */ /* 0x002ea80000300800 */
        /* <DEDUP_REMOVED lines=15> */
[----:B------:R-:W4:Y:S04]  /*26730*/  LDL.LU R4, [R1+0x2db8] ;  /* 0x002db80001047983 */ /* 0x000f280000300800 */
[----:B------:R0:W-:Y:S04]  /*26740*/  STS.U8 [R15+UR4+0x4e40], R16 ;  /* 0x004e40100f007988 */ /* 0x0001e80008000004 */
[----:B------:R1:W-:Y:S04]  /*26750*/  STS.U8 [R15+UR4+0x4e80], R18 ;  /* 0x004e80120f007988 */ /* 0x0003e80008000004 */
[----:B------:R1:W-:Y:S04]  /*26760*/  STS.U8 [R15+UR4+0x4ec0], R20 ;  /* 0x004ec0140f007988 */ /* 0x0003e80008000004 */
[----:B------:R1:W-:Y:S04]  /*26770*/  STS.U8 [R15+UR4+0x4f00], R22 ;  /* 0x004f00160f007988 */ /* 0x0003e80008000004 */
[----:B------:R1:W-:Y:S04]  /*26780*/  STS.U8 [R15+UR4+0x4f40], R24 ;  /* 0x004f40180f007988 */ /* 0x0003e80008000004 */
[----:B------:R1:W-:Y:S04]  /*26790*/  STS.U8 [R15+UR4+0x4f80], R26 ;  /* 0x004f801a0f007988 */ /* 0x0003e80008000004 */
[----:B0-----:R-:W4:Y:S04]  /*267a0*/  LDL.LU R16, [R1+0x2db4] ;  /* 0x002db40001107983 */ /* 0x001f280000300800 */
[----:B-1----:R-:W4:Y:S04]  /*267b0*/  LDL.LU R18, [R1+0x2db0] ;  /* 0x002db00001127983 */ /* 0x002f280000300800 */
[----:B------:R-:W4:Y:S04]  /*267c0*/  LDL.LU R20, [R1+0x2dac] ;  /* 0x002dac0001147983 */ /* 0x000f280000300800 */
[----:B------:R-:W4:Y:S04]  /*267d0*/  LDL.LU R22, [R1+0x2da8] ;  /* 0x002da80001167983 */ /* 0x000f280000300800 */
[----:B------:R-:W4:Y:S04]  /*267e0*/  LDL.LU R24, [R1+0x2da4] ;  /* 0x002da40001187983 */ /* 0x000f280000300800 */
        /* <DEDUP_REMOVED lines=8> */
[----:B-1----:R-:W3:Y:S04]  /*26870*/  LDL.LU R29, [R1+0x2d98] ;  /* 0x002d9800011d7983 */ /* 0x002ee80000300800 */
[----:B------:R-:W2:Y:S04]  /*26880*/  LDL.LU R27, [R1+0x2d94] ;  /* 0x002d9400011b7983 */ /* 0x000ea80000300800 */
[----:B------:R-:W4:Y:S04]  /*26890*/  LDL.LU R25, [R1+0x2d90] ;  /* 0x002d900001197983 */ /* 0x000f280000300800 */
[----:B------:R-:W3:Y:S04]  /*268a0*/  LDL.LU R23, [R1+0x2d8c] ;  /* 0x002d8c0001177983 */ /* 0x000ee80000300800 */
[----:B------:R-:W2:Y:S04]  /*268b0*/  LDL.LU R21, [R1+0x2d88] ;  /* 0x002d880001157983 */ /* 0x000ea80000300800 */
        /* <DEDUP_REMOVED lines=8> */
[----:B------:R-:W-:Y:S04]  /*26940*/  STS.U8 [R15+UR4+0x6e40], R11 ;  /* 0x006e400b0f007988 */ /* 0x000fe80008000004 */
[----:B------:R-:W-:Y:S04]  /*26950*/  STS.U8 [R15+UR4+0x6e80], R9 ;  /* 0x006e80090f007988 */ /* 0x000fe80008000004 */
[----:B------:R-:W-:Y:S04]  /*26960*/  STS.U8 [R15+UR4+0x6ec0], R7 ;  /* 0x006ec0070f007988 */ /* 0x000fe80008000004 */
[----:B------:R0:W-:Y:S04]  /*26970*/  STS.U8 [R15+UR4+0x6f00], R3 ;  /* 0x006f00030f007988 */ /* 0x0001e80008000004 */
[----:B------:R1:W-:Y:S04]  /*26980*/  STS.U8 [R15+UR4+0x6f40], R2 ;  /* 0x006f40020f007988 */ /* 0x0003e80008000004 */
[----:B------:R-:W-:Y:S04]  /*26990*/  STS.U8 [R15+UR4+0x6f80], R14 ;  /* 0x006f800e0f007988 */ /* 0x000fe80008000004 */
[----:B0-----:R-:W3:Y:S04]  /*269a0*/  LDL R3, [R1+0xcfc] ;  /* 0x000cfc0001037983 */ /* 0x001ee80000100800 */
[----:B-1----:R-:W3:Y:S04]  /*269b0*/  LDL R2, [R1+0x1ce0] ;  /* 0x001ce00001027983 */ /* 0x002ee80000100800 */
[----:B----4-:R0:W-:Y:S04]  /*269c0*/  STS.U8 [R15+UR4+0x6fc0], R0 ;  /* 0x006fc0000f007988 */ /* 0x0101e80008000004 */
[----:B--2---:R1:W-:Y:S04]  /*269d0*/  STS.U8 [R15+UR4+0x7e40], R13 ;  /* 0x007e400d0f007988 */ /* 0x0043e80008000004 */
[----:B0-----:R-:W2:Y:S04]  /*269e0*/  LDL.LU R0, [R1+0x2d74] ;  /* 0x002d740001007983 */ /* 0x001ea80000300800 */
[----:B------:R-:W4:Y:S04]  /*269f0*/  LDL R14, [R1+0x1cf8] ;  /* 0x001cf800010e7983 */ /* 0x000f280000100800 */
[----:B-1----:R-:W4:Y:S04]  /*26a00*/  LDL R13, [R1+0x1cc0] ;  /* 0x001cc000010d7983 */ /* 0x002f280000100800 */
[----:B---3--:R-:W-:Y:S04]  /*26a10*/  STS.U8 [R15+UR4+0x7e00], R17 ;  /* 0x007e00110f007988 */ /* 0x008fe80008000004 */
[----:B------:R-:W-:Y:S04]  /*26a20*/  STS.U8 [R15+UR4+0x7ec0], R19 ;  /* 0x007ec0130f007988 */ /* 0x000fe80008000004 */
[----:B------:R-:W-:Y:S04]  /*26a30*/  STS.U8 [R15+UR4+0x7e80], R21 ;  /* 0x007e80150f007988 */ /* 0x000fe80008000004 */
[----:B------:R-:W-:Y:S04]  /*26a40*/  STS.U8 [R15+UR4+0x7f40], R23 ;  /* 0x007f40170f007988 */ /* 0x000fe80008000004 */
[----:B------:R-:W-:Y:S04]  /*26a50*/  STS.U8 [R15+UR4+0x7f00], R25 ;  /* 0x007f00190f007988 */ /* 0x000fe80008000004 */
[----:B------:R-:W-:Y:S04]  /*26a60*/  STS.U8 [R15+UR4+0x7fc0], R27 ;  /* 0x007fc01b0f007988 */ /* 0x000fe80008000004 */
[----:B------:R0:W-:Y:S01]  /*26a70*/  STS.U8 [R15+UR4+0x7f80], R29 ;  /* 0x007f801d0f007988 */ /* 0x0001e20008000004 */
[----:B------:R-:W-:Y:S01]  /*26a80*/  BAR.SYNC.DEFER_BLOCKING 0x0 ;  /* 0x0000000000007b1d */ /* 0x000fe20000010000 */
[----:B------:R-:W-:-:S05]  /*26a90*/  PRMT R5, RZ, 0x7610, R5 ;  /* 0x00007610ff057816 */ /* 0x000fca0000000005 */
[----:B------:R-:W3:Y:S04]  /*26aa0*/  LDL R11, [R1+0x1cc4] ;  /* 0x001cc400010b7983 */ /* 0x000ee80000100800 */
[----:B------:R-:W3:Y:S01]  /*26ab0*/  LDL R9, [R1+0x1d00] ;  /* 0x001d000001097983 */ /* 0x000ee20000100800 */
[----:B------:R-:W-:-:S03]  /*26ac0*/  PRMT R8, RZ, 0x7610, R8 ;  /* 0x00007610ff087816 */ /* 0x000fc60000000008 */
[----:B0-----:R-:W3:Y:S04]  /*26ad0*/  LDL R29, [R1+0x1d08] ;  /* 0x001d0800011d7983 */ /* 0x001ee80000100800 */
[----:B------:R-:W3:Y:S04]  /*26ae0*/  LDL R15, [R1+0x1cd0] ;  /* 0x001cd000010f7983 */ /* 0x000ee80000100800 */
[----:B------:R-:W3:Y:S01]  /*26af0*/  LDL R7, [R1+0x1d10] ;  /* 0x001d100001077983 */ /* 0x000ee20000100800 */
[----:B--2---:R-:W-:-:S06]  /*26b00*/  PRMT R0, RZ, 0x7610, R0 ;  /* 0x00007610ff007816 */ /* 0x004fcc0000000000 */
[----:B------:R4:W2:Y:S02]  /*26b10*/  @!P2 LDG.E.U8 R0, desc[UR32][R2.64] ;  /* 0x000000200200a981 */ /* 0x0008a4000c1e1100 */
[----:B----4-:R-:W-:Y:S02]  /*26b20*/  @!P2 IMAD.MOV.U32 R2, RZ, RZ, R14 ;  /* 0x000000ffff02a224 */ /* 0x010fe400078e000e */
[----:B------:R-:W-:-:S05]  /*26b30*/  @!P2 IMAD.MOV.U32 R3, RZ, RZ, R13 ;  /* 0x000000ffff03a224 */ /* 0x000fca00078e000d */
[----:B------:R3:W4:Y:S02]  /*26b40*/  @!P2 LDG.E.U8 R5, desc[UR32][R2.64] ;  /* 0x000000200205a981 */ /* 0x000724000c1e1100 */
[----:B---3--:R-:W-:Y:S02]  /*26b50*/  @!P2 IMAD.MOV.U32 R2, RZ, RZ, R9 ;  /* 0x000000ffff02a224 */ /* 0x008fe400078e0009 */
[----:B------:R-:W-:-:S05]  /*26b60*/  @!P2 IMAD.MOV.U32 R3, RZ, RZ, R11 ;  /* 0x000000ffff03a224 */ /* 0x000fca00078e000b */
[----:B------:R0:W3:Y:S04]  /*26b70*/  @!P2 LDG.E.U8 R8, desc[UR32][R2.64] ;  /* 0x000000200208a981 */ /* 0x0000e8000c1e1100 */
[----:B--2---:R1:W-:Y:S04]  /*26b80*/  STL [R1+0x1c], R0 ;  /* 0x00001c0001007387 */ /* 0x0043e80000100800 */
[----:B-1----:R-:W2:Y:S04]  /*26b90*/  LDL.LU R0, [R1+0x2d70] ;  /* 0x002d700001007983 */ /* 0x002ea80000300800 */
[----:B------:R-:W3:Y:S04]  /*26ba0*/  LDL R14, [R1+0x1cd4] ;  /* 0x001cd400010e7983 */ /* 0x000ee80000100800 */
[----:B----4-:R1:W-:Y:S04]  /*26bb0*/  STL [R1+0x18], R5 ;  /* 0x0000180501007387 */ /* 0x0103e80000100800 */
[----:B------:R-:W4:Y:S01]  /*26bc0*/  LDL R3, [R1+0x1ccc] ;  /* 0x001ccc0001037983 */ /* 0x000f220000100800 */
[----:B------:R-:W-:Y:S01]  /*26bd0*/  PRMT R28, RZ, 0x7610, R28 ;  /* 0x00007610ff1c7816 */ /* 0x000fe2000000001c */
[----:B0-----:R-:W-:Y:S01]  /*26be0*/  @!P2 IMAD.MOV.U32 R2, RZ, RZ, R29 ;  /* 0x000000ffff02a224 */ /* 0x001fe200078e001d */
[----:B------:R-:W-:Y:S01]  /*26bf0*/  PRMT R6, RZ, 0x7610, R6 ;  /* 0x00007610ff067816 */ /* 0x000fe20000000006 */
[----:B------:R-:W3:Y:S04]  /*26c00*/  LDL R13, [R1+0x1cdc] ;  /* 0x001cdc00010d7983 */ /* 0x000ee80000100800 */
[----:B------:R-:W3:Y:S01]  /*26c10*/  LDL R11, [R1+0x1d20] ;  /* 0x001d2000010b7983 */ /* 0x000ee20000100800 */
[----:B------:R-:W-:-:S03]  /*26c20*/  PRMT R4, RZ, 0x7610, R4 ;  /* 0x00007610ff047816 */ /* 0x000fc60000000004 */
[----:B------:R-:W3:Y:S04]  /*26c30*/  LDL R9, [R1+0x1ce4] ;  /* 0x001ce40001097983 */ /* 0x000ee80000100800 */
[----:B-1----:R-:W3:Y:S01]  /*26c40*/  LDL R5, [R1+0x1d18] ;  /* 0x001d180001057983 */ /* 0x002ee20000100800 */
[----:B------:R-:W-:Y:S02]  /*26c50*/  PRMT R10, RZ, 0x7610, R10 ;  /* 0x00007610ff0a7816 */ /* 0x000fe4000000000a */
[----:B------:R-:W-:Y:S02]  /*26c60*/  PRMT R12, RZ, 0x7610, R12 ;  /* 0x00007610ff0c7816 */ /* 0x000fe4000000000c */
[----:B------:R-:W-:Y:S02]  /*26c70*/  PRMT R27, RZ, 0x7610, R27 ;  /* 0x00007610ff1b7816 */ /* 0x000fe4000000001b */
[----:B------:R-:W-:-:S02]  /*26c80*/  PRMT R26, RZ, 0x7610, R26 ;  /* 0x00007610ff1a7816 */ /* 0x000fc4000000001a */
[----:B------:R-:W-:Y:S02]  /*26c90*/  PRMT R22, RZ, 0x7610, R22 ;  /* 0x00007610ff167816 */ /* 0x000fe40000000016 */
[----:B------:R-:W-:Y:S02]  /*26ca0*/  PRMT R20, RZ, 0x7610, R20 ;  /* 0x00007610ff147816 */ /* 0x000fe40000000014 */
[----:B------:R-:W-:Y:S02]  /*26cb0*/  PRMT R18, RZ, 0x7610, R18 ;  /* 0x00007610ff127816 */ /* 0x000fe40000000012 */
[----:B------:R-:W-:Y:S02]  /*26cc0*/  PRMT R16, RZ, 0x7610, R16 ;  /* 0x00007610ff107816 */ /* 0x000fe40000000010 */
[----:B------:R-:W-:Y:S02]  /*26cd0*/  PRMT R17, RZ, 0x7610, R17 ;  /* 0x00007610ff117816 */ /* 0x000fe40000000011 */
[----:B------:R-:W-:-:S02]  /*26ce0*/  PRMT R19, RZ, 0x7610, R19 ;  /* 0x00007610ff137816 */ /* 0x000fc40000000013 */
[----:B------:R-:W-:Y:S02]  /*26cf0*/  PRMT R21, RZ, 0x7610, R21 ;  /* 0x00007610ff157816 */ /* 0x000fe40000000015 */
[----:B------:R-:W-:Y:S02]  /*26d00*/  PRMT R23, RZ, 0x7610, R23 ;  /* 0x00007610ff177816 */ /* 0x000fe40000000017 */
[----:B------:R-:W-:Y:S02]  /*26d10*/  PRMT R24, RZ, 0x7610, R24 ;  /* 0x00007610ff187816 */ /* 0x000fe40000000018 */
[----:B------:R-:W-:Y:S01]  /*26d20*/  PRMT R25, RZ, 0x7610, R25 ;  /* 0x00007610ff197816 */ /* 0x000fe20000000019 */
[----:B--2---:R-:W-:Y:S04]  /*26d30*/  LDS.U8 R29, [R0+UR4+0x208] ;  /* 0x00020804001d7984 */ /* 0x004fe80008000000 */
[----:B----4-:R0:W2:Y:S02]  /*26d40*/  @!P2 LDG.E.U8 R28, desc[UR32][R2.64] ;  /* 0x00000020021ca981 */ /* 0x0100a4000c1e1100 */
[----:B0-----:R-:W-:-:S02]  /*26d50*/  @!P2 IMAD.MOV.U32 R2, RZ, RZ, R7 ;  /* 0x000000ffff02a224 */ /* 0x001fc400078e0007 */
[----:B------:R-:W-:-:S05]  /*26d60*/  @!P2 IMAD.MOV.U32 R3, RZ, RZ, R15 ;  /* 0x000000ffff03a224 */ /* 0x000fca00078e000f */
[----:B------:R0:W4:Y:S04]  /*26d70*/  @!P2 LDG.E.U8 R6, desc[UR32][R2.64] ;  /* 0x000000200206a981 */ /* 0x000128000c1e1100 */
[----:B---3--:R1:W-:Y:S04]  /*26d80*/  STL [R1+0x14], R8 ;  /* 0x0000140801007387 */ /* 0x0083e80000100800 */
[----:B------:R-:W3:Y:S01]  /*26d90*/  LDL R7, [R1+0x1ce8] ;  /* 0x001ce80001077983 */ /* 0x000ee20000100800 */
[----:B0-----:R-:W-:Y:S02]  /*26da0*/  @!P2 IMAD.MOV.U32 R2, RZ, RZ, R5 ;  /* 0x000000ffff02a224 */ /* 0x001fe400078e0005 */
[----:B------:R-:W-:Y:S01]  /*26db0*/  @!P2 IMAD.MOV.U32 R3, RZ, RZ, R14 ;  /* 0x000000ffff03a224 */ /* 0x000fe200078e000e */
[----:B-1----:R-:W2:Y:S04]  /*26dc0*/  LDL R8, [R1+0x1d28] ;  /* 0x001d280001087983 */ /* 0x002ea80000100800 */
[----:B------:R0:W3:Y:S02]  /*26dd0*/  @!P2 LDG.E.U8 R4, desc[UR32][R2.64] ;  /* 0x000000200204a981 */ /* 0x0000e4000c1e1100 */
[----:B0-----:R-:W-:-:S02]  /*26de0*/  @!P2 IMAD.MOV.U32 R2, RZ, RZ, R11 ;  /* 0x000000ffff02a224 */ /* 0x001fc400078e000b */
[----:B------:R-:W-:-:S05]  /*26df0*/  @!P2 IMAD.MOV.U32 R3, RZ, RZ, R13 ;  /* 0x000000ffff03a224 */ /* 0x000fca00078e000d */
[----:B------:R0:W3:Y:S04]  /*26e00*/  @!P2 LDG.E.U8 R10, desc[UR32][R2.64] ;  /* 0x00000020020aa981 */ /* 0x0000e8000c1e1100 */
[----:B----4-:R1:W-:Y:S04]  /*26e10*/  STL [R1+0xc], R6 ;  /* 0x00000c0601007387 */ /* 0x0103e80000100800 */
[----:B------:R-:W4:Y:S04]  /*26e20*/  LDL R5, [R1+0x1cfc] ;  /* 0x001cfc0001057983 */ /* 0x000f280000100800 */
[----:B-1----:R-:W4:Y:S01]  /*26e30*/  LDL R6, [R1+0x1d30] ;  /* 0x001d300001067983 */ /* 0x002f220000100800 */
[----:B0-----:R-:W-:-:S02]  /*26e40*/  @!P2 IMAD.MOV.U32 R3, RZ, RZ, R9 ;  /* 0x000000ffff03a224 */ /* 0x001fc400078e0009 */
[----:B--2---:R-:W-:Y:S01]  /*26e50*/  @!P2 IMAD.MOV.U32 R2, RZ, RZ, R8 ;  /* 0x000000ffff02a224 */ /* 0x004fe200078e0008 */
[----:B---3--:R0:W-:Y:S04]  /*26e60*/  STL [R1+0x8], R4 ;  /* 0x0000080401007387 */ /* 0x0081e80000100800 */
[----:B------:R-:W2:Y:S04]  /*26e70*/  LDL R11, [R1+0x1d04] ;  /* 0x001d0400010b7983 */ /* 0x000ea80000100800 */
[----:B------:R1:W3:Y:S04]  /*26e80*/  @!P2 LDG.E.U8 R12, desc[UR32][R2.64] ;  /* 0x00000020020ca981 */ /* 0x0002e8000c1e1100 */
[----:B0-----:R-:W2:Y:S01]  /*26e90*/  LDL R4, [R1+0x1d38] ;  /* 0x001d380001047983 */ /* 0x001ea20000100800 */
[----:B-1----:R-:W-:-:S03]  /*26ea0*/  @!P2 IMAD.MOV.U32 R3, RZ, RZ, R7 ;  /* 0x000000ffff03a224 */ /* 0x002fc600078e0007 */
[----:B------:R0:W-:Y:S04]  /*26eb0*/  STL [R1+0x4], R10 ;  /* 0x0000040a01007387 */ /* 0x0001e80000100800 */
[----:B------:R-:W3:Y:S04]  /*26ec0*/  LDL R9, [R1+0x1d0c] ;  /* 0x001d0c0001097983 */ /* 0x000ee80000100800 */
[----:B------:R-:W3:Y:S04]  /*26ed0*/  LDL R8, [R1+0x1d48] ;  /* 0x001d480001087983 */ /* 0x000ee80000100800 */
[----:B------:R-:W3:Y:S04]  /*26ee0*/  LDL R7, [R1+0x1d14] ;  /* 0x001d140001077983 */ /* 0x000ee80000100800 */
[----:B0-----:R-:W3:Y:S01]  /*26ef0*/  LDL R10, [R1+0x1d40] ;  /* 0x001d4000010a7983 */ /* 0x001ee20000100800 */
[----:B----4-:R-:W-:-:S03]  /*26f00*/  @!P2 IMAD.MOV.U32 R2, RZ, RZ, R6 ;  /* 0x000000ffff02a224 */ /* 0x010fc600078e0006 */
[----:B------:R-:W4:Y:S04]  /*26f10*/  LDL R6, [R1+0x1d50] ;  /* 0x001d500001067983 */ /* 0x000f280000100800 */
[----:B------:R0:W4:Y:S02]  /*26f20*/  @!P2 LDG.E.U8 R27, desc[UR32][R2.64] ;  /* 0x00000020021ba981 */ /* 0x000124000c1e1100 */
[----:B0-----:R-:W-:Y:S02]  /*26f30*/  @!P2 IMAD.MOV.U32 R3, RZ, RZ, R5 ;  /* 0x000000ffff03a224 */ /* 0x001fe400078e0005 */
[----:B--2---:R-:W-:Y:S01]  /*26f40*/  @!P2 IMAD.MOV.U32 R2, RZ, RZ, R4 ;  /* 0x000000ffff02a224 */ /* 0x004fe200078e0004 */
[----:B---3--:R0:W-:Y:S04]  /*26f50*/  STL [R1], R12 ;  /* 0x0000000c01007387 */ /* 0x0081e80000100800 */
[----:B------:R1:W2:Y:S02]  /*26f60*/  @!P2 LDG.E.U8 R26, desc[UR32][R2.64] ;  /* 0x00000020021aa981 */ /* 0x0002a4000c1e1100 */
[----:B-1----:R-:W-:-:S02]  /*26f70*/  @!P2 IMAD.MOV.U32 R3, RZ, RZ, R11 ;  /* 0x000000ffff03a224 */ /* 0x002fc400078e000b */
[----:B------:R-:W-:-:S05]  /*26f80*/  @!P2 IMAD.MOV.U32 R2, RZ, RZ, R10 ;  /* 0x000000ffff02a224 */ /* 0x000fca00078e000a */
[----:B------:R1:W3:Y:S04]  /*26f90*/  @!P2 LDG.E.U8 R22, desc[UR32][R2.64] ;  /* 0x000000200216a981 */ /* 0x0002e8000c1e1100 */
[----:B----4-:R-:W-:Y:S04]  /*26fa0*/  STL [R1+0x2d60], R27 ;  /* 0x002d601b01007387 */ /* 0x010fe80000100800 */
[----:B------:R-:W-:Y:S04]  /*26fb0*/  STL [R1+0x10], R28 ;  /* 0x0000101c01007387 */ /* 0x000fe80000100800 */
[----:B------:R-:W4:Y:S04]  /*26fc0*/  LDL R5, [R1+0x1d1c] ;  /* 0x001d1c0001057983 */ /* 0x000f280000100800 */
[----:B------:R-:W4:Y:S01]  /*26fd0*/  LDL R4, [R1+0x1d58] ;  /* 0x001d580001047983 */ /* 0x000f220000100800 */
[----:B-1----:R-:W-:-:S02]  /*26fe0*/  @!P2 IMAD.MOV.U32 R2, RZ, RZ, R8 ;  /* 0x000000ffff02a224 */ /* 0x002fc400078e0008 */
[----:B------:R-:W-:Y:S01]  /*26ff0*/  @!P2 IMAD.MOV.U32 R3, RZ, RZ, R9 ;  /* 0x000000ffff03a224 */ /* 0x000fe200078e0009 */
[----:B------:R-:W-:Y:S04]  /*27000*/  LDS.U8 R28, [R0+UR4] ;  /* 0x00000004001c7984 */ /* 0x000fe80008000000 */
[----:B------:R-:W-:Y:S04]  /*27010*/  LDS.U8 R27, [R0+UR4+0x8] ;  /* 0x00000804001b7984 */ /* 0x000fe80008000000 */
[----:B------:R1:W4:Y:S02]  /*27020*/  @!P2 LDG.E.U8 R20, desc[UR32][R2.64] ;  /* 0x000000200214a981 */ /* 0x000324000c1e1100 */
[----:B-1----:R-:W-:-:S02]  /*27030*/  @!P2 IMAD.MOV.U32 R2, RZ, RZ, R6 ;  /* 0x000000ffff02a224 */ /* 0x002fc400078e0006 */
[----:B------:R-:W-:Y:S01]  /*27040*/  @!P2 IMAD.MOV.U32 R3, RZ, RZ, R7 ;  /* 0x000000ffff03a224 */ /* 0x000fe200078e0007 */
[----:B--2---:R-:W-:Y:S04]  /*27050*/  STL [R1+0x2d64], R26 ;  /* 0x002d641a01007387 */ /* 0x004fe80000100800 */
[----:B------:R-:W-:Y:S04]  /*27060*/  LDS.U8 R26, [R0+UR4+0x200] ;  /* 0x00020004001a7984 */ /* 0x000fe80008000000 */
[----:B------:R1:W2:Y:S04]  /*27070*/  @!P2 LDG.E.U8 R18, desc[UR32][R2.64] ;  /* 0x000000200212a981 */ /* 0x0002a8000c1e1100 */
[----:B---3--:R-:W-:Y:S04]  /*27080*/  STL [R1+0x2d58], R22 ;  /* 0x002d581601007387 */ /* 0x008fe80000100800 */
[----:B------:R-:W3:Y:S04]  /*27090*/  LDL R11, [R1+0x1d24] ;  /* 0x001d2400010b7983 */ /* 0x000ee80000100800 */
[----:B------:R-:W3:Y:S04]  /*270a0*/  LDL R10, [R1+0x1d60] ;  /* 0x001d6000010a7983 */ /* 0x000ee80000100800 */
[----:B----4-:R3:W4:Y:S01]  /*270b0*/  @!P2 LDG.E.U8 R16, desc[UR32][R4.64] ;  /* 0x000000200410a981 */ /* 0x010722000c1e1100 */
[----:B-1----:R-:W-:-:S02]  /*270c0*/  PRMT R3, RZ, 0x7610, R3 ;  /* 0x00007610ff037816 */ /* 0x002fc40000000003 */
[----:B------:R-:W-:Y:S01]  /*270d0*/  PRMT R2, RZ, 0x7610, R2 ;  /* 0x00007610ff027816 */ /* 0x000fe20000000002 */
[----:B------:R-:W-:Y:S04]  /*270e0*/  LDS.U8 R22, [R0+UR4+0x2000] ;  /* 0x0020000400167984 */ /* 0x000fe80008000000 */
[----:B------:R-:W-:Y:S04]  /*270f0*/  STL [R1+0x2d5c], R20 ;  /* 0x002d5c1401007387 */ /* 0x000fe80000100800 */
[----:B------:R-:W4:Y:S04]  /*27100*/  LDL R7, [R1+0x1d2c] ;  /* 0x001d2c0001077983 */ /* 0x000f280000100800 */
[----:B------:R-:W4:Y:S04]  /*27110*/  LDL R6, [R1+0x1d68] ;  /* 0x001d680001067983 */ /* 0x000f280000100800 */
[----:B------:R-:W-:Y:S04]  /*27120*/  LDS.U8 R20, [R0+UR4+0x2208] ;  /* 0x0022080400147984 */ /* 0x000fe80008000000 */
[----:B--2---:R-:W-:Y:S04]  /*27130*/  STL [R1+0x2d68], R18 ;  /* 0x002d681201007387 */ /* 0x004fe80000100800 */
[----:B------:R-:W2:Y:S04]  /*27140*/  LDL R9, [R1+0x1d34] ;  /* 0x001d340001097983 */ /* 0x000ea80000100800 */
[----:B------:R-:W2:Y:S04]  /*27150*/  LDL R8, [R1+0x1d70] ;  /* 0x001d700001087983 */ /* 0x000ea80000100800 */
[----:B------:R-:W2:Y:S04]  /*27160*/  LDL R15, [R1+0x1d3c] ;  /* 0x001d3c00010f7983 */ /* 0x000ea80000100800 */
[----:B------:R-:W2:Y:S04]  /*27170*/  LDL R14, [R1+0x1d78] ;  /* 0x001d7800010e7983 */ /* 0x000ea80000100800 */
[----:B------:R-:W2:Y:S04]  /*27180*/  LDL R13, [R1+0x1d44] ;  /* 0x001d4400010d7983 */ /* 0x000ea80000100800 */
[----:B0-----:R-:W2:Y:S04]  /*27190*/  LDL R12, [R1+0x1d80] ;  /* 0x001d8000010c7983 */ /* 0x001ea80000100800 */
[----:B------:R-:W-:Y:S01]  /*271a0*/  LDS.U8 R18, [R0+UR4+0x2008] ;  /* 0x0020080400127984 */ /* 0x000fe20008000000 */
[----:B---3--:R-:W-:-:S02]  /*271b0*/  @!P2 IMAD.MOV.U32 R5, RZ, RZ, R11 ;  /* 0x000000ffff05a224 */ /* 0x008fc400078e000b */
[----:B------:R-:W-:-:S05]  /*271c0*/  @!P2 IMAD.MOV.U32 R4, RZ, RZ, R10 ;  /* 0x000000ffff04a224 */ /* 0x000fca00078e000a */
[----:B------:R0:W3:Y:S04]  /*271d0*/  @!P2 LDG.E.U8 R2, desc[UR32][R4.64] ;  /* 0x000000200402a981 */ /* 0x0000e8000c1e1100 */
[----:B----4-:R-:W-:Y:S04]  /*271e0*/  STL [R1+0x2d6c], R16 ;  /* 0x002d6c1001007387 */ /* 0x010fe80000100800 */
[----:B------:R-:W4:Y:S04]  /*271f0*/  LDL R11, [R1+0x1d4c] ;  /* 0x001d4c00010b7983 */ /* 0x000f280000100800 */
[----:B------:R-:W4:Y:S04]  /*27200*/  LDL R10, [R1+0x1d88] ;  /* 0x001d8800010a7983 */ /* 0x000f280000100800 */
[----:B------:R1:W3:Y:S01]  /*27210*/  @!P2 LDG.E.U8 R3, desc[UR32][R6.64] ;  /* 0x000000200603a981 */ /* 0x0002e2000c1e1100 */
[----:B0-----:R-:W-:-:S02]  /*27220*/  PRMT R4, RZ, 0x7610, R4 ;  /* 0x00007610ff047816 */ /* 0x001fc40000000004 */
[----:B------:R-:W-:Y:S01]  /*27230*/  PRMT R5, RZ, 0x7610, R5 ;  /* 0x00007610ff057816 */ /* 0x000fe20000000005 */
[----:B------:R-:W0:Y:S01]  /*27240*/  LDS.U8 R16, [R0+UR4+0x2200] ;  /* 0x0022000400107984 */ /* 0x000e220008000000 */
[----:B-1----:R-:W-:-:S03]  /*27250*/  PRMT R7, RZ, 0x7610, R7 ;  /* 0x00007610ff077816 */ /* 0x002fc60000000007 */
[----:B--2---:R1:W2:Y:S02]  /*27260*/  @!P2 LDG.E.U8 R4, desc[UR32][R8.64] ;  /* 0x000000200804a981 */ /* 0x0042a4000c1e1100 */
[----:B-1----:R-:W-:Y:S02]  /*27270*/  @!P2 IMAD.MOV.U32 R8, RZ, RZ, R14 ;  /* 0x000000ffff08a224 */ /* 0x002fe400078e000e */
[----:B------:R-:W-:Y:S01]  /*27280*/  @!P2 IMAD.MOV.U32 R9, RZ, RZ, R15 ;  /* 0x000000ffff09a224 */ /* 0x000fe200078e000f */
[----:B------:R-:W3:Y:S04]  /*27290*/  LDL R14, [R1+0x1da8] ;  /* 0x001da800010e7983 */ /* 0x000ee80000100800 */
[----:B------:R-:W3:Y:S04]  /*272a0*/  LDL R15, [R1+0x1d6c] ;  /* 0x001d6c00010f7983 */ /* 0x000ee80000100800 */
[----:B------:R1:W2:Y:S02]  /*272b0*/  @!P2 LDG.E.U8 R5, desc[UR32][R8.64] ;  /* 0x000000200805a981 */ /* 0x0002a4000c1e1100 */
[----:B-1----:R-:W-:-:S02]  /*272c0*/  @!P2 IMAD.MOV.U32 R8, RZ, RZ, R12 ;  /* 0x000000ffff08a224 */ /* 0x002fc400078e000c */
[----:B------:R-:W-:Y:S01]  /*272d0*/  @!P2 IMAD.MOV.U32 R9, RZ, RZ, R13 ;  /* 0x000000ffff09a224 */ /* 0x000fe200078e000d */
[----:B------:R-:W3:Y:S04]  /*272e0*/  LDL R12, [R1+0x1d98] ;  /* 0x001d9800010c7983 */ /* 0x000ee80000100800 */
[----:B------:R-:W3:Y:S04]  /*272f0*/  LDL R13, [R1+0x1d5c] ;  /* 0x001d5c00010d7983 */ /* 0x000ee80000100800 */
[----:B----4-:R-:W4:Y:S04]  /*27300*/  @!P2 LDG.E.U8 R7, desc[UR32][R10.64] ;  /* 0x000000200a07a981 */ /* 0x010f28000c1e1100 */
[----:B------:R-:W2:Y:S04]  /*27310*/  LDL R10, [R1+0x1d54] ;  /* 0x001d5400010a7983 */ /* 0x000ea80000100800 */
[----:B------:R-:W2:Y:S01]  /*27320*/  LDL R11, [R1+0x1d90] ;  /* 0x001d9000010b7983 */ /* 0x000ea20000100800 */
[----:B------:R-:W-:-:S06]  /*27330*/  PRMT R6, RZ, 0x7610, R6 ;  /* 0x00007610ff067816 */ /* 0x000fcc0000000006 */
[----:B------:R1:W4:Y:S02]  /*27340*/  @!P2 LDG.E.U8 R6, desc[UR32][R8.64] ;  /* 0x000000200806a981 */ /* 0x000324000c1e1100 */
[----:B-1----:R-:W-:Y:S02]  /*27350*/  PRMT R8, RZ, 0x7610, R8 ;  /* 0x00007610ff087816 */ /* 0x002fe40000000008 */
[----:B------:R-:W-:-:S06]  /*27360*/  PRMT R9, RZ, 0x7610, R9 ;  /* 0x00007610ff097816 */ /* 0x000fcc0000000009 */
[----:B---3--:R-:W3:Y:S04]  /*27370*/  @!P2 LDG.E.U8 R9, desc[UR32][R12.64] ;  /* 0x000000200c09a981 */ /* 0x008ee8000c1e1100 */
[----:B------:R-:W4:Y:S04]  /*27380*/  LDL R12, [R1+0x1d64] ;  /* 0x001d6400010c7983 */ /* 0x000f280000100800 */
[----:B------:R-:W4:Y:S01]  /*27390*/  LDL R13, [R1+0x1da0] ;  /* 0x001da000010d7983 */ /* 0x000f220000100800 */
[----:B--2---:R-:W-:-:S04]  /*273a0*/  @!P2 LOP3.LUT R11, R11, R10, RZ, 0x3c, !PT ;  /* 0x0000000a0b0ba212 */ /* 0x004fc800078e3cff */
[----:B------:R-:W-:-:S04]  /*273b0*/  @!P2 LOP3.LUT R10, R11, R10, RZ, 0x3c, !PT ;  /* 0x0000000a0b0aa212 */ /* 0x000fc800078e3cff */
[----:B------:R-:W-:-:S05]  /*273c0*/  @!P2 LOP3.LUT R11, R11, R10, RZ, 0x3c, !PT ;  /* 0x0000000a0b0ba212 */ /* 0x000fca00078e3cff */
[----:B------:R1:W2:Y:S02]  /*273d0*/  @!P2 LDG.E.U8 R8, desc[UR32][R10.64] ;  /* 0x000000200a08a981 */ /* 0x0002a4000c1e1100 */
[----:B-1----:R-:W-:-:S06]  /*273e0*/  PRMT R11, RZ, 0x7610, R11 ;  /* 0x00007610ff0b7816 */ /* 0x002fcc000000000b */
[----:B------:R-:W3:Y:S04]  /*273f0*/  @!P2 LDG.E.U8 R11, desc[UR32][R14.64] ;  /* 0x000000200e0ba981 */ /* 0x000ee8000c1e1100 */
[----:B------:R-:W2:Y:S04]  /*27400*/  LDL R14, [R1+0x1d74] ;  /* 0x001d7400010e7983 */ /* 0x000ea80000100800 */
[----:B------:R-:W2:Y:S01]  /*27410*/  LDL R15, [R1+0x1db0] ;  /* 0x001db000010f7983 */ /* 0x000ea20000100800 */
[----:B------:R-:W-:Y:S02]  /*27420*/  PRMT R10, RZ, 0x7610, R10 ;  /* 0x00007610ff0a7816 */ /* 0x000fe4000000000a */
[----:B----4-:R-:W-:-:S04]  /*27430*/  @!P2 LOP3.LUT R13, R13, R12, RZ, 0x3c, !PT ;  /* 0x0000000c0d0da212 */ /* 0x010fc800078e3cff */
[----:B------:R-:W-:-:S04]  /*27440*/  @!P2 LOP3.LUT R12, R13, R12, RZ, 0x3c, !PT ;  /* 0x0000000c0d0ca212 */ /* 0x000fc800078e3cff */
[----:B------:R-:W-:-:S05]  /*27450*/  @!P2 LOP3.LUT R13, R13, R12, RZ, 0x3c, !PT ;  /* 0x0000000c0d0da212 */ /* 0x000fca00078e3cff */
[----:B------:R1:W4:Y:S02]  /*27460*/  @!P2 LDG.E.U8 R10, desc[UR32][R12.64] ;  /* 0x000000200c0aa981 */ /* 0x000324000c1e1100 */
[----:B-1----:R-:W-:Y:S02]  /*27470*/  PRMT R12, RZ, 0x7610, R12 ;  /* 0x00007610ff0c7816 */ /* 0x002fe4000000000c */
[----:B--2---:R-:W-:-:S04]  /*27480*/  @!P2 LOP3.LUT R15, R15, R14, RZ, 0x3c, !PT ;  /* 0x0000000e0f0fa212 */ /* 0x004fc800078e3cff */
[----:B------:R-:W-:-:S04]  /*27490*/  @!P2 LOP3.LUT R14, R15, R14, RZ, 0x3c, !PT ;  /* 0x0000000e0f0ea212 */ /* 0x000fc800078e3cff */
[----:B------:R-:W-:-:S05]  /*274a0*/  @!P2 LOP3.LUT R15, R15, R14, RZ, 0x3c, !PT ;  /* 0x0000000e0f0fa212 */ /* 0x000fca00078e3cff */
[----:B------:R1:W2:Y:S04]  /*274b0*/  @!P2 LDG.E.U8 R12, desc[UR32][R14.64] ;  /* 0x000000200e0ca981 */ /* 0x0002a8000c1e1100 */
[----:B------:R-:W1:Y:S04]  /*274c0*/  LDL R14, [R1+0x1d7c] ;  /* 0x001d7c00010e7983 */ /* 0x000e680000100800 */
[----:B------:R-:W1:Y:S01]  /*274d0*/  LDL R15, [R1+0x1dcc] ;  /* 0x001dcc00010f7983 */ /* 0x000e620000100800 */
[----:B------:R-:W-:Y:S02]  /*274e0*/  PRMT R13, RZ, 0x7610, R13 ;  /* 0x00007610ff0d7816 */ /* 0x000fe4000000000d */
[----:B-1----:R-:W-:-:S04]  /*274f0*/  @!P2 LOP3.LUT R15, R15, R14, RZ, 0x3c, !PT ;  /* 0x0000000e0f0fa212 */ /* 0x002fc800078e3cff */
[----:B------:R-:W-:-:S04]  /*27500*/  @!P2 LOP3.LUT R14, R15, R14, RZ, 0x3c, !PT ;  /* 0x0000000e0f0ea212 */ /* 0x000fc800078e3cff */
[----:B------:R-:W-:-:S05]  /*27510*/  @!P2 LOP3.LUT R15, R15, R14, RZ, 0x3c, !PT ;  /* 0x0000000e0f0fa212 */ /* 0x000fca00078e3cff */
[----:B------:R1:W3:Y:S04]  /*27520*/  @!P2 LDG.E.U8 R13, desc[UR32][R14.64] ;  /* 0x000000200e0da981 */ /* 0x0002e8000c1e1100 */
[----:B------:R-:W1:Y:S04]  /*27530*/  LDL R14, [R1+0x1d84] ;  /* 0x001d8400010e7983 */ /* 0x000e680000100800 */
[----:B------:R-:W1:Y:S02]  /*27540*/  LDL R15, [R1+0x1dc8] ;  /* 0x001dc800010f7983 */ /* 0x000e640000100800 */
[----:B-1----:R-:W-:-:S04]  /*27550*/  @!P2 LOP3.LUT R15, R15, R14, RZ, 0x3c, !PT ;  /* 0x0000000e0f0fa212 */ /* 0x002fc800078e3cff */
[----:B------:R-:W-:-:S04]  /*27560*/  @!P2 LOP3.LUT R14, R15, R14, RZ, 0x3c, !PT ;  /* 0x0000000e0f0ea212 */ /* 0x000fc800078e3cff */
[----:B------:R-:W-:-:S05]  /*27570*/  @!P2 LOP3.LUT R15, R15, R14, RZ, 0x3c, !PT ;  /* 0x0000000e0f0fa212 */ /* 0x000fca00078e3cff */
[----:B------:R1:W4:Y:S04]  /*27580*/  @!P2 LDG.E.U8 R17, desc[UR32][R14.64] ;  /* 0x000000200e11a981 */ /* 0x000328000c1e1100 */
        /* <DEDUP_REMOVED lines=29> */
[----:B------:R0:W4:Y:S02]  /*27760*/  @!P2 LDG.E.U8 R25, desc[UR32][R14.64] ;  /* 0x000000200e19a981 */ /* 0x000124000c1e1100 */
[----:B0-----:R-:W-:Y:S02]  /*27770*/  IMAD R14, R16, 0x100, R18 ;  /* 0x00000100100e7824 */ /* 0x001fe400078e0212 */
[----:B------:R-:W-:Y:S01]  /*27780*/  IMAD R15, R20, 0x100, R22 ;  /* 0x00000100140f7824 */ /* 0x000fe200078e0216 */
[----:B------:R-:W0:Y:S04]  /*27790*/  LDS.U8 R18, [R0+UR4+0x4000] ;  /* 0x0040000400127984 */ /* 0x000e280008000000 */
[----:B------:R-:W1:Y:S04]  /*277a0*/  LDS.U8 R20, [R0+UR4+0x4208] ;  /* 0x0042080400147984 */ /* 0x000e680008000000 */
[----:B------:R-:W2:Y:S04]  /*277b0*/  LDS.U8 R16, [R0+UR4+0x4008] ;  /* 0x0040080400107984 */ /* 0x000ea80008000000 */
[----:B0-----:R-:W-:Y:S04]  /*277c0*/  STL [R1+0x914], R18 ;  /* 0x0009141201007387 */ /* 0x001fe80000100800 */
[----:B------:R-:W0:Y:S04]  /*277d0*/  LDS.U8 R18, [R0+UR4+0x4200] ;  /* 0x0042000400127984 */ /* 0x000e280008000000 */
[----:B-1----:R-:W-:Y:S04]  /*277e0*/  STL [R1+0x910], R20 ;  /* 0x0009101401007387 */ /* 0x002fe80000100800 */
[----:B------:R-:W1:Y:S04]  /*277f0*/  LDS.U8 R20, [R0+UR4+0x6000] ;  /* 0x0060000400147984 */ /* 0x000e680008000000 */
[----:B--2---:R-:W-:Y:S04]  /*27800*/  STL [R1+0x91c], R16 ;  /* 0x00091c1001007387 */ /* 0x004fe80000100800 */
        /* <DEDUP_REMOVED lines=97> */
[----:B0-----:R0:W-:Y:S04]  /*27e20*/  STL [R1+0xaf4], R18 ;  /* 0x000af41201007387 */ /* 0x0011e80000100800 */
[----:B-1----:R-:W-:Y:S04]  /*27e30*/  STL [R1+0xb00], R20 ;  /* 0x000b001401007387 */ /* 0x002fe80000100800 */
[----:B------:R-:W1:Y:S04]  /*27e40*/  LDS.U8 R20, [R0+UR4+0x6188] ;  /* 0x0061880400147984 */ /* 0x000e680008000000 */
[----:B--2---:R-:W-:Y:S04]  /*27e50*/  STL [R1+0xafc], R16 ;  /* 0x000afc1001007387 */ /* 0x004fe80000100800 */
[----:B------:R-:W2:Y:S04]  /*27e60*/  LDS.U8 R16, [R0+UR4+0x6380] ;  /* 0x0063800400107984 */ /* 0x000ea80008000000 */
[----:B------:R-:W-:Y:S01]  /*27e70*/  STL [R1+0x1e80], R0 ;  /* 0x001e800001007387 */ /* 0x000fe20000100800 */
[----:B0-----:R-:W-:-:S05]  /*27e80*/  LOP3.LUT R18, R0, 0x410, RZ, 0x3c, !PT ;  /* 0x0000041000127812 */ /* 0x001fca00078e3cff */
[----:B------:R-:W-:Y:S04]  /*27e90*/  LDS.U8 R0, [R18+UR4+0x8] ;  /* 0x0000080412007984 */ /* 0x000fe80008000000 */
[----:B-1----:R-:W-:Y:S04]  /*27ea0*/  STL [R1+0xb08], R20 ;  /* 0x000b081401007387 */ /* 0x002fe80000100800 */
[----:B------:R-:W0:Y:S04]  /*27eb0*/  LDS.U8 R20, [R18+UR4] ;  /* 0x0000000412147984 */ /* 0x000e280008000000 */
[----:B--2---:R-:W-:Y:S04]  /*27ec0*/  STL [R1+0xb04], R16 ;  /* 0x000b041001007387 */ /* 0x004fe80000100800 */
[----:B------:R-:W1:Y:S04]  /*27ed0*/  LDS.U8 R16, [R18+UR4+0x208] ;  /* 0x0002080412107984 */ /* 0x000e680008000000 */
[----:B0-----:R-:W-:Y:S04]  /*27ee0*/  STL [R1+0x714], R20 ;  /* 0x0007141401007387 */ /* 0x001fe80000100800 */
[----:B------:R-:W0:Y:S04]  /*27ef0*/  LDS.U8 R20, [R18+UR4+0x200] ;  /* 0x0002000412147984 */ /* 0x000e280008000000 */
[----:B-1----:R-:W-:Y:S04]  /*27f00*/  STL [R1+0x710], R16 ;  /* 0x0007101001007387 */ /* 0x002fe80000100800 */
[----:B------:R-:W1:Y:S04]  /*27f10*/  LDS.U8 R16, [R18+UR4+0x2000] ;  /* 0x0020000412107984 */ /* 0x000e680008000000 */
[----:B------:R-:W-:Y:S04]  /*27f20*/  STL [R1+0x71c], R0 ;  /* 0x00071c0001007387 */ /* 0x000fe80000100800 */
        /* <DEDUP_REMOVED lines=102> */
[----:B------:R-:W2:Y:S01]  /*28590*/  LDS.U8 R0, [R18+UR4+0x4180] ;  /* 0x0041800412007984 */ /* 0x000ea20008000000 */
[----:B------:R-:W-:-:S02]  /*285a0*/  IMAD R29, R29, 0x100, R28 ;  /* 0x000001001d1d7824 */ /* 0x000fc400078e021c */
[----:B------:R-:W-:Y:S02]  /*285b0*/  IMAD R28, R26, 0x100, R27 ;  /* 0x000001001a1c7824 */ /* 0x000fe400078e021b */
[----:B------:R-:W3:Y:S01]  /*285c0*/  S2R R27, SR_TID.X ;  /* 0x00000000001b7919 */ /* 0x000ee20000002100 */
[----:B0-----:R-:W-:Y:S04]  /*285d0*/  STL [R1+0x8ac], R20 ;  /* 0x0008ac1401007387 */ /* 0x001fe80000100800 */
[----:B-1----:R-:W-:Y:S04]  /*285e0*/  STL [R1+0x8a8], R16 ;  /* 0x0008a81001007387 */ /* 0x002fe80000100800 */
[----:B------:R-:W0:Y:S04]  /*285f0*/  LDS.U8 R20, [R18+UR4+0x4388] ;  /* 0x0043880412147984 */ /* 0x000e280008000000 */
[----:B------:R-:W1:Y:S04]  /*28600*/  LDS.U8 R16, [R18+UR4+0x4188] ;  /* 0x0041880412107984 */ /* 0x000e680008000000 */
[----:B--2---:R-:W-:Y:S04]  /*28610*/  STL [R1+0x1cd8], R0 ;  /* 0x001cd80001007387 */ /* 0x004fe80000100800 */
[----:B------:R-:W2:Y:S01]  /*28620*/  LDS.U8 R0, [R18+UR4+0x4380] ;  /* 0x0043800412007984 */ /* 0x000ea20008000000 */
[----:B---3--:R-:W-:-:S02]  /*28630*/  LOP3.LUT R22, R27, 0x3, RZ, 0xc0, !PT ;  /* 0x000000031b167812 */ /* 0x008fc400078ec0ff */
[----:B------:R-:W-:-:S04]  /*28640*/  SHF.R.U32.HI R26, RZ, 0x2, R27 ;  /* 0x00000002ff1a7819 */ /* 0x000fc8000001161b */
[----:B------:R-:W-:Y:S01]  /*28650*/  SGXT.U32 R26, R26, 0x3 ;  /* 0x000000031a1a781a */ /* 0x000fe20000000000 */
[----:B0-----:R-:W-:Y:S04]  /*28660*/  STL [R1+0x1cc8], R20 ;  /* 0x001cc81401007387 */ /* 0x001fe80000100800 */
[----:B-1----:R0:W-:Y:S04]  /*28670*/  STL [R1+0x1cf0], R16 ;  /* 0x001cf01001007387 */ /* 0x0021e80000100800 */
[----:B--2---:R-:W-:Y:S04]  /*28680*/  STL [R1+0x1cec], R0 ;  /* 0x001cec0001007387 */ /* 0x004fe80000100800 */
[----:B------:R-:W1:Y:S04]  /*28690*/  LDS.U8 R0, [R18+UR4+0x6180] ;  /* 0x0061800412007984 */ /* 0x000e680008000000 */
[----:B------:R-:W2:Y:S01]  /*286a0*/  LDS.U8 R20, [R18+UR4+0x6388] ;  /* 0x0063880412147984 */ /* 0x000ea20008000000 */
[----:B------:R-:W-:Y:S01]  /*286b0*/  SHF.R.U32.HI R27, RZ, 0x1, R27 ;  /* 0x00000001ff1b7819 */ /* 0x000fe2000001161b */
[----:B0-----:R-:W-:-:S05]  /*286c0*/  IMAD R16, R22, 0x820, RZ ;  /* 0x0000082016107824 */ /* 0x001fca00078e02ff */
[----:B------:R-:W-:-:S04]  /*286d0*/  LOP3.LUT R16, R16, R26, RZ, 0xfc, !PT ;  /* 0x0000001a10107212 */ /* 0x000fc800078efcff */
[----:B------:R-:W-:-:S04]  /*286e0*/  LOP3.LUT R16, R16, 0x10, R27, 0xf8, !PT ;  /* 0x0000001010107812 */ /* 0x000fc800078ef81b */
[----:B------:R-:W-:Y:S01]  /*286f0*/  LOP3.LUT R16, R16, 0x20, RZ, 0x3c, !PT ;  /* 0x0000002010107812 */ /* 0x000fe200078e3cff */
[----:B-1----:R-:W-:Y:S04]  /*28700*/  STL [R1+0x1dd0], R0 ;  /* 0x001dd00001007387 */ /* 0x002fe80000100800 */
[----:B------:R-:W0:Y:S04]  /*28710*/  LDS.U8 R0, [R18+UR4+0x6188] ;  /* 0x0061880412007984 */ /* 0x000e280008000000 */
[----:B--2---:R-:W-:Y:S04]  /*28720*/  STL [R1+0x1cf4], R20 ;  /* 0x001cf41401007387 */ /* 0x004fe80000100800 */
[----:B------:R-:W1:Y:S04]  /*28730*/  LDS.U8 R20, [R18+UR4+0x6380] ;  /* 0x0063800412147984 */ /* 0x000e680008000000 */
[----:B------:R-:W2:Y:S04]  /*28740*/  LDS.U8 R18, [R16+UR4] ;  /* 0x0000000410127984 */ /* 0x000ea80008000000 */
        /* <DEDUP_REMOVED lines=125> */
[----:B------:R-:W3:Y:S01]  /*28f20*/  LDS.U8 R16, [R16+UR4+0x6380] ;  /* 0x0063800410107984 */ /* 0x000ee20008000000 */
[----:B0-----:R-:W-:-:S05]  /*28f30*/  IMAD R0, R22, 0x820, RZ ;  /* 0x0000082016007824 */ /* 0x001fca00078e02ff */
[----:B------:R-:W-:-:S04]  /*28f40*/  LOP3.LUT R0, R0, R26, RZ, 0xfc, !PT ;  /* 0x0000001a00007212 */ /* 0x000fc800078efcff */
[----:B------:R-:W-:-:S04]  /*28f50*/  LOP3.LUT R0, R0, 0x10, R27, 0xf8, !PT ;  /* 0x0000001000007812 */ /* 0x000fc800078ef81b */
[----:B------:R-:W-:Y:S01]  /*28f60*/  LOP3.LUT R0, R0, 0x430, RZ, 0x3c, !PT ;  /* 0x0000043000007812 */ /* 0x000fe200078e3cff */
[----:B-1----:R-:W-:Y:S04]  /*28f70*/  STL [R1+0xb1c], R20 ;  /* 0x000b1c1401007387 */ /* 0x002fe80000100800 */
[----:B------:R-:W0:Y:S04]  /*28f80*/  LDS.U8 R20, [R0+UR4] ;  /* 0x0000000400147984 */ /* 0x000e280008000000 */
[----:B--2---:R-:W-:Y:S04]  /*28f90*/  STL [R1+0xb28], R18 ;  /* 0x000b281201007387 */ /* 0x004fe80000100800 */
[----:B------:R-:W1:Y:S04]  /*28fa0*/  LDS.U8 R18, [R0+UR4+0x208] ;  /* 0x0002080400127984 */ /* 0x000e680008000000 */
[----:B---3--:R-:W-:Y:S04]  /*28fb0*/  STL [R1+0xb24], R16 ;  /* 0x000b241001007387 */ /* 0x008fe80000100800 */
        /* <DEDUP_REMOVED lines=110> */
[----:B-1----:R-:W-:Y:S04]  /*296a0*/  STL [R1+0x8c8], R18 ;  /* 0x0008c81201007387 */ /* 0x002fe80000100800 */
[----:B------:R-:W0:Y:S04]  /*296b0*/  LDS.U8 R20, [R0+UR4+0x4388] ;  /* 0x0043880400147984 */ /* 0x000e280008000000 */
[----:B------:R-:W1:Y:S04]  /*296c0*/  LDS.U8 R18, [R0+UR4+0x4188] ;  /* 0x0041880400127984 */ /* 0x000e680008000000 */
[----:B--2---:R-:W-:Y:S04]  /*296d0*/  STL [R1+0x1de0], R16 ;  /* 0x001de01001007387 */ /* 0x004fe80000100800 */
[----:B------:R-:W2:Y:S01]  /*296e0*/  LDS.U8 R16, [R0+UR4+0x4380] ;  /* 0x0043800400107984 */ /* 0x000ea20008000000 */
[----:B------:R-:W3:Y:S03]  /*296f0*/  S2R R27, SR_TID.X ;  /* 0x00000000001b7919 */ /* 0x000ee60000002100 */
[----:B0-----:R-:W-:Y:S04]  /*29700*/  STL [R1+0x1ddc], R20 ;  /* 0x001ddc1401007387 */ /* 0x001fe80000100800 */
[----:B-1----:R-:W-:Y:S04]  /*29710*/  STL [R1+0x1de8], R18 ;  /* 0x001de81201007387 */ /* 0x002fe80000100800 */
[----:B------:R-:W0:Y:S04]  /*29720*/  LDS.U8 R18, [R0+UR4+0x6180] ;  /* 0x0061800400127984 */ /* 0x000e280008000000 */
[----:B--2---:R1:W-:Y:S01]  /*29730*/  STL [R1+0x1de4], R16 ;  /* 0x001de41001007387 */ /* 0x0043e20000100800 */
[----:B---3--:R-:W-:-:S02]  /*29740*/  LOP3.LUT R22, R27, 0x3, RZ, 0xc0, !PT ;  /* 0x000000031b167812 */ /* 0x008fc400078ec0ff */
[--C-:B------:R-:W-:Y:S01]  /*29750*/  SHF.R.U32.HI R26, RZ, 0x2, R27.reuse ;  /* 0x00000002ff1a7819 */ /* 0x100fe2000001161b */
[----:B------:R-:W-:Y:S03]  /*29760*/  LDS.U8 R20, [R0+UR4+0x6188] ;  /* 0x0061880400147984 */ /* 0x000fe60008000000 */
[----:B------:R-:W-:Y:S01]  /*29770*/  SGXT.U32 R26, R26, 0x3 ;  /* 0x000000031a1a781a */ /* 0x000fe20000000000 */
[----:B-1----:R-:W-:Y:S01]  /*29780*/  IMAD R16, R22, 0x820, RZ ;  /* 0x0000082016107824 */ /* 0x002fe200078e02ff */
[----:B0-----:R-:W-:Y:S04]  /*29790*/  STL [R1+0x1df0], R18 ;  /* 0x001df01201007387 */ /* 0x001fe80000100800 */
[----:B------:R-:W0:Y:S01]  /*297a0*/  LDS.U8 R18, [R0+UR4+0x6388] ;  /* 0x0063880400127984 */ /* 0x000e220008000000 */
[----:B------:R-:W-:-:S02]  /*297b0*/  SHF.R.U32.HI R27, RZ, 0x1, R27 ;  /* 0x00000001ff1b7819 */ /* 0x000fc4000001161b */
[----:B------:R-:W-:-:S04]  /*297c0*/  LOP3.LUT R16, R16, R26, RZ, 0xfc, !PT ;  /* 0x0000001a10107212 */ /* 0x000fc800078efcff */
[----:B------:R-:W-:-:S04]  /*297d0*/  LOP3.LUT R16, R16, 0x10, R27, 0xf8, !PT ;  /* 0x0000001010107812 */ /* 0x000fc800078ef81b */
[----:B------:R-:W-:Y:S01]  /*297e0*/  LOP3.LUT R16, R16, 0x40, RZ, 0x3c, !PT ;  /* 0x0000004010107812 */ /* 0x000fe200078e3cff */
[----:B0-----:R-:W-:Y:S04]  /*297f0*/  STL [R1+0x1dec], R18 ;  /* 0x001dec1201007387 */ /* 0x001fe80000100800 */
[----:B------:R-:W0:Y:S04]  /*29800*/  LDS.U8 R18, [R0+UR4+0x6380] ;  /* 0x0063800400127984 */ /* 0x000e280008000000 */
[----:B------:R-:W1:Y:S04]  /*29810*/  LDS.U8 R0, [R16+UR4] ;  /* 0x0000000410007984 */ /* 0x000e680008000000 */
        /* <DEDUP_REMOVED lines=115> */
[----:B------:R-:W-:Y:S04]  /*29f50*/  LDS.U8 R20, [R16+UR4+0x4380] ;  /* 0x0043800410147984 */ /* 0x000fe80008000000 */
[----:B0-----:R-:W-:Y:S04]  /*29f60*/  STL [R1+0x2440], R0 ;  /* 0x0024400001007387 */ /* 0x001fe80000100800 */
[----:B-1----:R-:W-:Y:S04]  /*29f70*/  STL [R1+0xb30], R18 ;  /* 0x000b301201007387 */ /* 0x002fe80000100800 */
[----:B------:R-:W0:Y:S04]  /*29f80*/  LDS.U8 R18, [R16+UR4+0x4188] ;  /* 0x0041880410127984 */ /* 0x000e280008000000 */
[----:B------:R-:W1:Y:S04]  /*29f90*/  LDS.U8 R0, [R16+UR4+0x6180] ;  /* 0x0061800410007984 */ /* 0x000e680008000000 */
[----:B0-----:R0:W-:Y:S04]  /*29fa0*/  STL [R1+0xb38], R18 ;  /* 0x000b381201007387 */ /* 0x0011e80000100800 */
[----:B------:R-:W-:Y:S04]  /*29fb0*/  STL [R1+0xb34], R20 ;  /* 0x000b341401007387 */ /* 0x000fe80000100800 */
[----:B------:R-:W2:Y:S04]  /*29fc0*/  LDS.U8 R20, [R16+UR4+0x6388] ;  /* 0x0063880410147984 */ /* 0x000ea80008000000 */
[----:B-1----:R-:W-:Y:S04]  /*29fd0*/  STL [R1+0xb40], R0 ;  /* 0x000b400001007387 */ /* 0x002fe80000100800 */
[----:B------:R-:W-:Y:S01]  /*29fe0*/  LDS.U8 R0, [R16+UR4+0x6380] ;  /* 0x0063800410007984 */ /* 0x000fe20008000000 */
[----:B0-----:R-:W-:-:S03]  /*29ff0*/  IMAD R18, R22, 0x820, RZ ;  /* 0x0000082016127824 */ /* 0x001fc600078e02ff */
[----:B------:R-:W0:Y:S02]  /*2a000*/  LDS.U8 R22, [R16+UR4+0x6188] ;  /* 0x0061880410167984 */ /* 0x000e240008000000 */
[----:B------:R-:W-:-:S04]  /*2a010*/  LOP3.LUT R18, R18, R26, RZ, 0xfc, !PT ;  /* 0x0000001a12127212 */ /* 0x000fc800078efcff */
[----:B------:R-:W-:-:S04]  /*2a020*/  LOP3.LUT R18, R18, 0x10, R27, 0xf8, !PT ;  /* 0x0000001012127812 */ /* 0x000fc800078ef81b */
[----:B------:R-:W-:-:S05]  /*2a030*/  LOP3.LUT R18, R18, 0x450, RZ, 0x3c, !PT ;  /* 0x0000045012127812 */ /* 0x000fca00078e3cff */
[----:B------:R-:W-:Y:S04]  /*2a040*/  LDS.U8 R16, [R18+UR4+0x208] ;  /* 0x0002080412107984 */ /* 0x000fe80008000000 */
[----:B--2---:R-:W-:Y:S04]  /*2a050*/  STL [R1+0xb3c], R20 ;  /* 0x000b3c1401007387 */ /* 0x004fe80000100800 */
[----:B------:R-:W1:Y:S04]  /*2a060*/  LDS.U8 R20, [R18+UR4] ;  /* 0x0000000412147984 */ /* 0x000e680008000000 */
[----:B0-----:R-:W-:Y:S04]  /*2a070*/  STL [R1+0xb48], R22 ;  /* 0x000b481601007387 */ /* 0x001fe80000100800 */
[----:B------:R-:W-:Y:S04]  /*2a080*/  STL [R1+0xb44], R0 ;  /* 0x000b440001007387 */ /* 0x000fe80000100800 */
        /* <DEDUP_REMOVED lines=110> */
[----:B--2---:R-:W-:Y:S04]  /*2a770*/  STL [R1+0x8e8], R16 ;  /* 0x0008e81001007387 */ /* 0x004fe80000100800 */
[----:B------:R-:W1:Y:S04]  /*2a780*/  LDS.U8 R20, [R18+UR4+0x4388] ;  /* 0x0043880412147984 */ /* 0x000e680008000000 */
[----:B------:R-:W2:Y:S04]  /*2a790*/  LDS.U8 R16, [R18+UR4+0x4188] ;  /* 0x0041880412107984 */ /* 0x000ea80008000000 */
[----:B0-----:R-:W-:Y:S04]  /*2a7a0*/  STL [R1+0x1e00], R0 ;  /* 0x001e000001007387 */ /* 0x001fe80000100800 */
[----:B------:R-:W0:Y:S04]  /*2a7b0*/  LDS.U8 R0, [R18+UR4+0x4380] ;  /* 0x0043800412007984 */ /* 0x000e280008000000 */
[----:B-1----:R-:W-:Y:S04]  /*2a7c0*/  STL [R1+0x1dfc], R20 ;  /* 0x001dfc1401007387 */ /* 0x002fe80000100800 */
[----:B--2---:R-:W-:Y:S01]  /*2a7d0*/  STL [R1+0x1e08], R16 ;  /* 0x001e081001007387 */ /* 0x004fe20000100800 */
[----:B------:R-:W1:Y:S03]  /*2a7e0*/  S2R R27, SR_TID.X ;  /* 0x00000000001b7919 */ /* 0x000e660000002100 */
[----:B------:R-:W-:Y:S04]  /*2a7f0*/  LDS.U8 R20, [R18+UR4+0x6188] ;  /* 0x0061880412147984 */ /* 0x000fe80008000000 */
[----:B0-----:R-:W-:Y:S04]  /*2a800*/  STL [R1+0x1e04], R0 ;  /* 0x001e040001007387 */ /* 0x001fe80000100800 */
[----:B------:R-:W0:Y:S04]  /*2a810*/  LDS.U8 R0, [R18+UR4+0x6180] ;  /* 0x0061800412007984 */ /* 0x000e280008000000 */
[----:B0-----:R-:W-:Y:S04]  /*2a820*/  STL [R1+0x1e10], R0 ;  /* 0x001e100001007387 */ /* 0x001fe80000100800 */
[----:B------:R-:W0:Y:S01]  /*2a830*/  LDS.U8 R0, [R18+UR4+0x6388] ;  /* 0x0063880412007984 */ /* 0x000e220008000000 */
[----:B-1----:R-:W-:-:S02]  /*2a840*/  LOP3.LUT R22, R27, 0x3, RZ, 0xc0, !PT ;  /* 0x000000031b167812 */ /* 0x002fc400078ec0ff */
[--C-:B------:R-:W-:Y:S01]  /*2a850*/  SHF.R.U32.HI R26, RZ, 0x2, R27.reuse ;  /* 0x00000002ff1a7819 */ /* 0x100fe2000001161b */
[----:B------:R-:W1:Y:S02]  /*2a860*/  LDS.U8 R18, [R18+UR4+0x6380] ;  /* 0x0063800412127984 */ /* 0x000e640008000000 */
[----:B------:R-:W-:Y:S01]  /*2a870*/  IMAD R16, R22, 0x820, RZ ;  /* 0x0000082016107824 */ /* 0x000fe200078e02ff */
[----:B------:R-:W-:Y:S02]  /*2a880*/  SGXT.U32 R26, R26, 0x3 ;  /* 0x000000031a1a781a */ /* 0x000fe40000000000 */
[----:B------:R-:W-:Y:S02]  /*2a890*/  SHF.R.U32.HI R27, RZ, 0x1, R27 ;  /* 0x00000001ff1b7819 */ /* 0x000fe4000001161b */
[----:B------:R-:W-:-:S04]  /*2a8a0*/  LOP3.LUT R16, R16, R26, RZ, 0xfc, !PT ;  /* 0x0000001a10107212 */ /* 0x000fc800078efcff */
[----:B------:R-:W-:-:S04]  /*2a8b0*/  LOP3.LUT R16, R16, 0x10, R27, 0xf8, !PT ;  /* 0x0000001010107812 */ /* 0x000fc800078ef81b */
[----:B------:R-:W-:Y:S01]  /*2a8c0*/  LOP3.LUT R16, R16, 0x60, RZ, 0x3c, !PT ;  /* 0x0000006010107812 */ /* 0x000fe200078e3cff */
[----:B0-----:R-:W-:Y:S04]  /*2a8d0*/  STL [R1+0x1e0c], R0 ;  /* 0x001e0c0001007387 */ /* 0x001fe80000100800 */
[----:B------:R-:W0:Y:S04]  /*2a8e0*/  LDS.U8 R0, [R16+UR4] ;  /* 0x0000000410007984 */ /* 0x000e280008000000 */
[----:B------:R-:W-:Y:S04]  /*2a8f0*/  STL [R1+0x1e18], R20 ;  /* 0x001e181401007387 */ /* 0x000fe80000100800 */
[----:B------:R-:W2:Y:S04]  /*2a900*/  LDS.U8 R20, [R16+UR4+0x208] ;  /* 0x0002080410147984 */ /* 0x000ea80008000000 */
[----:B-1----:R-:W-:Y:S04]  /*2a910*/  STL [R1+0x1e14], R18 ;  /* 0x001e141201007387 */ /* 0x002fe80000100800 */
[----:B------:R-:W1:Y:S04]  /*2a920*/  LDS.U8 R18, [R16+UR4+0x8] ;  /* 0x0000080410127984 */ /* 0x000e680008000000 */
[----:B0-----:R-:W-:Y:S04]  /*2a930*/  STL [R1+0xb4], R0 ;  /* 0x0000b40001007387 */ /* 0x001fe80000100800 */
[----:B------:R-:W0:Y:S04]  /*2a940*/  LDS.U8 R0, [R16+UR4+0x200] ;  /* 0x0002000410007984 */ /* 0x000e280008000000 */
[----:B--2---:R-:W-:Y:S04]  /*2a950*/  STL [R1+0xb0], R20 ;  /* 0x0000b01401007387 */ /* 0x004fe80000100800 */
        /* <DEDUP_REMOVED lines=68> */
[----:B------:R-:W-:Y:S04]  /*2ada0*/  LDS.U8 R18, [R16+UR4+0x2108] ;  /* 0x0021080410127984 */ /* 0x000fe80008000000 */
[----:B0-----:R-:W-:Y:S04]  /*2adb0*/  STL [R1+0x684], R0 ;  /* 0x0006840001007387 */ /* 0x001fe80000100800 */
[----:B------:R-:W0:Y:S04]  /*2adc0*/  LDS.U8 R0, [R16+UR4+0x2300] ;  /* 0x0023000410007984 */ /* 0x000e280008000000 */
[----:B--2---:R-:W-:Y:S04]  /*2add0*/  STL [R1+0x680], R20 ;  /* 0x0006801401007387 */ /* 0x004fe80000100800 */
[----:B------:R-:W-:Y:S04]  /*2ade0*/  LDS.U8 R20, [R16+UR4+0x4308] ;  /* 0x0043080410147984 */ /* 0x000fe80008000000 */
[----:B0-----:R-:W-:Y:S04]  /*2adf0*/  STL [R1+0x2bf0], R0 ;  /* 0x002bf00001007387 */ /* 0x001fe80000100800 */
[----:B------:R-:W-:Y:S04]  /*2ae00*/  STL [R1+0x68c], R18 ;  /* 0x00068c1201007387 */ /* 0x000fe80000100800 */
[----:B------:R-:W0:Y:S04]  /*2ae10*/  LDS.U8 R18, [R16+UR4+0x4100] ;  /* 0x0041000410127984 */ /* 0x000e280008000000 */
[----:B------:R-:W1:Y:S04]  /*2ae20*/  LDS.U8 R0, [R16+UR4+0x4108] ;  /* 0x0041080410007984 */ /* 0x000e680008000000 */
[----:B0-----:R-:W-:Y:S04]  /*2ae30*/  STL [R1+0xad0], R18 ;  /* 0x000ad01201007387 */ /* 0x001fe80000100800 */
[----:B------:R-:W0:Y:S04]  /*2ae40*/  LDS.U8 R18, [R16+UR4+0x4300] ;  /* 0x0043000410127984 */ /* 0x000e280008000000 */
        /* <DEDUP_REMOVED lines=34> */
[----:B0-----:R0:W-:Y:S04]  /*2b070*/  STL [R1+0xb58], R18 ;  /* 0x000b581201007387 */ /* 0x0011e80000100800 */
[----:B--2---:R-:W-:Y:S04]  /*2b080*/  STL [R1+0xb54], R20 ;  /* 0x000b541401007387 */ /* 0x004fe80000100800 */
        /* <DEDUP_REMOVED lines=87> */
[----:B------:R-:W3:Y:S04]  /*2b600*/  LDL.LU R26, [R1+0x1c] ;  /* 0x00001c00011a7983 */ /* 0x000ee80000300800 */
[----:B--2---:R-:W-:Y:S04]  /*2b610*/  STL [R1+0x880], R16 ;  /* 0x0008801001007387 */ /* 0x004fe80000100800 */
[----:B------:R-:W2:Y:S04]  /*2b620*/  LDL.LU R27, [R1+0x18] ;  /* 0x00001800011b7983 */ /* 0x000ea80000300800 */
[----:B------:R-:W-:Y:S04]  /*2b630*/  LDS.U8 R16, [R18+UR4+0x4100] ;  /* 0x0041000412107984 */ /* 0x000fe80008000000 */
[----:B------:R-:W-:Y:S04]  /*2b640*/  LDS.U8 R20, [R18+UR4+0x4308] ;  /* 0x0043080412147984 */ /* 0x000fe80008000000 */
[----:B0-----:R-:W-:Y:S04]  /*2b650*/  STL [R1+0x88c], R0 ;  /* 0x00088c0001007387 */ /* 0x001fe80000100800 */
[----:B------:R-:W0:Y:S04]  /*2b660*/  LDS.U8 R0, [R18+UR4+0x2300] ;  /* 0x0023000412007984 */ /* 0x000e280008000000 */
[----:B0-----:R-:W-:Y:S04]  /*2b670*/  STL [R1+0x888], R0 ;  /* 0x0008880001007387 */ /* 0x001fe80000100800 */
[----:B------:R-:W0:Y:S04]  /*2b680*/  LDS.U8 R0, [R18+UR4+0x4108] ;  /* 0x0041080412007984 */ /* 0x000e280008000000 */
[----:B------:R-:W-:Y:S04]  /*2b690*/  STL [R1+0xcdc], R16 ;  /* 0x000cdc1001007387 */ /* 0x000fe80000100800 */
[----:B------:R-:W1:Y:S04]  /*2b6a0*/  LDS.U8 R16, [R18+UR4+0x4300] ;  /* 0x0043000412107984 */ /* 0x000e680008000000 */
[----:B------:R-:W-:Y:S04]  /*2b6b0*/  STL [R1+0xcd8], R20 ;  /* 0x000cd81401007387 */ /* 0x000fe80000100800 */
[----:B------:R-:W4:Y:S04]  /*2b6c0*/  LDS.U8 R20, [R18+UR4+0x6100] ;  /* 0x0061000412147984 */ /* 0x000f280008000000 */
[----:B0-----:R-:W-:Y:S04]  /*2b6d0*/  STL [R1+0xce4], R0 ;  /* 0x000ce40001007387 */ /* 0x001fe80000100800 */
[----:B------:R-:W0:Y:S04]  /*2b6e0*/  LDS.U8 R0, [R18+UR4+0x6308] ;  /* 0x0063080412007984 */ /* 0x000e280008000000 */
[----:B-1----:R-:W-:Y:S04]  /*2b6f0*/  STL [R1+0xce0], R16 ;  /* 0x000ce01001007387 */ /* 0x002fe80000100800 */
[----:B------:R-:W1:Y:S04]  /*2b700*/  LDS.U8 R16, [R18+UR4+0x6108] ;  /* 0x0061080412107984 */ /* 0x000e680008000000 */
[----:B----4-:R-:W-:Y:S04]  /*2b710*/  STL [R1+0xcec], R20 ;  /* 0x000cec1401007387 */ /* 0x010fe80000100800 */
[----:B------:R-:W4:Y:S04]  /*2b720*/  LDS.U8 R20, [R18+UR4+0x6300] ;  /* 0x0063000412147984 */ /* 0x000f280008000000 */
[----:B0-----:R-:W-:Y:S04]  /*2b730*/  STL [R1+0xce8], R0 ;  /* 0x000ce80001007387 */ /* 0x001fe80000100800 */
[----:B------:R-:W0:Y:S04]  /*2b740*/  LDS.U8 R0, [R18+UR4+0x180] ;  /* 0x0001800412007984 */ /* 0x000e280008000000 */
[----:B-1----:R-:W-:Y:S04]  /*2b750*/  STL [R1+0xcf4], R16 ;  /* 0x000cf41001007387 */ /* 0x002fe80000100800 */
[----:B------:R-:W1:Y:S04]  /*2b760*/  LDS.U8 R16, [R18+UR4+0x388] ;  /* 0x0003880412107984 */ /* 0x000e680008000000 */
[----:B----4-:R-:W-:Y:S04]  /*2b770*/  STL [R1+0xcf0], R20 ;  /* 0x000cf01401007387 */ /* 0x010fe80000100800 */
[----:B------:R-:W4:Y:S04]  /*2b780*/  LDL.LU R22, [R1+0x14] ;  /* 0x0000140001167983 */ /* 0x000f280000300800 */
[----:B------:R-:W-:Y:S04]  /*2b790*/  LDS.U8 R20, [R18+UR4+0x380] ;  /* 0x0003800412147984 */ /* 0x000fe80008000000 */
[----:B0-----:R-:W-:Y:S04]  /*2b7a0*/  STL [R1+0x8f4], R0 ;  /* 0x0008f40001007387 */ /* 0x001fe80000100800 */
[----:B------:R-:W0:Y:S04]  /*2b7b0*/  LDS.U8 R0, [R18+UR4+0x188] ;  /* 0x0001880412007984 */ /* 0x000e280008000000 */
[----:B-1----:R-:W-:Y:S04]  /*2b7c0*/  STL [R1+0x8f0], R16 ;  /* 0x0008f01001007387 */ /* 0x002fe80000100800 */
[----:B------:R-:W1:Y:S04]  /*2b7d0*/  LDS.U8 R16, [R18+UR4+0x2180] ;  /* 0x0021800412107984 */ /* 0x000e680008000000 */
[----:B0-----:R-:W-:Y:S04]  /*2b7e0*/  STL [R1+0x8fc], R0 ;  /* 0x0008fc0001007387 */ /* 0x001fe80000100800 */
[----:B------:R-:W0:Y:S04]  /*2b7f0*/  LDS.U8 R0, [R18+UR4+0x2388] ;  /* 0x0023880412007984 */ /* 0x000e280008000000 */
[----:B------:R-:W-:Y:S04]  /*2b800*/  STL [R1+0x8f8], R20 ;  /* 0x0008f81401007387 */ /* 0x000fe80000100800 */
[----:B------:R-:W0:Y:S04]  /*2b810*/  LDS.U8 R20, [R18+UR4+0x2188] ;  /* 0x0021880412147984 */ /* 0x000e280008000000 */
[----:B-1----:R-:W-:Y:S04]  /*2b820*/  STL [R1+0x904], R16 ;  /* 0x0009041001007387 */ /* 0x002fe80000100800 */
[----:B------:R-:W1:Y:S04]  /*2b830*/  LDS.U8 R16, [R18+UR4+0x2380] ;  /* 0x0023800412107984 */ /* 0x000e680008000000 */
[----:B0-----:R-:W-:Y:S04]  /*2b840*/  STL [R1+0x900], R0 ;  /* 0x0009000001007387 */ /* 0x001fe80000100800 */
[----:B------:R-:W0:Y:S04]  /*2b850*/  LDS.U8 R0, [R18+UR4+0x4180] ;  /* 0x0041800412007984 */ /* 0x000e280008000000 */
[----:B------:R-:W-:Y:S04]  /*2b860*/  STL [R1+0x90c], R20 ;  /* 0x00090c1401007387 */ /* 0x000fe80000100800 */
[----:B------:R-:W3:Y:S04]  /*2b870*/  LDS.U8 R20, [R18+UR4+0x4388] ;  /* 0x0043880412147984 */ /* 0x000ee80008000000 */
[----:B-1----:R-:W-:Y:S04]  /*2b880*/  STL [R1+0x908], R16 ;  /* 0x0009081001007387 */ /* 0x002fe80000100800 */
[----:B------:R-:W1:Y:S04]  /*2b890*/  LDS.U8 R16, [R18+UR4+0x4188] ;  /* 0x0041880412107984 */ /* 0x000e680008000000 */
[----:B0-----:R-:W-:Y:S04]  /*2b8a0*/  STL [R1+0x1e20], R0 ;  /* 0x001e200001007387 */ /* 0x001fe80000100800 */
[----:B------:R-:W0:Y:S04]  /*2b8b0*/  LDS.U8 R0, [R18+UR4+0x4380] ;  /* 0x0043800412007984 */ /* 0x000e280008000000 */
[----:B---3--:R-:W-:Y:S04]  /*2b8c0*/  STL [R1+0x1e1c], R20 ;  /* 0x001e1c1401007387 */ /* 0x008fe80000100800 */
[----:B-1----:R-:W-:Y:S04]  /*2b8d0*/  STL [R1+0x1e28], R16 ;  /* 0x001e281001007387 */ /* 0x002fe80000100800 */
[----:B------:R-:W1:Y:S04]  /*2b8e0*/  LDS.U8 R16, [R18+UR4+0x6180] ;  /* 0x0061800412107984 */ /* 0x000e680008000000 */
[----:B0-----:R0:W-:Y:S04]  /*2b8f0*/  STL [R1+0x1e24], R0 ;  /* 0x001e240001007387 */ /* 0x0011e80000100800 */
[----:B0-----:R-:W3:Y:S04]  /*2b900*/  LDL.LU R0, [R1] ;  /* 0x0000000001007983 */ /* 0x001ee80000300800 */
[----:B-1----:R-:W-:Y:S04]  /*2b910*/  STL [R1+0x1e30], R16 ;  /* 0x001e301001007387 */ /* 0x002fe80000100800 */
[----:B------:R-:W0:Y:S01]  /*2b920*/  LDS.U8 R16, [R18+UR4+0x6388] ;  /* 0x0063880412107984 */ /* 0x000e220008000000 */
[----:B------:R-:W1:Y:S03]  /*2b930*/  S2R R20, SR_TID.X ;  /* 0x0000000000147919 */ /* 0x000e660000002100 */
[----:B0-----:R-:W-:Y:S04]  /*2b940*/  STL [R1+0x1e2c], R16 ;  /* 0x001e2c1001007387 */ /* 0x001fe80000100800 */
[----:B------:R-:W0:Y:S04]  /*2b950*/  LDS.U8 R16, [R18+UR4+0x6188] ;  /* 0x0061880412107984 */ /* 0x000e280008000000 */
[----:B------:R-:W4:Y:S01]  /*2b960*/  LDS.U8 R18, [R18+UR4+0x6380] ;  /* 0x0063800412127984 */ /* 0x000f220008000000 */
[----:B------:R-:W-:Y:S01]  /*2b970*/  BAR.SYNC.DEFER_BLOCKING 0x0 ;  /* 0x0000000000007b1d */ /* 0x000fe20000010000 */
[----:B-1----:R-:W-:-:S05]  /*2b980*/  LOP3.LUT R20, R20, 0x3f, RZ, 0xc0, !PT ;  /* 0x0000003f14147812 */ /* 0x002fca00078ec0ff */
[----:B------:R-:W-:Y:S04]  /*2b990*/  STS.U8 [R20+UR4], R26 ;  /* 0x0000001a14007988 */ /* 0x000fe80008000004 */
[----:B--2---:R-:W-:Y:S04]  /*2b9a0*/  STS.U8 [R20+UR4+0x40], R27 ;  /* 0x0000401b14007988 */ /* 0x004fe80008000004 */
[----:B0-----:R0:W-:Y:S04]  /*2b9b0*/  STL [R1+0x1e38], R16 ;  /* 0x001e381001007387 */ /* 0x0011e80000100800 */
[----:B0-----:R-:W2:Y:S04]  /*2b9c0*/  LDL.LU R16, [R1+0x2d6c] ;  /* 0x002d6c0001107983 */ /* 0x001ea80000300800 */
[----:B----4-:R0:W-:Y:S04]  /*2b9d0*/  STL [R1+0x1e34], R18 ;  /* 0x001e341201007387 */ /* 0x0101e80000100800 */
[----:B0-----:R-:W4:Y:S04]  /*2b9e0*/  LDL.LU R18, [R1+0x2d68] ;  /* 0x002d680001127983 */ /* 0x001f280000300800 */
[----:B------:R-:W3:Y:S04]  /*2b9f0*/  LDL.LU R26, [R1+0x2d64] ;  /* 0x002d6400011a7983 */ /* 0x000ee80000300800 */
[----:B------:R-:W2:Y:S04]  /*2ba00*/  LDL.LU R27, [R1+0x2d60] ;  /* 0x002d6000011b7983 */ /* 0x000ea80000300800 */
[----:B--2---:R0:W-:Y:S04]  /*2ba10*/  STS.U8 [R20+UR4+0x200], R27 ;  /* 0x0002001b14007988 */ /* 0x0041e80008000004 */
[----:B---3--:R-:W-:Y:S04]  /*2ba20*/  STS.U8 [R20+UR4+0x240], R26 ;  /* 0x0002401a14007988 */ /* 0x008fe80008000004 */
[----:B------:R1:W-:Y:S04]  /*2ba30*/  STS.U8 [R20+UR4+0x400], R4 ;  /* 0x0004000414007988 */ /* 0x0003e80008000004 */
[----:B0-----:R-:W2:Y:S01]  /*2ba40*/  LDL.LU R27, [R1+0x4] ;  /* 0x00000400011b7983 */ /* 0x001ea20000300800 */
[----:B-1----:R-:W0:Y:S03]  /*2ba50*/  S2R R4, SR_TID.X ;  /* 0x0000000000047919 */ /* 0x002e260000002100 */
[----:B------:R-:W3:Y:S04]  /*2ba60*/  LDL.LU R26, [R1+0x10] ;  /* 0x00001000011a7983 */ /* 0x000ee80000300800 */
[----:B------:R-:W4:Y:S01]  /*2ba70*/  LDL.LU R20, [R1+0x2d5c] ;  /* 0x002d5c0001147983 */ /* 0x000f220000300800 */
[----:B0-----:R-:W-:-:S05]  /*2ba80*/  LOP3.LUT R4, R4, 0x3f, RZ, 0xc0, !PT ;  /* 0x0000003f04047812 */ /* 0x001fca00078ec0ff */
[----:B------:R0:W-:Y:S04]  /*2ba90*/  STS.U8 [R4+UR4+0x440], R5 ;  /* 0x0004400504007988 */ /* 0x0001e80008000004 */
[----:B------:R-:W-:Y:S04]  /*2baa0*/  STS.U8 [R4+UR4+0x600], R12 ;  /* 0x0006000c04007988 */ /* 0x000fe80008000004 */
[----:B------:R1:W-:Y:S04]  /*2bab0*/  STS.U8 [R4+UR4+0x640], R13 ;  /* 0x0006400d04007988 */ /* 0x0003e80008000004 */
[----:B0-----:R-:W2:Y:S01]  /*2bac0*/  LDL.LU R5, [R1+0x8] ;  /* 0x0000080001057983 */ /* 0x001ea20000300800 */
[----:B-1----:R-:W0:Y:S03]  /*2bad0*/  S2R R13, SR_TID.X ;  /* 0x00000000000d7919 */ /* 0x002e260000002100 */
[----:B------:R-:W2:Y:S01]  /*2bae0*/  LDL.LU R12, [R1+0xc] ;  /* 0x00000c00010c7983 */ /* 0x000ea20000300800 */
[----:B0-----:R-:W-:-:S04]  /*2baf0*/  LOP3.LUT R13, R13, 0x3f, RZ, 0xc0, !PT ;  /* 0x0000003f0d0d7812 */ /* 0x001fc800078ec0ff */
[----:B------:R-:W-:-:S05]  /*2bb00*/  LOP3.LUT R13, R13, 0x10, RZ, 0x3c, !PT ;  /* 0x000000100d0d7812 */ /* 0x000fca00078e3cff */
[----:B------:R0:W-:Y:S04]  /*2bb10*/  STS.U8 [R13+UR4+0x80], R22 ;  /* 0x000080160d007988 */ /* 0x0001e80008000004 */
[----:B0-----:R-:W4:Y:S04]  /*2bb20*/  LDL.LU R22, [R1+0x2d58] ;  /* 0x002d580001167983 */ /* 0x001f280000300800 */
[----:B---3--:R0:W-:Y:S02]  /*2bb30*/  STS.U8 [R13+UR4+0xc0], R26 ;  /* 0x0000c01a0d007988 */ /* 0x0081e40008000004 */
[----:B0-----:R-:W-:-:S02]  /*2bb40*/  LOP3.LUT R26, R4, 0x20, RZ, 0x3c, !PT ;  /* 0x00000020041a7812 */ /* 0x001fc400078e3cff */
[----:B----4-:R-:W-:Y:S04]  /*2bb50*/  STS.U8 [R13+UR4+0x280], R22 ;  /* 0x000280160d007988 */ /* 0x010fe80008000004 */
[----:B------:R-:W-:Y:S04]  /*2bb60*/  STS.U8 [R13+UR4+0x2c0], R20 ;  /* 0x0002c0140d007988 */ /* 0x000fe80008000004 */
[----:B------:R-:W-:Y:S04]  /*2bb70*/  STS.U8 [R13+UR4+0x480], R6 ;  /* 0x000480060d007988 */ /* 0x000fe80008000004 */
[----:B------:R-:W-:Y:S04]  /*2bb80*/  STS.U8 [R13+UR4+0x4c0], R7 ;  /* 0x0004c0070d007988 */ /* 0x000fe80008000004 */
[----:B------:R-:W-:Y:S04]  /*2bb90*/  STS.U8 [R13+UR4+0x680], R17 ;  /* 0x000680110d007988 */ /* 0x000fe80008000004 */
[----:B------:R-:W-:Y:S04]  /*2bba0*/  STS.U8 [R13+UR4+0x6c0], R19 ;  /* 0x0006c0130d007988 */ /* 0x000fe80008000004 */
[----:B--2---:R-:W-:Y:S04]  /*2bbb0*/  STS.U8 [R26+UR4+0x100], R12 ;  /* 0x0001000c1a007988 */ /* 0x004fe80008000004 */
[----:B------:R0:W-:Y:S02]  /*2bbc0*/  STS.U8 [R26+UR4+0x140], R5 ;  /* 0x000140051a007988 */ /* 0x0001e40008000004 */
[----:B0-----:R-:W-:-:S02]  /*2bbd0*/  LOP3.LUT R5, R4, 0x30, RZ, 0x3c, !PT ;  /* 0x0000003004057812 */ /* 0x001fc400078e3cff */
[----:B------:R-:W2:Y:S04]  /*2bbe0*/  LDL R4, [R1+0xbfc] ;  /* 0x000bfc0001047983 */ /* 0x000ea80000100800 */
[----:B------:R0:W-:Y:S04]  /*2bbf0*/  STS.U8 [R26+UR4+0x300], R18 ;  /* 0x000300121a007988 */ /* 0x0001e80008000004 */
[----:B------:R-:W-:Y:S04]  /*2bc00*/  STS.U8 [R26+UR4+0x340], R16 ;  /* 0x000340101a007988 */ /* 0x000fe80008000004 */
[----:B------:R-:W-:Y:S04]  /*2bc10*/  STS.U8 [R26+UR4+0x500], R8 ;  /* 0x000500081a007988 */ /* 0x000fe80008000004 */
[----:B------:R-:W-:Y:S04]  /*2bc20*/  STS.U8 [R26+UR4+0x540], R9 ;  /* 0x000540091a007988 */ /* 0x000fe80008000004 */
[----:B------:R-:W-:Y:S04]  /*2bc30*/  STS.U8 [R26+UR4+0x700], R21 ;  /* 0x000700151a007988 */ /* 0x000fe80008000004 */
[----:B------:R1:W-:Y:S04]  /*2bc40*/  STS.U8 [R26+UR4+0x740], R23 ;  /* 0x000740171a007988 */ /* 0x0003e80008000004 */
[----:B------:R3:W-:Y:S04]  /*2bc50*/  STS.U8 [R5+UR4+0x180], R27 ;  /* 0x0001801b05007988 */ /* 0x0007e80008000004 */
[----:B------:R4:W-:Y:S04]  /*2bc60*/  STS.U8 [R5+UR4+0x1c0], R0 ;  /* 0x0001c00005007988 */ /* 0x0009e80008000004 */
[----:B------:R-:W-:Y:S04]  /*2bc70*/  STS.U8 [R5+UR4+0x380], R2 ;  /* 0x0003800205007988 */ /* 0x000fe80008000004 */
[----:B0-----:R-:W2:Y:S04]  /*2bc80*/  LDL.LU R18, [R1+0x28] ;  /* 0x0000280001127983 */ /* 0x001ea80000300800 */
[----:B------:R-:W2:Y:S04]  /*2bc90*/  LDL.LU R19, [R1+0x34] ;  /* 0x0000340001137983 */ /* 0x000ea80000300800 */
[----:B------:R-:W-:Y:S04]  /*2bca0*/  STS.U8 [R5+UR4+0x3c0], R3 ;  /* 0x0003c00305007988 */ /* 0x000fe80008000004 */
[----:B------:R-:W-:Y:S04]  /*2bcb0*/  STS.U8 [R5+UR4+0x580], R10 ;  /* 0x0005800a05007988 */ /* 0x000fe80008000004 */
[----:B------:R-:W-:Y:S04]  /*2bcc0*/  STS.U8 [R5+UR4+0x5c0], R11 ;  /* 0x0005c00b05007988 */ /* 0x000fe80008000004 */
[----:B-1----:R-:W2:Y:S04]  /*2bcd0*/  LDL.LU R26, [R1+0x30] ;  /* 0x00003000011a7983 */ /* 0x002ea80000300800 */
[----:B---3--:R-:W3:Y:S04]  /*2bce0*/  LDL.LU R27, [R1+0x3c] ;  /* 0x00003c00011b7983 */ /* 0x008ee80000300800 */
[----:B----4-:R-:W4:Y:S04]  /*2bcf0*/  LDL.LU R0, [R1+0x38] ;  /* 0x0000380001007983 */ /* 0x010f280000300800 */
[----:B------:R0:W-:Y:S04]  /*2bd00*/  STS.U8 [R5+UR4+0x780], R24 ;  /* 0x0007801805007988 */ /* 0x0001e80008000004 */
[----:B------:R1:W-:Y:S01]  /*2bd10*/  STS.U8 [R5+UR4+0x7c0], R25 ;  /* 0x0007c01905007988 */ /* 0x0003e20008000004 */
[----:B------:R-:W-:Y:S06]  /*2bd20*/  BAR.SYNC.DEFER_BLOCKING 0x0 ;  /* 0x0000000000007b1d */ /* 0x000fec0000010000 */
[----:B0-----:R-:W4:Y:S04]  /*2bd30*/  LDL.LU R24, [R1+0x2c] ;  /* 0x00002c0001187983 */ /* 0x001f280000300800 */
[----:B-1----:R-:W4:Y:S04]  /*2bd40*/  LDL.LU R25, [R1+0x20] ;  /* 0x0000200001197983 */ /* 0x002f280000300800 */
[----:B--2---:R-:W0:Y:S04]  /*2bd50*/  LDSM.16.M88.4 R8, [R4+UR4] ;  /* 0x000000040408783b */ /* 0x004e280008000200 */
[----:B------:R-:W1:Y:S04]  /*2bd60*/  LDSM.16.M88.4 R20, [R4+UR4+0x200] ;  /* 0x000200040414783b */ /* 0x000e680008000200 */
[----:B---3--:R-:W-:Y:S04]  /*2bd70*/  STL.64 [R1+0x2d40], R26 ;  /* 0x002d401a01007387 */ /* 0x008fe80000100a00 */
[----:B----4-:R-:W-:Y:S04]  /*2bd80*/  STL.64 [R1+0x2d38], R24 ;  /* 0x002d381801007387 */ /* 0x010fe80000100a00 */
[----:B0-----:R-:W-:Y:S04]  /*2bd90*/  STL.64 [R1+0x580], R8 ;  /* 0x0005800801007387 */ /* 0x001fe80000100a00 */
[----:B------:R0:W-:Y:S04]  /*2bda0*/  STL.64 [R1+0x588], R10 ;  /* 0x0005880a01007387 */ /* 0x0001e80000100a00 */
[----:B-1----:R-:W-:Y:S04]  /*2bdb0*/  STL.64 [R1+0x590], R20 ;  /* 0x0005901401007387 */ /* 0x002fe80000100a00 */
[----:B------:R-:W-:Y:S01]  /*2bdc0*/  STL.64 [R1+0x598], R22 ;  /* 0x0005981601007387 */ /* 0x000fe20000100a00 */
[----:B0-----:R-:W-:-:S02]  /*2bdd0*/  IMAD.MOV.U32 R10, RZ, RZ, R20 ;  /* 0x000000ffff0a7224 */ /* 0x001fc400078e0014 */
[----:B------:R-:W-:Y:S02]  /*2bde0*/  IMAD.MOV.U32 R11, RZ, RZ, R21 ;  /* 0x000000ffff0b7224 */ /* 0x000fe400078e0015 */
[----:B------:R-:W0:Y:S04]  /*2bdf0*/  LDSM.16.M88.4 R20, [R4+UR4+0x400] ;  /* 0x000400040414783b */ /* 0x000e280008000200 */
[----:B------:R-:W1:Y:S01]  /*2be00*/  LDSM.16.M88.4 R4, [R4+UR4+0x600] ;  /* 0x000600040404783b */ /* 0x000e620008000200 */
[----:B------:R-:W-:Y:S02]  /*2be10*/  IMAD.MOV.U32 R13, RZ, RZ, R8 ;  /* 0x000000ffff0d7224 */ /* 0x000fe400078e0008 */
[----:B------:R-:W-:Y:S01]  /*2be20*/  IMAD.MOV.U32 R12, RZ, RZ, R9 ;  /* 0x000000ffff0c7224 */ /* 0x000fe200078e0009 */
[----:B0-----:R0:W-:Y:S01]  /*2be30*/  STL.64 [R1+0x5a0], R20 ;  /* 0x0005a01401007387 */ /* 0x0011e20000100a00 */
[----:B------:R-:W-:-:S03]  /*2be40*/  IMAD.MOV.U32 R8, RZ, RZ, R20 ;  /* 0x000000ffff087224 */ /* 0x000fc600078e0014 */
[----:B------:R2:W-:Y:S01]  /*2be50*/  STL.64 [R1+0x5a8], R22 ;  /* 0x0005a81601007387 */ /* 0x0005e20000100a00 */
[----:B------:R-:W-:-:S03]  /*2be60*/  IMAD.MOV.U32 R9, RZ, RZ, R21 ;  /* 0x000000ffff097224 */ /* 0x000fc600078e0015 */
[----:B0-----:R-:W3:Y:S04]  /*2be70*/  LDL.LU.64 R20, [R1+0x460] ;  /* 0x0004600001147983 */ /* 0x001ee80000300a00 */
[----:B--2---:R-:W3:Y:S04]  /*2be80*/  LDL.LU.64 R22, [R1+0x468] ;  /* 0x0004680001167983 */ /* 0x004ee80000300a00 */
[----:B-1----:R0:W-:Y:S04]  /*2be90*/  STL.64 [R1+0x5b0], R4 ;  /* 0x0005b00401007387 */ /* 0x0021e80000100a00 */
[----:B------:R-:W-:Y:S04]  /*2bea0*/  STL.64 [R1+0x5b8], R6 ;  /* 0x0005b80601007387 */ /* 0x000fe80000100a00 */
[----:B------:R-:W2:Y:S04]  /*2beb0*/  LDL.LU.64 R24, [R1+0x410] ;  /* 0x0004100001187983 */ /* 0x000ea80000300a00 */
[----:B------:R-:W4:Y:S01]  /*2bec0*/  LDL.LU.64 R26, [R1+0x418] ;  /* 0x00041800011a7983 */ /* 0x000f220000300a00 */
[----:B------:R-:W-:-:S02]  /*2bed0*/  IMAD.MOV.U32 R2, RZ, RZ, R4 ;  /* 0x000000ffff027224 */ /* 0x000fc400078e0004 */
[----:B------:R-:W-:Y:S01]  /*2bee0*/  IMAD.MOV.U32 R3, RZ, RZ, R5 ;  /* 0x000000ffff037224 */ /* 0x000fe200078e0005 */
[----:B------:R-:W-:Y:S02]  /*2bef0*/  F2FP.F16.E4M3.UNPACK_B R16, R13 ;  /* 0x0000000dff10723e */ /* 0x000fe400020006ff */
[----:B------:R-:W-:Y:S02]  /*2bf00*/  F2FP.F16.E4M3.UNPACK_B R17, R12 ;  /* 0x0000000cff11723e */ /* 0x000fe400020006ff */
[----:B0-----:R-:W-:Y:S02]  /*2bf10*/  F2FP.F16.E4M3.UNPACK_B R4, R29 ;  /* 0x0000001dff04723e */ /* 0x001fe400020006ff */
[----:B------:R-:W-:Y:S01]  /*2bf20*/  F2FP.F16.E4M3.UNPACK_B R5, R28 ;  /* 0x0000001cff05723e */ /* 0x000fe200020006ff */
[----:B----4-:R-:W-:Y:S04]  /*2bf30*/  STL.64 [R1+0x2d50], R26 ;  /* 0x002d501a01007387 */ /* 0x010fe80000100a00 */
[----:B--2---:R0:W-:Y:S04]  /*2bf40*/  STL.64 [R1+0x2d48], R24 ;  /* 0x002d481801007387 */ /* 0x0041e80000100a00 */
[----:B0-----:R-:W2:Y:S04]  /*2bf50*/  LDL.LU.64 R24, [R1+0x450] ;  /* 0x0004500001187983 */ /* 0x001ea80000300a00 */
[----:B------:R-:W2:Y:S01]  /*2bf60*/  LDL.LU.64 R26, [R1+0x458] ;  /* 0x00045800011a7983 */ /* 0x000ea20000300a00 */
[----:B------:R-:W-:-:S02]  /*2bf70*/  F2FP.F16.E4M3.UNPACK_B R6, R15 ;  /* 0x0000000fff06723e */ /* 0x000fc400020006ff */
[----:B------:R-:W-:Y:S02]  /*2bf80*/  F2FP.F16.E4M3.UNPACK_B R7, R14 ;  /* 0x0000000eff07723e */ /* 0x000fe400020006ff */
[----:B------:R-:W-:Y:S02]  /*2bf90*/  F2FP.F16.E4M3.UNPACK_B R10, R10 ;  /* 0x0000000aff0a723e */ /* 0x000fe400020006ff */
[----:B------:R-:W-:Y:S01]  /*2bfa0*/  F2FP.F16.E4M3.UNPACK_B R11, R11 ;  /* 0x0000000bff0b723e */ /* 0x000fe200020006ff */
[----:B------:R-:W4:Y:S02]  /*2bfb0*/  LDL.LU R29, [R1+0x24] ;  /* 0x00002400011d7983 */ /* 0x000f240000300800 */
[----:B---3--:R-:W-:-:S15]  /*2bfc0*/  HMMA.16816.F32 R20, R4, R16, R20 ;  /* 0x000000100414723c */ /* 0x008fde0000001814 */
[----:B------:R-:W-:-:S08]  /*2bfd0*/  NOP ;  /* 0x0000000000007918 */ /* 0x000fd00000000000 */
[----:B------:R-:W-:Y:S04]  /*2bfe0*/  STL.64 [R1+0x2af8], R22 ;  /* 0x002af81601007387 */ /* 0x000fe80000100a00 */
[----:B------:R0:W-:Y:S04]  /*2bff0*/  STL.64 [R1+0x2af0], R20 ;  /* 0x002af01401007387 */ /* 0x0001e80000100a00 */
[----:B0-----:R-:W3:Y:S04]  /*2c000*/  LDL.LU.64 R20, [R1+0x3d0] ;  /* 0x0003d00001147983 */ /* 0x001ee80000300a00 */
[----:B------:R-:W3:Y:S04]  /*2c010*/  LDL.LU.64 R22, [R1+0x3d8] ;  /* 0x0003d80001167983 */ /* 0x000ee80000300a00 */
[----:B------:R-:W4:Y:S04]  /*2c020*/  LDL.LU.64 R12, [R1+0x550] ;  /* 0x00055000010c7983 */ /* 0x000f280000300a00 */
[----:B------:R-:W4:Y:S01]  /*2c030*/  LDL.LU.64 R14, [R1+0x558] ;  /* 0x00055800010e7983 */ /* 0x000f220000300a00 */
[----:B--2---:R-:W-:-:S15]  /*2c040*/  HMMA.16816.F32 R24, R4, R10, R24 ;  /* 0x0000000a0418723c */ /* 0x004fde0000001818 */
[----:B------:R-:W-:-:S08]  /*2c050*/  NOP ;  /* 0x0000000000007918 */ /* 0x000fd00000000000 */
[----:B------:R-:W-:Y:S04]  /*2c060*/  STL.64 [R1+0x120], R24 ;  /* 0x0001201801007387 */ /* 0x000fe80000100a00 */
[----:B------:R0:W-:Y:S04]  /*2c070*/  STL.64 [R1+0x128], R26 ;  /* 0x0001281a01007387 */ /* 0x0001e80000100a00 */
[----:B0-----:R-:W2:Y:S04]  /*2c080*/  LDL.LU.64 R26, [R1+0x2d50] ;  /* 0x002d5000011a7983 */ /* 0x001ea80000300a00 */
[----:B------:R-:W2:Y:S01]  /*2c090*/  LDL.LU.64 R24, [R1+0x2d48] ;  /* 0x002d480001187983 */ /* 0x000ea20000300a00 */
[----:B------:R-:W-:-:S02]  /*2c0a0*/  F2FP.F16.E4M3.UNPACK_B R8, R8 ;  /* 0x00000008ff08723e */ /* 0x000fc400020006ff */
[----:B------:R-:W-:-:S07]  /*2c0b0*/  F2FP.F16.E4M3.UNPACK_B R9, R9 ;  /* 0x00000009ff09723e */ /* 0x000fce00020006ff */
[----:B--2---:R-:W-:-:S15]  /*2c0c0*/  HMMA.16816.F32 R24, R4, R8, R24 ;  /* 0x000000080418723c */ /* 0x004fde0000001818 */
[----:B------:R-:W-:-:S08]  /*2c0d0*/  NOP ;  /* 0x0000000000007918 */ /* 0x000fd00000000000 */
[----:B------:R-:W-:Y:S04]  /*2c0e0*/  STL.64 [R1+0x110], R24 ;  /* 0x0001101801007387 */ /* 0x000fe80000100a00 */
[----:B------:R0:W-:Y:S04]  /*2c0f0*/  STL.64 [R1+0x118], R26 ;  /* 0x0001181a01007387 */ /* 0x0001e80000100a00 */
[----:B0-----:R-:W2:Y:S04]  /*2c100*/  LDL.LU.64 R26, [R1+0x2d40] ;  /* 0x002d4000011a7983 */ /* 0x001ea80000300a00 */
[----:B------:R-:W4:Y:S01]  /*2c110*/  LDL.LU.64 R24, [R1+0x2d38] ;  /* 0x002d380001187983 */ /* 0x000f220000300a00 */
[----:B------:R-:W-:-:S02]  /*2c120*/  F2FP.F16.E4M3.UNPACK_B R2, R2 ;  /* 0x00000002ff02723e */ /* 0x000fc400020006ff */
[----:B------:R-:W-:-:S07]  /*2c130*/  F2FP.F16.E4M3.UNPACK_B R3, R3 ;  /* 0x00000003ff03723e */ /* 0x000fce00020006ff */
[----:B---3--:R-:W-:-:S15]  /*2c140*/  HMMA.16816.F32 R20, R4, R2, R20 ;  /* 0x000000020414723c */ /* 0x008fde0000001814 */
[----:B------:R-:W-:-:S08]  /*2c150*/  NOP ;  /* 0x0000000000007918 */ /* 0x000fd00000000000 */
[----:B------:R0:W-:Y:S04]  /*2c160*/  STL.64 [R1+0xa0], R20 ;  /* 0x0000a01401007387 */ /* 0x0001e80000100a00 */
[----:B------:R1:W-:Y:S01]  /*2c170*/  STL.64 [R1+0xa8], R22 ;  /* 0x0000a81601007387 */ /* 0x0003e20000100a00 */
[----:B--2---:R-:W-:Y:S02]  /*2c180*/  IMAD R6, R26, 0x100, R19 ;  /* 0x000001001a067824 */ /* 0x004fe400078e0213 */
[----:B----4-:R-:W-:Y:S02]  /*2c190*/  IMAD R4, R25, 0x100, R29 ;  /* 0x0000010019047824 */ /* 0x010fe400078e021d */
[----:B------:R-:W-:Y:S02]  /*2c1a0*/  IMAD R5, R18, 0x100, R24 ;  /* 0x0000010012057824 */ /* 0x000fe400078e0218 */
[----:B------:R-:W-:Y:S01]  /*2c1b0*/  IMAD R7, R0, 0x100, R27 ;  /* 0x0000010000077824 */ /* 0x000fe200078e021b */
[----:B------:R-:W2:Y:S01]  /*2c1c0*/  LDL.LU R25, [R1+0x48] ;  /* 0x0000480001197983 */ /* 0x000ea20000300800 */
[----:B------:R-:W-:-:S02]  /*2c1d0*/  F2FP.F16.E4M3.UNPACK_B R6, R6 ;  /* 0x00000006ff06723e */ /* 0x000fc400020006ff */
[----:B------:R-:W-:Y:S02]  /*2c1e0*/  F2FP.F16.E4M3.UNPACK_B R4, R4 ;  /* 0x00000004ff04723e */ /* 0x000fe400020006ff */
[----:B------:R-:W-:Y:S02]  /*2c1f0*/  F2FP.F16.E4M3.UNPACK_B R5, R5 ;  /* 0x00000005ff05723e */ /* 0x000fe400020006ff */
[----:B------:R-:W-:Y:S01]  /*2c200*/  F2FP.F16.E4M3.UNPACK_B R7, R7 ;  /* 0x00000007ff07723e */ /* 0x000fe200020006ff */
[----:B0-----:R-:W3:Y:S04]  /*2c210*/  LDL.LU.64 R20, [R1+0x540] ;  /* 0x0005400001147983 */ /* 0x001ee80000300a00 */
[----:B-1----:R-:W3:Y:S02]  /*2c220*/  LDL.LU.64 R22, [R1+0x548] ;  /* 0x0005480001167983 */ /* 0x002ee40000300a00 */
[----:B------:R-:W-:-:S15]  /*2c230*/  HMMA.16816.F32 R12, R4, R16, R12 ;  /* 0x00000010040c723c */ /* 0x000fde000000180c */
[----:B------:R-:W-:-:S08]  /*2c240*/  NOP ;  /* 0x0000000000007918 */ /* 0x000fd00000000000 */
[----:B------:R-:W-:Y:S04]  /*2c250*/  STL.64 [R1+0x90], R12 ;  /* 0x0000900c01007387 */ /* 0x000fe80000100a00 */
[----:B------:R-:W-:Y:S04]  /*2c260*/  STL.64 [R1+0x98], R14 ;  /* 0x0000980e01007387 */ /* 0x000fe80000100a00 */
[----:B------:R-:W2:Y:S04]  /*2c270*/  LDL.LU R24, [R1+0x54] ;  /* 0x0000540001187983 */ /* 0x000ea80000300800 */
[----:B------:R-:W4:Y:S04]  /*2c280*/  LDL.LU R26, [R1+0x50] ;  /* 0x00005000011a7983 */ /* 0x000f280000300800 */
[----:B------:R-:W4:Y:S04]  /*2c290*/  LDL.LU R27, [R1+0x5c] ;  /* 0x00005c00011b7983 */ /* 0x000f280000300800 */
[----:B----4-:R-:W-:Y:S04]  /*2c2a0*/  STL.64 [R1+0x2d20], R26 ;  /* 0x002d201a01007387 */ /* 0x010fe80000100a00 */
[----:B--2---:R0:W-:Y:S04]  /*2c2b0*/  STL.64 [R1+0x2d18], R24 ;  /* 0x002d181801007387 */ /* 0x0041e80000100a00 */
[----:B0-----:R-:W2:Y:S04]  /*2c2c0*/  LDL.LU.64 R24, [R1+0x420] ;  /* 0x0004200001187983 */ /* 0x001ea80000300a00 */
[----:B------:R-:W4:Y:S04]  /*2c2d0*/  LDL.LU.64 R26, [R1+0x428] ;  /* 0x00042800011a7983 */ /* 0x000f280000300a00 */
[----:B----4-:R-:W-:Y:S04]  /*2c2e0*/  STL.64 [R1+0x2d30], R26 ;  /* 0x002d301a01007387 */ /* 0x010fe80000100a00 */
[----:B--2---:R3:W-:Y:S04]  /*2c2f0*/  STL.64 [R1+0x2d28], R24 ;  /* 0x002d281801007387 */ /* 0x0047e80000100a00 */
[----:B------:R-:W2:Y:S04]  /*2c300*/  LDL.LU R0, [R1+0x58] ;  /* 0x0000580001007983 */ /* 0x000ea80000300800 */
[----:B------:R-:W4:Y:S04]  /*2c310*/  LDL.LU R14, [R1+0xb4] ;  /* 0x0000b400010e7983 */ /* 0x000f280000300800 */
[----:B------:R-:W4:Y:S04]  /*2c320*/  LDL.LU R15, [R1+0xb0] ;  /* 0x0000b000010f7983 */ /* 0x000f280000300800 */
[----:B------:R-:W2:Y:S04]  /*2c330*/  LDL.LU R28, [R1+0xbc] ;  /* 0x0000bc00011c7983 */ /* 0x000ea80000300800 */
[----:B------:R-:W2:Y:S04]  /*2c340*/  LDL.LU R29, [R1+0xb8] ;  /* 0x0000b800011d7983 */ /* 0x000ea80000300800 */
[----:B------:R-:W2:Y:S04]  /*2c350*/  LDL.LU R13, [R1+0xc4] ;  /* 0x0000c400010d7983 */ /* 0x000ea80000300800 */
[----:B------:R-:W2:Y:S01]  /*2c360*/  LDL.LU R12, [R1+0xc0] ;  /* 0x0000c000010c7983 */ /* 0x000ea20000300800 */
[----:B---3--:R-:W-:-:S15]  /*2c370*/  HMMA.16816.F32 R24, R4, R10, R20 ;  /* 0x0000000a0418723c */ /* 0x008fde0000001814 */
[----:B------:R-:W-:-:S09]  /*2c380*/  NOP ;  /* 0x0000000000007918 */ /* 0x000fd20000000000 */
[----:B------:R-:W-:Y:S02]  /*2c390*/  IMAD.MOV.U32 R21, RZ, RZ, R26 ;  /* 0x000000ffff157224 */ /* 0x000fe400078e001a */
[----:B------:R-:W-:Y:S02]  /*2c3a0*/  IMAD.MOV.U32 R20, RZ, RZ, R27 ;  /* 0x000000ffff147224 */ /* 0x000fe400078e001b */
[----:B------:R-:W-:Y:S02]  /*2c3b0*/  IMAD.MOV.U32 R23, RZ, RZ, R24 ;  /* 0x000000ffff177224 */ /* 0x000fe400078e0018 */
[----:B------:R-:W-:Y:S01]  /*2c3c0*/  IMAD.MOV.U32 R22, RZ, RZ, R25 ;  /* 0x000000ffff167224 */ /* 0x000fe200078e0019 */
[----:B----4-:R0:W-:Y:S04]  /*2c3d0*/  STL.64 [R1+0x2cf0], R14 ;  /* 0x002cf00e01007387 */ /* 0x0101e80000100a00 */
[----:B0-----:R-:W3:Y:S04]  /*2c3e0*/  LDL.LU R14, [R1+0x40] ;  /* 0x00004000010e7983 */ /* 0x001ee80000300800 */
[----:B------:R-:W4:Y:S04]  /*2c3f0*/  LDL.LU R15, [R1+0x4c] ;  /* 0x00004c00010f7983 */ /* 0x000f280000300800 */
[----:B--2---:R0:W-:Y:S04]  /*2c400*/  STL.64 [R1+0x2ce8], R12 ;  /* 0x002ce80c01007387 */ /* 0x0041e80000100a00 */
[----:B0-----:R-:W3:Y:S04]  /*2c410*/  LDL.LU R13, [R1+0x44] ;  /* 0x00004400010d7983 */ /* 0x001ee80000300800 */
[----:B------:R-:W2:Y:S04]  /*2c420*/  LDL.LU R18, [R1+0xcc] ;  /* 0x0000cc0001127983 */ /* 0x000ea80000300800 */
[----:B------:R-:W2:Y:S04]  /*2c430*/  LDL.LU R19, [R1+0xc8] ;  /* 0x0000c80001137983 */ /* 0x000ea80000300800 */
[----:B------:R-:W4:Y:S04]  /*2c440*/  LDL.LU.64 R26, [R1+0x2d30] ;  /* 0x002d3000011a7983 */ /* 0x000f280000300a00 */
[----:B------:R-:W4:Y:S04]  /*2c450*/  LDL.LU.64 R24, [R1+0x2d28] ;  /* 0x002d280001187983 */ /* 0x000f280000300a00 */
[----:B------:R-:W-:Y:S04]  /*2c460*/  STL.64 [R1+0x2b08], R22 ;  /* 0x002b081601007387 */ /* 0x000fe80000100a00 */
[----:B------:R0:W-:Y:S04]  /*2c470*/  STL.64 [R1+0x2b00], R20 ;  /* 0x002b001401007387 */ /* 0x0001e80000100a00 */
[----:B0-----:R-:W3:Y:S04]  /*2c480*/  LDL.LU.64 R20, [R1+0x3a0] ;  /* 0x0003a00001147983 */ /* 0x001ee80000300a00 */
[----:B------:R-:W3:Y:S01]  /*2c490*/  LDL.LU.64 R22, [R1+0x3a8] ;  /* 0x0003a80001167983 */ /* 0x000ee20000300a00 */
[----:B----4-:R-:W-:-:S15]  /*2c4a0*/  HMMA.16816.F32 R24, R4, R8, R24 ;  /* 0x000000080418723c */ /* 0x010fde0000001818 */
[----:B------:R-:W-:-:S08]  /*2c4b0*/  NOP ;  /* 0x0000000000007918 */ /* 0x000fd00000000000 */
[----:B------:R-:W-:Y:S04]  /*2c4c0*/  STL.64 [R1+0x100], R24 ;  /* 0x0001001801007387 */ /* 0x000fe80000100a00 */
[----:B------:R0:W-:Y:S04]  /*2c4d0*/  STL.64 [R1+0x108], R26 ;  /* 0x0001081a01007387 */ /* 0x0001e80000100a00 */
[----:B0-----:R-:W4:Y:S04]  /*2c4e0*/  LDL.LU.64 R26, [R1+0x2d20] ;  /* 0x002d2000011a7983 */ /* 0x001f280000300a00 */
[----:B------:R-:W2:Y:S04]  /*2c4f0*/  LDL.LU.64 R24, [R1+0x2d18] ;  /* 0x002d180001187983 */ /* 0x000ea80000300a00 */
[----:B------:R-:W-:Y:S04]  /*2c500*/  STL.64 [R1+0x2d10], R10 ;  /* 0x002d100a01007387 */ /* 0x000fe80000100a00 */
[----:B------:R3:W-:Y:S02]  /*2c510*/  STL.64 [R1+0x2d08], R8 ;  /* 0x002d080801007387 */ /* 0x0007e40000100a00 */
[----:B---3--:R-:W-:Y:S07]  /*2c520*/  HMMA.16816.F32 R8, R4, R2, R20 ;  /* 0x000000020408723c */ /* 0x008fee0000001814 */
[----:B------:R-:W-:-:S15]  /*2c530*/  IMAD R4, R14, 0x100, R13 ;  /* 0x000001000e047824 */ /* 0x000fde00078e020d */
[----:B------:R-:W-:-:S01]  /*2c540*/  NOP ;  /* 0x0000000000007918 */ /* 0x000fc20000000000 */
[----:B------:R0:W-:Y:S04]  /*2c550*/  STL.64 [R1+0x70], R8 ;  /* 0x0000700801007387 */ /* 0x0001e80000100a00 */
[----:B------:R1:W-:Y:S04]  /*2c560*/  STL.64 [R1+0x78], R10 ;  /* 0x0000780a01007387 */ /* 0x0003e80000100a00 */
[----:B0-----:R-:W3:Y:S04]  /*2c570*/  LDL.LU.64 R8, [R1+0x530] ;  /* 0x0005300001087983 */ /* 0x001ee80000300a00 */
[----:B-1----:R-:W3:Y:S04]  /*2c580*/  LDL.LU.64 R10, [R1+0x538] ;  /* 0x00053800010a7983 */ /* 0x002ee80000300a00 */
[----:B------:R-:W3:Y:S04]  /*2c590*/  LDL.LU.64 R20, [R1+0x3f0] ;  /* 0x0003f00001147983 */ /* 0x000ee80000300a00 */
[----:B------:R-:W3:Y:S04]  /*2c5a0*/  LDL.LU.64 R22, [R1+0x3f8] ;  /* 0x0003f80001167983 */ /* 0x000ee80000300a00 */
[----:B------:R-:W3:Y:S01]  /*2c5b0*/  LDL.LU.64 R12, [R1+0x390] ;  /* 0x00039000010c7983 */ /* 0x000ee20000300a00 */
[----:B--2---:R-:W-:-:S03]  /*2c5c0*/  IMAD R5, R25, 0x100, R15 ;  /* 0x0000010019057824 */ /* 0x004fc600078e020f */
[----:B------:R-:W2:Y:S01]  /*2c5d0*/  LDL.LU.64 R14, [R1+0x398] ;  /* 0x00039800010e7983 */ /* 0x000ea20000300a00 */
[----:B----4-:R-:W-:Y:S02]  /*2c5e0*/  IMAD R7, R0, 0x100, R27 ;  /* 0x0000010000077824 */ /* 0x010fe400078e021b */
[----:B------:R-:W-:Y:S01]  /*2c5f0*/  IMAD R6, R26, 0x100, R24 ;  /* 0x000001001a067824 */ /* 0x000fe200078e0218 */
[----:B------:R-:W-:Y:S02]  /*2c600*/  F2FP.F16.E4M3.UNPACK_B R4, R4 ;  /* 0x00000004ff04723e */ /* 0x000fe400020006ff */
[----:B------:R-:W-:Y:S02]  /*2c610*/  F2FP.F16.E4M3.UNPACK_B R5, R5 ;  /* 0x00000005ff05723e */ /* 0x000fe400020006ff */
[----:B------:R-:W-:Y:S02]  /*2c620*/  F2FP.F16.E4M3.UNPACK_B R7, R7 ;  /* 0x00000007ff07723e */ /* 0x000fe400020006ff */
[----:B------:R-:W-:Y:S01]  /*2c630*/  F2FP.F16.E4M3.UNPACK_B R6, R6 ;  /* 0x00000006ff06723e */ /* 0x000fe200020006ff */
[----:B--2---:R-:W-:Y:S04]  /*2c640*/  STL.64 [R1+0x2d00], R14 ;  /* 0x002d000e01007387 */ /* 0x004fe80000100a00 */
[----:B---3--:R0:W-:Y:S04]  /*2c650*/  STL.64 [R1+0x2cf8], R12 ;  /* 0x002cf80c01007387 */ /* 0x0081e80000100a00 */
[----:B0-----:R-:W2:Y:S04]  /*2c660*/  LDL.LU.64 R12, [R1+0x3c0] ;  /* 0x0003c000010c7983 */ /* 0x001ea80000300a00 */
[----:B------:R-:W2:Y:S04]  /*2c670*/  LDL.LU.64 R14, [R1+0x3c8] ;  /* 0x0003c800010e7983 */ /* 0x000ea80000300a00 */
[----:B------:R-:W3:Y:S01]  /*2c680*/  LDL.LU R27, [R1+0x134] ;  /* 0x00013400011b7983 */ /* 0x000ee20000300800 */
[C---:B------:R-:W-:Y:S03]  /*2c690*/  HMMA.16816.F32 R8, R4.reuse, R16, R8 ;  /* 0x000000100408723c */ /* 0x040fe60000001808 */
[----:B---3--:R0:W-:Y:S04]  /*2c6a0*/  STL [R1+0x2ce4], R27 ;  /* 0x002ce41b01007387 */ /* 0x0081e80000100800 */
[----:B------:R-:W3:Y:S04]  /*2c6b0*/  LDL.LU.64 R24, [R1+0x520] ;  /* 0x0005200001187983 */ /* 0x000ee80000300a00 */
[----:B0-----:R-:W3:Y:S04]  /*2c6c0*/  LDL.LU.64 R26, [R1+0x528] ;  /* 0x00052800011a7983 */ /* 0x001ee80000300a00 */
[----:B------:R-:W4:Y:S08]  /*2c6d0*/  LDL.LU R0, [R1+0x130] ;  /* 0x0001300001007983 */ /* 0x000f300000300800 */
[----:B------:R-:W-:Y:S04]  /*2c6e0*/  STL.64 [R1+0x60], R8 ;  /* 0x0000600801007387 */ /* 0x000fe80000100a00 */
[----:B------:R0:W-:Y:S04]  /*2c6f0*/  STL.64 [R1+0x68], R10 ;  /* 0x0000680a01007387 */ /* 0x0001e80000100a00 */
[----:B0-----:R-:W2:Y:S04]  /*2c700*/  LDL.LU.64 R10, [R1+0x2d10] ;  /* 0x002d1000010a7983 */ /* 0x001ea80000300a00 */
[----:B------:R-:W3:Y:S01]  /*2c710*/  LDL.LU.64 R8, [R1+0x2d08] ;  /* 0x002d080001087983 */ /* 0x000ee20000300a00 */
[C---:B--2---:R-:W-:Y:S06]  /*2c720*/  HMMA.16816.F32 R20, R4.reuse, R10, R20 ;  /* 0x0000000a0414723c */ /* 0x044fec0000001814 */
[----:B---3--:R-:W-:-:S15]  /*2c730*/  HMMA.16816.F32 R12, R4, R8, R12 ;  /* 0x00000008040c723c */ /* 0x008fde000000180c */
[----:B------:R-:W-:-:S02]  /*2c740*/  NOP ;  /* 0x0000000000007918 */ /* 0x000fc40000000000 */
[----:B------:R0:W-:Y:S04]  /*2c750*/  STL.64 [R1+0xf0], R20 ;  /* 0x0000f01401007387 */ /* 0x0001e80000100a00 */
[----:B------:R1:W-:Y:S04]  /*2c760*/  STL.64 [R1+0xf8], R22 ;  /* 0x0000f81601007387 */ /* 0x0003e80000100a00 */
[----:B0-----:R-:W2:Y:S04]  /*2c770*/  LDL.LU.64 R20, [R1+0x360] ;  /* 0x0003600001147983 */ /* 0x001ea80000300a00 */
[----:B-1----:R-:W2:Y:S04]  /*2c780*/  LDL.LU.64 R22, [R1+0x368] ;  /* 0x0003680001167983 */ /* 0x002ea80000300a00 */
[----:B------:R-:W-:Y:S04]  /*2c790*/  STL.64 [R1+0xe0], R12 ;  /* 0x0000e00c01007387 */ /* 0x000fe80000100a00 */
[----:B------:R0:W-:Y:S04]  /*2c7a0*/  STL.64 [R1+0xe8], R14 ;  /* 0x0000e80e01007387 */ /* 0x0001e80000100a00 */
[----:B0-----:R-:W3:Y:S04]  /*2c7b0*/  LDL.LU.64 R14, [R1+0x2d00] ;  /* 0x002d0000010e7983 */ /* 0x001ee80000300a00 */
[----:B------:R-:W3:Y:S02]  /*2c7c0*/  LDL.LU.64 R12, [R1+0x2cf8] ;  /* 0x002cf800010c7983 */ /* 0x000ee40000300a00 */
[----:B---3--:R-:W-:Y:S02]  /*2c7d0*/  HMMA.16816.F32 R4, R4, R2, R12 ;  /* 0x000000020404723c */ /* 0x008fe4000000180c */
[----:B------:R-:W3:Y:S04]  /*2c7e0*/  LDL.LU.64 R14, [R1+0x2cf0] ;  /* 0x002cf000010e7983 */ /* 0x000ee80000300a00 */
[----:B------:R-:W4:-:S15]  /*2c7f0*/  LDL.LU.64 R12, [R1+0x2ce8] ;  /* 0x002ce800010c7983 */ /* 0x000f1e0000300a00 */
[----:B------:R-:W-:-:S02]  /*2c800*/  NOP ;  /* 0x0000000000007918 */ /* 0x000fc40000000000 */
[----:B------:R0:W-:Y:S04]  /*2c810*/  STL.64 [R1+0x50], R4 ;  /* 0x0000500401007387 */ /* 0x0001e80000100a00 */
[----:B------:R1:W-:Y:S01]  /*2c820*/  STL.64 [R1+0x58], R6 ;  /* 0x0000580601007387 */ /* 0x0003e20000100a00 */
[----:B0-----:R-:W-:Y:S02]  /*2c830*/  IMAD R5, R29, 0x100, R28 ;  /* 0x000001001d057824 */ /* 0x001fe400078e021c */
[----:B-1----:R-:W-:-:S03]  /*2c840*/  IMAD R7, R19, 0x100, R18 ;  /* 0x0000010013077824 */ /* 0x002fc600078e0212 */
[----:B------:R-:W-:Y:S02]  /*2c850*/  F2FP.F16.E4M3.UNPACK_B R5, R5 ;  /* 0x00000005ff05723e */ /* 0x000fe400020006ff */
[----:B------:R-:W-:Y:S01]  /*2c860*/  F2FP.F16.E4M3.UNPACK_B R7, R7 ;  /* 0x00000007ff07723e */ /* 0x000fe200020006ff */
[----:B---3--:R-:W-:Y:S02]  /*2c870*/  IMAD R4, R15, 0x100, R14 ;  /* 0x000001000f047824 */ /* 0x008fe400078e020e */
[----:B----4-:R-:W-:Y:S02]  /*2c880*/  IMAD R6, R12, 0x100, R13 ;  /* 0x000001000c067824 */ /* 0x010fe400078e020d */
[----:B------:R-:W3:Y:S04]  /*2c890*/  LDL.LU.64 R12, [R1+0x300] ;  /* 0x00030000010c7983 */ /* 0x000ee80000300a00 */
[----:B------:R-:W3:Y:S01]  /*2c8a0*/  LDL.LU.64 R14, [R1+0x308] ;  /* 0x00030800010e7983 */ /* 0x000ee20000300a00 */
[----:B------:R-:W-:-:S02]  /*2c8b0*/  F2FP.F16.E4M3.UNPACK_B R4, R4 ;  /* 0x00000004ff04723e */ /* 0x000fc400020006ff */
[----:B------:R-:W-:-:S07]  /*2c8c0*/  F2FP.F16.E4M3.UNPACK_B R6, R6 ;  /* 0x00000006ff06723e */ /* 0x000fce00020006ff */
[----:B------:R-:W-:-:S15]  /*2c8d0*/  HMMA.16816.F32 R24, R4, R16, R24 ;  /* 0x000000100418723c */ /* 0x000fde0000001818 */
[----:B------:R-:W-:-:S08]  /*2c8e0*/  NOP ;  /* 0x0000000000007918 */ /* 0x000fd00000000000 */
[----:B------:R-:W-:Y:S04]  /*2c8f0*/  STL.64 [R1+0x40], R24 ;  /* 0x0000401801007387 */ /* 0x000fe80000100a00 */
[----:B------:R0:W-:Y:S04]  /*2c900*/  STL.64 [R1+0x48], R26 ;  /* 0x0000481a01007387 */ /* 0x0001e80000100a00 */
[----:B0-----:R-:W4:Y:S04]  /*2c910*/  LDL.LU R27, [R1+0x2ce4] ;  /* 0x002ce400011b7983 */ /* 0x001f280000300800 */
[----:B------:R-:W-:Y:S04]  /*2c920*/  STL [R1+0x2cdc], R16 ;  /* 0x002cdc1001007387 */ /* 0x000fe80000100800 */
[----:B------:R0:W-:Y:S04]  /*2c930*/  STL [R1+0x2cd8], R17 ;  /* 0x002cd81101007387 */ /* 0x0001e80000100800 */
[----:B0-----:R-:W2:Y:S04]  /*2c940*/  LDL.LU.64 R16, [R1+0x510] ;  /* 0x0005100001107983 */ /* 0x001ea80000300a00 */
[----:B------:R-:W2:Y:S02]  /*2c950*/  LDL.LU.64 R18, [R1+0x518] ;  /* 0x0005180001127983 */ /* 0x000ea40000300a00 */
[----:B--2---:R-:W-:-:S15]  /*2c960*/  HMMA.16816.F32 R16, R4, R10, R16 ;  /* 0x0000000a0410723c */ /* 0x004fde0000001810 */
[----:B------:R-:W-:-:S08]  /*2c970*/  NOP ;  /* 0x0000000000007918 */ /* 0x000fd00000000000 */
[----:B------:R0:W-:Y:S04]  /*2c980*/  STL.64 [R1+0x30], R16 ;  /* 0x0000301001007387 */ /* 0x0001e80000100a00 */
[----:B------:R-:W-:Y:S04]  /*2c990*/  STL.64 [R1+0x38], R18 ;  /* 0x0000381201007387 */ /* 0x000fe80000100a00 */
[----:B0-----:R-:W2:Y:S01]  /*2c9a0*/  LDL.LU R16, [R1+0x144] ;  /* 0x0001440001107983 */ /* 0x001ea20000300800 */
[----:B------:R-:W-:Y:S03]  /*2c9b0*/  HMMA.16816.F32 R20, R4, R8, R20 ;  /* 0x000000080414723c */ /* 0x000fe60000001814 */
[----:B--2---:R0:W-:-:S15]  /*2c9c0*/  STL [R1+0x2ce0], R16 ;  /* 0x002ce01001007387 */ /* 0x0041de0000100800 */
[----:B------:R-:W-:-:S05]  /*2c9d0*/  NOP ;  /* 0x0000000000007918 */ /* 0x000fca0000000000 */
[----:B------:R-:W-:Y:S04]  /*2c9e0*/  STL.64 [R1+0xd0], R20 ;  /* 0x0000d01401007387 */ /* 0x000fe80000100a00 */
[----:B------:R-:W-:Y:S04]  /*2c9f0*/  STL.64 [R1+0xd8], R22 ;  /* 0x0000d81601007387 */ /* 0x000fe80000100a00 */
[----:B0-----:R-:W2:Y:S04]  /*2ca00*/  LDL.LU R16, [R1+0x13c] ;  /* 0x00013c0001107983 */ /* 0x001ea80000300800 */
[----:B------:R-:W2:Y:S04]  /*2ca10*/  LDL.LU R17, [R1+0x14c] ;  /* 0x00014c0001117983 */ /* 0x000ea80000300800 */
[----:B------:R-:W-:Y:S04]  /*2ca20*/  STL.64 [R1+0x2cd0], R10 ;  /* 0x002cd00a01007387 */ /* 0x000fe80000100a00 */
[----:B------:R3:W-:Y:S02]  /*2ca30*/  STL.64 [R1+0x2cc8], R8 ;  /* 0x002cc80801007387 */ /* 0x0007e40000100a00 */
[----:B---3--:R-:W-:Y:S02]  /*2ca40*/  HMMA.16816.F32 R8, R4, R2, R12 ;  /* 0x000000020408723c */ /* 0x008fe4000000180c */
[----:B------:R-:W2:Y:S04]  /*2ca50*/  LDL.LU R5, [R1+0x138] ;  /* 0x0001380001057983 */ /* 0x000ea80000300800 */
[----:B------:R-:W3:Y:S01]  /*2ca60*/  LDL.LU R6, [R1+0x140] ;  /* 0x0001400001067983 */ /* 0x000ee20000300800 */
[----:B----4-:R-:W-:-:S15]  /*2ca70*/  IMAD R4, R0, 0x100, R27 ;  /* 0x0000010000047824 */ /* 0x010fde00078e021b */
[----:B------:R-:W-:-:S01]  /*2ca80*/  NOP ;  /* 0x0000000000007918 */ /* 0x000fc20000000000 */
[----:B------:R0:W-:Y:S04]  /*2ca90*/  STL.64 [R1+0x20], R8 ;  /* 0x0000200801007387 */ /* 0x0001e80000100a00 */
[----:B------:R1:W-:Y:S04]  /*2caa0*/  STL.64 [R1+0x28], R10 ;  /* 0x0000280a01007387 */ /* 0x0003e80000100a00 */
[----:B------:R-:W4:Y:S04]  /*2cab0*/  LDL.LU R7, [R1+0x148] ;  /* 0x0001480001077983 */ /* 0x000f280000300800 */
[----:B0-----:R-:W3:Y:S04]  /*2cac0*/  LDL.LU.64 R8, [R1+0x500] ;  /* 0x0005000001087983 */ /* 0x001ee80000300a00 */
[----:B-1----:R-:W3:Y:S04]  /*2cad0*/  LDL.LU.64 R10, [R1+0x508] ;  /* 0x00050800010a7983 */ /* 0x002ee80000300a00 */
[----:B------:R-:W3:Y:S04]  /*2cae0*/  LDL.LU.64 R20, [R1+0x340] ;  /* 0x0003400001147983 */ /* 0x000ee80000300a00 */
[----:B------:R-:W3:Y:S04]  /*2caf0*/  LDL.LU.64 R22, [R1+0x348] ;  /* 0x0003480001167983 */ /* 0x000ee80000300a00 */
[----:B------:R-:W2:Y:S04]  /*2cb00*/  LDL.LU R25, [R1+0x164] ;  /* 0x0001640001197983 */ /* 0x000ea80000300800 */
[----:B------:R-:W2:Y:S04]  /*2cb10*/  LDL.LU R24, [R1+0x160] ;  /* 0x0001600001187983 */ /* 0x000ea80000300800 */
[----:B------:R-:W4:Y:S04]  /*2cb20*/  LDL.LU R26, [R1+0x16c] ;  /* 0x00016c00011a7983 */ /* 0x000f280000300800 */
[----:B------:R-:W4:Y:S04]  /*2cb30*/  LDL.LU R27, [R1+0x168] ;  /* 0x00016800011b7983 */ /* 0x000f280000300800 */
[----:B----4-:R-:W-:Y:S04]  /*2cb40*/  STL.64 [R1+0x2cc0], R26 ;  /* 0x002cc01a01007387 */ /* 0x010fe80000100a00 */
[----:B--2---:R0:W-:Y:S04]  /*2cb50*/  STL.64 [R1+0x2cb8], R24 ;  /* 0x002cb81801007387 */ /* 0x0041e80000100a00 */
[----:B0-----:R-:W2:Y:S04]  /*2cb60*/  LDL.LU.64 R24, [R1+0x320] ;  /* 0x0003200001187983 */ /* 0x001ea80000300a00 */
[----:B------:R-:W2:Y:S04]  /*2cb70*/  LDL.LU.64 R26, [R1+0x328] ;  /* 0x00032800011a7983 */ /* 0x000ea80000300a00 */
[----:B------:R-:W4:Y:S04]  /*2cb80*/  LDL.LU R15, [R1+0x174] ;  /* 0x00017400010f7983 */ /* 0x000f280000300800 */
[----:B------:R-:W2:Y:S04]  /*2cb90*/  LDL.LU R28, [R1+0x170] ;  /* 0x00017000011c7983 */ /* 0x000ea80000300800 */
[----:B------:R-:W2:Y:S04]  /*2cba0*/  LDL.LU R29, [R1+0x17c] ;  /* 0x00017c00011d7983 */ /* 0x000ea80000300800 */
[----:B------:R-:W2:Y:S04]  /*2cbb0*/  LDL.LU R18, [R1+0x178] ;  /* 0x0001780001127983 */ /* 0x000ea80000300800 */
[----:B------:R-:W2:Y:S04]  /*2cbc0*/  LDL.LU R19, [R1+0x184] ;  /* 0x0001840001137983 */ /* 0x000ea80000300800 */
[----:B------:R-:W3:Y:S04]  /*2cbd0*/  LDL.LU R13, [R1+0x180] ;  /* 0x00018000010d7983 */ /* 0x000ee80000300800 */
[----:B------:R-:W3:Y:S01]  /*2cbe0*/  LDL.LU R12, [R1+0x18c] ;  /* 0x00018c00010c7983 */ /* 0x000ee20000300800 */
[----:B------:R-:W-:-:S03]  /*2cbf0*/  IMAD R5, R5, 0x100, R16 ;  /* 0x0000010005057824 */ /* 0x000fc600078e0210 */
[----:B----4-:R-:W-:Y:S04]  /*2cc00*/  STL [R1+0x2ca0], R15 ;  /* 0x002ca00f01007387 */ /* 0x010fe80000100800 */
[----:B---3--:R0:W-:Y:S04]  /*2cc10*/  STL.64 [R1+0x2c98], R12 ;  /* 0x002c980c01007387 */ /* 0x0081e80000100a00 */
[----:B0-----:R-:W3:Y:S04]  /*2cc20*/  LDL.LU.64 R12, [R1+0x2d0] ;  /* 0x0002d000010c7983 */ /* 0x001ee80000300a00 */
[----:B------:R-:W3:Y:S04]  /*2cc30*/  LDL.LU.64 R14, [R1+0x2d8] ;  /* 0x0002d800010e7983 */ /* 0x000ee80000300a00 */
[----:B------:R-:W4:Y:S04]  /*2cc40*/  LDL.LU R0, [R1+0x188] ;  /* 0x0001880001007983 */ /* 0x000f280000300800 */
[----:B------:R-:W2:Y:S01]  /*2cc50*/  LDL.LU R16, [R1+0x2ce0] ;  /* 0x002ce00001107983 */ /* 0x000ea20000300800 */
[----:B------:R-:W-:Y:S01]  /*2cc60*/  IMAD R7, R7, 0x100, R17 ;  /* 0x0000010007077824 */ /* 0x000fe200078e0211 */
[----:B------:R-:W-:-:S02]  /*2cc70*/  F2FP.F16.E4M3.UNPACK_B R4, R4 ;  /* 0x00000004ff04723e */ /* 0x000fc400020006ff */
[----:B------:R-:W-:Y:S01]  /*2cc80*/  F2FP.F16.E4M3.UNPACK_B R5, R5 ;  /* 0x00000005ff05723e */ /* 0x000fe200020006ff */
[----:B--2---:R-:W-:Y:S02]  /*2cc90*/  IMAD R6, R6, 0x100, R16 ;  /* 0x0000010006067824 */ /* 0x004fe400078e0210 */
[----:B------:R-:W2:Y:S04]  /*2cca0*/  LDL.LU R16, [R1+0x2cdc] ;  /* 0x002cdc0001107983 */ /* 0x000ea80000300800 */
[----:B------:R-:W2:Y:S01]  /*2ccb0*/  LDL.LU R17, [R1+0x2cd8] ;  /* 0x002cd80001117983 */ /* 0x000ea20000300800 */
[----:B------:R-:W-:Y:S02]  /*2ccc0*/  F2FP.F16.E4M3.UNPACK_B R7, R7 ;  /* 0x00000007ff07723e */ /* 0x000fe400020006ff */
[----:B------:R-:W-:-:S07]  /*2ccd0*/  F2FP.F16.E4M3.UNPACK_B R6, R6 ;  /* 0x00000006ff06723e */ /* 0x000fce00020006ff */
[----:B--2---:R-:W-:-:S15]  /*2cce0*/  HMMA.16816.F32 R8, R4, R16, R8 ;  /* 0x000000100408723c */ /* 0x004fde0000001808 */
[----:B------:R-:W-:-:S08]  /*2ccf0*/  NOP ;  /* 0x0000000000007918 */ /* 0x000fd00000000000 */
[----:B------:R-:W-:Y:S04]  /*2cd00*/  STL.64 [R1+0x10], R8 ;  /* 0x0000100801007387 */ /* 0x000fe80000100a00 */
[----:B------:R0:W-:Y:S04]  /*2cd10*/  STL.64 [R1+0x18], R10 ;  /* 0x0000180a01007387 */ /* 0x0001e80000100a00 */
[----:B0-----:R-:W2:Y:S04]  /*2cd20*/  LDL.LU.64 R10, [R1+0x2cd0] ;  /* 0x002cd000010a7983 */ /* 0x001ea80000300a00 */
[----:B------:R-:W4:Y:S01]  /*2cd30*/  LDL.LU.64 R8, [R1+0x2cc8] ;  /* 0x002cc80001087983 */ /* 0x000f220000300a00 */
[C---:B---3--:R-:W-:Y:S06]  /*2cd40*/  HMMA.16816.F32 R12, R4.reuse, R2, R12 ;  /* 0x00000002040c723c */ /* 0x048fec000000180c */
[C---:B--2---:R-:W-:Y:S06]  /*2cd50*/  HMMA.16816.F32 R20, R4.reuse, R10, R20 ;  /* 0x0000000a0414723c */ /* 0x044fec0000001814 */
[----:B----4-:R-:W-:-:S15]  /*2cd60*/  HMMA.16816.F32 R24, R4, R8, R24 ;  /* 0x000000080418723c */ /* 0x010fde0000001818 */
        /* <DEDUP_REMOVED lines=8> */
[----:B------:R-:W4:Y:S04]  /*2cdf0*/  LDL.LU.64 R24, [R1+0x2cb8] ;  /* 0x002cb80001187983 */ /* 0x000f280000300a00 */
[----:B------:R-:W2:Y:S04]  /*2ce00*/  LDL.LU R4, [R1+0x154] ;  /* 0x0001540001047983 */ /* 0x000ea80000300800 */
[----:B------:R-:W2:Y:S04]  /*2ce10*/  LDL.LU R5, [R1+0x150] ;  /* 0x0001500001057983 */ /* 0x000ea80000300800 */
[----:B------:R0:W-:Y:S04]  /*2ce20*/  STL.64 [R1], R12 ;  /* 0x0000000c01007387 */ /* 0x0001e80000100a00 */
[----:B------:R1:W-:Y:S04]  /*2ce30*/  STL.64 [R1+0x8], R14 ;  /* 0x0000080e01007387 */ /* 0x0003e80000100a00 */
[----:B------:R-:W3:Y:S04]  /*2ce40*/  LDL.LU R6, [R1+0x15c] ;  /* 0x00015c0001067983 */ /* 0x000ee80000300800 */
[----:B------:R-:W3:Y:S04]  /*2ce50*/  LDL.LU R7, [R1+0x158] ;  /* 0x0001580001077983 */ /* 0x000ee80000300800 */
[----:B0-----:R-:W4:Y:S04]  /*2ce60*/  LDL.LU.64 R12, [R1+0x350] ;  /* 0x00035000010c7983 */ /* 0x001f280000300a00 */
[----:B-1----:R-:W2:Y:S04]  /*2ce70*/  LDL.LU.64 R14, [R1+0x358] ;  /* 0x00035800010e7983 */ /* 0x002ea80000300a00 */
[----:B--2---:R-:W-:Y:S04]  /*2ce80*/  STL.64 [R1+0x2cb0], R14 ;  /* 0x002cb00e01007387 */ /* 0x004fe80000100a00 */
[----:B----4-:R0:W-:Y:S04]  /*2ce90*/  STL.64 [R1+0x2ca8], R12 ;  /* 0x002ca80c01007387 */ /* 0x0101e80000100a00 */
[----:B0-----:R-:W2:Y:S04]  /*2cea0*/  LDL.LU.64 R12, [R1+0x4e0] ;  /* 0x0004e000010c7983 */ /* 0x001ea80000300a00 */
[----:B------:R-:W2:Y:S01]  /*2ceb0*/  LDL.LU.64 R14, [R1+0x4e8] ;  /* 0x0004e800010e7983 */ /* 0x000ea20000300a00 */
[----:B------:R-:W-:-:S02]  /*2cec0*/  IMAD R4, R5, 0x100, R4 ;  /* 0x0000010005047824 */ /* 0x000fc400078e0204 */
[----:B---3--:R-:W-:Y:S02]  /*2ced0*/  IMAD R5, R7, 0x100, R6 ;  /* 0x0000010007057824 */ /* 0x008fe400078e0206 */
[----:B------:R-:W-:Y:S02]  /*2cee0*/  IMAD R6, R24, 0x100, R25 ;  /* 0x0000010018067824 */ /* 0x000fe400078e0219 */
[----:B------:R-:W-:Y:S01]  /*2cef0*/  IMAD R7, R27, 0x100, R26 ;  /* 0x000001001b077824 */ /* 0x000fe200078e021a */
[----:B------:R-:W-:Y:S02]  /*2cf00*/  F2FP.F16.E4M3.UNPACK_B R4, R4 ;  /* 0x00000004ff04723e */ /* 0x000fe400020006ff */
[----:B------:R-:W-:Y:S02]  /*2cf10*/  F2FP.F16.E4M3.UNPACK_B R5, R5 ;  /* 0x00000005ff05723e */ /* 0x000fe400020006ff */
[----:B------:R-:W-:Y:S02]  /*2cf20*/  F2FP.F16.E4M3.UNPACK_B R6, R6 ;  /* 0x00000006ff06723e */ /* 0x000fe400020006ff */
[----:B------:R-:W-:-:S07]  /*2cf30*/  F2FP.F16.E4M3.UNPACK_B R7, R7 ;  /* 0x00000007ff07723e */ /* 0x000fce00020006ff */
[----:B------:R-:W-:Y:S01]  /*2cf40*/  HMMA.16816.F32 R24, R4, R16, R20 ;  /* 0x000000100418723c */ /* 0x000fe20000001814 */
[----:B------:R-:W3:Y:S04]  /*2cf50*/  LDL.LU.64 R20, [R1+0x4d0] ;  /* 0x0004d00001147983 */ /* 0x000ee80000300a00 */
[----:B------:R-:W3:-:S15]  /*2cf60*/  LDL.LU.64 R22, [R1+0x4d8] ;  /* 0x0004d80001167983 */ /* 0x000ede0000300a00 */
[----:B------:R-:W-:-:S03]  /*2cf70*/  NOP ;  /* 0x0000000000007918 */ /* 0x000fc60000000000 */
[----:B------:R-:W-:Y:S04]  /*2cf80*/  STL.64 [R1+0x29c0], R26 ;  /* 0x0029c01a01007387 */ /* 0x000fe80000100a00 */
[----:B------:R0:W-:Y:S04]  /*2cf90*/  STL.64 [R1+0x29b8], R24 ;  /* 0x0029b81801007387 */ /* 0x0001e80000100a00 */
[----:B0-----:R-:W4:Y:S04]  /*2cfa0*/  LDL.LU.64 R24, [R1+0x2b0] ;  /* 0x0002b00001187983 */ /* 0x001f280000300a00 */
[----:B------:R-:W4:Y:S01]  /*2cfb0*/  LDL.LU.64 R26, [R1+0x2b8] ;  /* 0x0002b800011a7983 */ /* 0x000f220000300a00 */
[----:B--2---:R-:W-:-:S15]  /*2cfc0*/  HMMA.16816.F32 R12, R4, R10, R12 ;  /* 0x0000000a040c723c */ /* 0x004fde000000180c */
[----:B------:R-:W-:-:S08]  /*2cfd0*/  NOP ;  /* 0x0000000000007918 */ /* 0x000fd00000000000 */
[----:B------:R-:W-:Y:S04]  /*2cfe0*/  STL.64 [R1+0x130], R12 ;  /* 0x0001300c01007387 */ /* 0x000fe80000100a00 */
[----:B------:R0:W-:Y:S04]  /*2cff0*/  STL.64 [R1+0x138], R14 ;  /* 0x0001380e01007387 */ /* 0x0001e80000100a00 */
[----:B0-----:R-:W2:Y:S04]  /*2d000*/  LDL.LU.64 R14, [R1+0x2cb0] ;  /* 0x002cb000010e7983 */ /* 0x001ea80000300a00 */
[----:B------:R-:W2:Y:S02]  /*2d010*/  LDL.LU.64 R12, [R1+0x2ca8] ;  /* 0x002ca800010c7983 */ /* 0x000ea40000300a00 */
[----:B--2---:R-:W-:-:S15]  /*2d020*/  HMMA.16816.F32 R12, R4, R8, R12 ;  /* 0x00000008040c723c */ /* 0x004fde000000180c */
[----:B------:R-:W-:-:S08]  /*2d030*/  NOP ;  /* 0x0000000000007918 */ /* 0x000fd00000000000 */
[----:B------:R-:W-:Y:S04]  /*2d040*/  STL.64 [R1+0x160], R12 ;  /* 0x0001600c01007387 */ /* 0x000fe80000100a00 */
[----:B------:R0:W-:Y:S04]  /*2d050*/  STL.64 [R1+0x168], R14 ;  /* 0x0001680e01007387 */ /* 0x0001e80000100a00 */
[----:B0-----:R-:W2:Y:S04]  /*2d060*/  LDL.LU R15, [R1+0x2ca0] ;  /* 0x002ca000010f7983 */ /* 0x001ea80000300800 */
[----:B------:R-:W3:Y:S01]  /*2d070*/  LDL.LU.64 R12, [R1+0x2c98] ;  /* 0x002c9800010c7983 */ /* 0x000ee20000300a00 */
[----:B----4-:R-:W-:-:S15]  /*2d080*/  HMMA.16816.F32 R24, R4, R2, R24 ;  /* 0x000000020418723c */ /* 0x010fde0000001818 */
[----:B------:R-:W-:-:S08]  /*2d090*/  NOP ;  /* 0x0000000000007918 */ /* 0x000fd00000000000 */
[----:B------:R0:W-:Y:S04]  /*2d0a0*/  STL.64 [R1+0x140], R24 ;  /* 0x0001401801007387 */ /* 0x0001e80000100a00 */
[----:B------:R1:W-:Y:S04]  /*2d0b0*/  STL.64 [R1+0x148], R26 ;  /* 0x0001481a01007387 */ /* 0x0003e80000100a00 */
[----:B0-----:R-:W4:Y:S04]  /*2d0c0*/  LDL.LU.64 R24, [R1+0x2a0] ;  /* 0x0002a00001187983 */ /* 0x001f280000300a00 */
[----:B-1----:R-:W4:Y:S01]  /*2d0d0*/  LDL.LU.64 R26, [R1+0x2a8] ;  /* 0x0002a800011a7983 */ /* 0x002f220000300a00 */
[----:B---3--:R-:W-:-:S03]  /*2d0e0*/  IMAD R6, R13, 0x100, R19 ;  /* 0x000001000d067824 */ /* 0x008fc600078e0213 */
[----:B------:R-:W3:Y:S01]  /*2d0f0*/  LDL.LU R19, [R1+0x1d4] ;  /* 0x0001d40001137983 */ /* 0x000ee20000300800 */
[----:B--2---:R-:W-:Y:S02]  /*2d100*/  IMAD R4, R28, 0x100, R15 ;  /* 0x000001001c047824 */ /* 0x004fe400078e020f */
[----:B------:R-:W-:Y:S02]  /*2d110*/  IMAD R5, R18, 0x100, R29 ;  /* 0x0000010012057824 */ /* 0x000fe400078e021d */
[----:B------:R-:W-:Y:S01]  /*2d120*/  IMAD R7, R0, 0x100, R12 ;  /* 0x0000010000077824 */ /* 0x000fe200078e020c */
[----:B------:R-:W-:Y:S01]  /*2d130*/  F2FP.F16.E4M3.UNPACK_B R6, R6 ;  /* 0x00000006ff06723e */ /* 0x000fe200020006ff */
[----:B------:R-:W2:Y:S01]  /*2d140*/  LDL.LU R13, [R1+0x1d0] ;  /* 0x0001d000010d7983 */ /* 0x000ea20000300800 */
[----:B------:R-:W-:Y:S02]  /*2d150*/  F2FP.F16.E4M3.UNPACK_B R4, R4 ;  /* 0x00000004ff04723e */ /* 0x000fe400020006ff */
[----:B------:R-:W-:-:S02]  /*2d160*/  F2FP.F16.E4M3.UNPACK_B R5, R5 ;  /* 0x00000005ff05723e */ /* 0x000fc400020006ff */
[----:B------:R-:W-:-:S07]  /*2d170*/  F2FP.F16.E4M3.UNPACK_B R7, R7 ;  /* 0x00000007ff07723e */ /* 0x000fce00020006ff */
[----:B------:R-:W-:Y:S01]  /*2d180*/  HMMA.16816.F32 R20, R4, R16, R20 ;  /* 0x000000100414723c */ /* 0x000fe20000001814 */
[----:B---3--:R-:W-:Y:S05]  /*2d190*/  STL [R1+0x2c80], R19 ;  /* 0x002c801301007387 */ /* 0x008fea0000100800 */
[----:B------:R0:W-:-:S15]  /*2d1a0*/  STL.64 [R1+0x2c78], R16 ;  /* 0x002c781001007387 */ /* 0x0001de0000100a00 */
[----:B------:R-:W-:-:S02]  /*2d1b0*/  NOP ;  /* 0x0000000000007918 */ /* 0x000fc40000000000 */
[----:B------:R1:W-:Y:S04]  /*2d1c0*/  STL.64 [R1+0x150], R20 ;  /* 0x0001501401007387 */ /* 0x0003e80000100a00 */
[----:B------:R3:W-:Y:S04]  /*2d1d0*/  STL.64 [R1+0x158], R22 ;  /* 0x0001581601007387 */ /* 0x0007e80000100a00 */
[----:B0-----:R-:W4:Y:S04]  /*2d1e0*/  LDL.LU.64 R16, [R1+0x290] ;  /* 0x0002900001107983 */ /* 0x001f280000300a00 */
[----:B------:R-:W2:Y:S04]  /*2d1f0*/  LDL.LU.64 R18, [R1+0x298] ;  /* 0x0002980001127983 */ /* 0x000ea80000300a00 */
[----:B--2---:R-:W-:Y:S04]  /*2d200*/  STL.64 [R1+0x2c90], R18 ;  /* 0x002c901201007387 */ /* 0x004fe80000100a00 */
[----:B----4-:R0:W-:Y:S04]  /*2d210*/  STL.64 [R1+0x2c88], R16 ;  /* 0x002c881001007387 */ /* 0x0101e80000100a00 */
[----:B-1----:R-:W2:Y:S04]  /*2d220*/  LDL.LU R20, [R1+0x1dc] ;  /* 0x0001dc0001147983 */ /* 0x002ea80000300800 */
[----:B------:R-:W2:Y:S04]  /*2d230*/  LDL.LU R21, [R1+0x1d8] ;  /* 0x0001d80001157983 */ /* 0x000ea80000300800 */
[----:B---3--:R-:W3:Y:S04]  /*2d240*/  LDL.LU R22, [R1+0x1f4] ;  /* 0x0001f40001167983 */ /* 0x008ee80000300800 */
[----:B------:R-:W3:Y:S04]  /*2d250*/  LDL.LU R23, [R1+0x1f0] ;  /* 0x0001f00001177983 */ /* 0x000ee80000300800 */
[----:B------:R-:W4:Y:S04]  /*2d260*/  LDL.LU R12, [R1+0x1fc] ;  /* 0x0001fc00010c7983 */ /* 0x000f280000300800 */
[----:B------:R-:W4:Y:S01]  /*2d270*/  LDL.LU R0, [R1+0x1f8] ;  /* 0x0001f80001007983 */ /* 0x000f220000300800 */
[----:B0-----:R-:W-:-:S15]  /*2d280*/  HMMA.16816.F32 R16, R4, R10, R24 ;  /* 0x0000000a0410723c */ /* 0x001fde0000001818 */
[----:B------:R-:W-:-:S09]  /*2d290*/  NOP ;  /* 0x0000000000007918 */ /* 0x000fd20000000000 */
[----:B------:R-:W-:Y:S02]  /*2d2a0*/  IMAD.MOV.U32 R24, RZ, RZ, R19 ;  /* 0x000000ffff187224 */ /* 0x000fe400078e0013 */
[----:B------:R-:W-:Y:S02]  /*2d2b0*/  IMAD.MOV.U32 R25, RZ, RZ, R18 ;  /* 0x000000ffff197224 */ /* 0x000fe400078e0012 */
[----:B------:R-:W-:Y:S02]  /*2d2c0*/  IMAD.MOV.U32 R27, RZ, RZ, R16 ;  /* 0x000000ffff1b7224 */ /* 0x000fe400078e0010 */
[----:B------:R-:W-:Y:S01]  /*2d2d0*/  IMAD.MOV.U32 R26, RZ, RZ, R17 ;  /* 0x000000ffff1a7224 */ /* 0x000fe200078e0011 */
[----:B------:R-:W2:Y:S04]  /*2d2e0*/  LDL.LU.64 R18, [R1+0x2c90] ;  /* 0x002c900001127983 */ /* 0x000ea80000300a00 */
[----:B------:R-:W2:Y:S04]  /*2d2f0*/  LDL.LU.64 R16, [R1+0x2c88] ;  /* 0x002c880001107983 */ /* 0x000ea80000300a00 */
[----:B------:R-:W-:Y:S04]  /*2d300*/  STL [R1+0x29f4], R24 ;  /* 0x0029f41801007387 */ /* 0x000fe80000100800 */
[----:B------:R0:W-:Y:S04]  /*2d310*/  STL [R1+0x29f0], R25 ;  /* 0x0029f01901007387 */ /* 0x0001e80000100800 */
[----:B------:R-:W-:Y:S04]  /*2d320*/  STL [R1+0x29ec], R27 ;  /* 0x0029ec1b01007387 */ /* 0x000fe80000100800 */
[----:B------:R1:W-:Y:S04]  /*2d330*/  STL [R1+0x29e8], R26 ;  /* 0x0029e81a01007387 */ /* 0x0003e80000100800 */
[----:B0-----:R-:W3:Y:S04]  /*2d340*/  LDL.LU.64 R24, [R1+0x250] ;  /* 0x0002500001187983 */ /* 0x001ee80000300a00 */
[----:B-1----:R-:W3:Y:S01]  /*2d350*/  LDL.LU.64 R26, [R1+0x258] ;  /* 0x00025800011a7983 */ /* 0x002ee20000300a00 */
[C---:B--2---:R-:W-:Y:S06]  /*2d360*/  HMMA.16816.F32 R16, R4.reuse, R8, R16 ;  /* 0x000000080410723c */ /* 0x044fec0000001810 */
[----:B---3--:R-:W-:-:S15]  /*2d370*/  HMMA.16816.F32 R4, R4, R2, R24 ;  /* 0x000000020404723c */ /* 0x008fde0000001818 */
[----:B------:R-:W-:-:S02]  /*2d380*/  NOP ;  /* 0x0000000000007918 */ /* 0x000fc40000000000 */
[----:B------:R-:W-:Y:S04]  /*2d390*/  STL.64 [R1+0x1a0], R16 ;  /* 0x0001a01001007387 */ /* 0x000fe80000100a00 */
[----:B------:R0:W-:Y:S04]  /*2d3a0*/  STL.64 [R1+0x1a8], R18 ;  /* 0x0001a81201007387 */ /* 0x0001e80000100a00 */
[----:B0-----:R-:W2:Y:S01]  /*2d3b0*/  LDL.LU R19, [R1+0x2c80] ;  /* 0x002c800001137983 */ /* 0x001ea20000300800 */
[----:B------:R-:W-:Y:S02]  /*2d3c0*/  IMAD.MOV.U32 R27, RZ, RZ, R6 ;  /* 0x000000ffff1b7224 */ /* 0x000fe400078e0006 */
[----:B------:R-:W-:-:S02]  /*2d3d0*/  IMAD.MOV.U32 R26, RZ, RZ, R7 ;  /* 0x000000ffff1a7224 */ /* 0x000fc400078e0007 */
[----:B------:R-:W-:Y:S02]  /*2d3e0*/  IMAD.MOV.U32 R24, RZ, RZ, R4 ;  /* 0x000000ffff187224 */ /* 0x000fe400078e0004 */
[----:B------:R-:W-:Y:S01]  /*2d3f0*/  IMAD.MOV.U32 R25, RZ, RZ, R5 ;  /* 0x000000ffff197224 */ /* 0x000fe200078e0005 */
[----:B------:R-:W3:Y:S04]  /*2d400*/  LDL.LU.64 R16, [R1+0x2c78] ;  /* 0x002c780001107983 */ /* 0x000ee80000300a00 */
[----:B------:R-:W-:Y:S04]  /*2d410*/  STL.64 [R1+0x2c70], R10 ;  /* 0x002c700a01007387 */ /* 0x000fe80000100a00 */
[----:B------:R-:W-:Y:S04]  /*2d420*/  STL.64 [R1+0x2c68], R8 ;  /* 0x002c680801007387 */ /* 0x000fe80000100a00 */
[----:B------:R-:W-:Y:S04]  /*2d430*/  STL.64 [R1+0x2a00], R26 ;  /* 0x002a001a01007387 */ /* 0x000fe80000100a00 */
[----:B------:R-:W-:Y:S04]  /*2d440*/  STL.64 [R1+0x29f8], R24 ;  /* 0x0029f81801007387 */ /* 0x000fe80000100a00 */
[----:B------:R-:W4:Y:S01]  /*2d450*/  LDL.LU R14, [R1+0x620] ;  /* 0x00062000010e7983 */ /* 0x000f220000300800 */
[----:B------:R-:W-:-:S02]  /*2d460*/  IMAD R5, R21, 0x100, R20 ;  /* 0x0000010015057824 */ /* 0x000fc400078e0214 */
[----:B------:R-:W-:Y:S02]  /*2d470*/  IMAD R6, R23, 0x100, R22 ;  /* 0x0000010017067824 */ /* 0x000fe400078e0216 */
[----:B--2---:R-:W-:Y:S01]  /*2d480*/  IMAD R4, R13, 0x100, R19 ;  /* 0x000001000d047824 */ /* 0x004fe200078e0213 */
[----:B----4-:R0:W-:Y:S04]  /*2d490*/  STL [R1+0x2c40], R14 ;  /* 0x002c400e01007387 */ /* 0x0101e80000100800 */
[----:B0-----:R-:W2:Y:S04]  /*2d4a0*/  LDL.LU R14, [R1+0x614] ;  /* 0x00061400010e7983 */ /* 0x001ea80000300800 */
[----:B------:R-:W4:Y:S04]  /*2d4b0*/  LDL.LU R15, [R1+0x62c] ;  /* 0x00062c00010f7983 */ /* 0x000f280000300800 */
[----:B------:R-:W4:Y:S04]  /*2d4c0*/  LDL.LU R29, [R1+0x628] ;  /* 0x00062800011d7983 */ /* 0x000f280000300800 */
[----:B------:R-:W4:Y:S04]  /*2d4d0*/  LDL.LU R28, [R1+0x634] ;  /* 0x00063400011c7983 */ /* 0x000f280000300800 */
[----:B------:R-:W4:Y:S04]  /*2d4e0*/  LDL.LU R18, [R1+0x630] ;  /* 0x0006300001127983 */ /* 0x000f280000300800 */
[----:B------:R-:W4:Y:S04]  /*2d4f0*/  LDL.LU R19, [R1+0x63c] ;  /* 0x00063c0001137983 */ /* 0x000f280000300800 */
[----:B------:R-:W4:Y:S04]  /*2d500*/  LDL.LU R13, [R1+0x638] ;  /* 0x00063800010d7983 */ /* 0x000f280000300800 */
[----:B------:R-:W3:Y:S04]  /*2d510*/  LDL.LU.64 R8, [R1+0x4c0] ;  /* 0x0004c00001087983 */ /* 0x000ee80000300a00 */
[----:B------:R-:W3:Y:S04]  /*2d520*/  LDL.LU.64 R10, [R1+0x4c8] ;  /* 0x0004c800010a7983 */ /* 0x000ee80000300a00 */
[----:B------:R-:W2:Y:S04]  /*2d530*/  LDL.LU.64 R20, [R1+0x4b0] ;  /* 0x0004b00001147983 */ /* 0x000ea80000300a00 */
[----:B------:R-:W2:Y:S04]  /*2d540*/  LDL.LU.64 R22, [R1+0x4b8] ;  /* 0x0004b80001167983 */ /* 0x000ea80000300a00 */
[----:B------:R-:W4:Y:S04]  /*2d550*/  LDL.LU.64 R24, [R1+0x230] ;  /* 0x0002300001187983 */ /* 0x000f280000300a00 */
[----:B------:R-:W3:Y:S04]  /*2d560*/  LDL.LU.64 R26, [R1+0x238] ;  /* 0x00023800011a7983 */ /* 0x000ee80000300a00 */
[----:B---3--:R-:W-:Y:S04]  /*2d570*/  STL.64 [R1+0x2c28], R26 ;  /* 0x002c281a01007387 */ /* 0x008fe80000100a00 */
[----:B----4-:R0:W-:Y:S04]  /*2d580*/  STL.64 [R1+0x2c20], R24 ;  /* 0x002c201801007387 */ /* 0x0101e80000100a00 */
[----:B0-----:R-:W3:Y:S04]  /*2d590*/  LDL.LU.64 R24, [R1+0x240] ;  /* 0x0002400001187983 */ /* 0x001ee80000300a00 */
[----:B------:R-:W4:Y:S04]  /*2d5a0*/  LDL.LU.64 R26, [R1+0x248] ;  /* 0x00024800011a7983 */ /* 0x000f280000300a00 */
[----:B----4-:R-:W-:Y:S04]  /*2d5b0*/  STL.64 [R1+0x2c38], R26 ;  /* 0x002c381a01007387 */ /* 0x010fe80000100a00 */
[----:B---3--:R0:W-:Y:S04]  /*2d5c0*/  STL.64 [R1+0x2c30], R24 ;  /* 0x002c301801007387 */ /* 0x0081e80000100a00 */
[----:B0-----:R-:W3:Y:S04]  /*2d5d0*/  LDL.LU.64 R24, [R1+0x4a0] ;  /* 0x0004a00001187983 */ /* 0x001ee80000300a00 */
[----:B------:R-:W4:Y:S01]  /*2d5e0*/  LDL.LU.64 R26, [R1+0x4a8] ;  /* 0x0004a800011a7983 */ /* 0x000f220000300a00 */
[----:B------:R-:W-:Y:S01]  /*2d5f0*/  IMAD R7, R0, 0x100, R12 ;  /* 0x0000010000077824 */ /* 0x000fe200078e020c */
[----:B------:R-:W-:-:S02]  /*2d600*/  F2FP.F16.E4M3.UNPACK_B R4, R4 ;  /* 0x00000004ff04723e */ /* 0x000fc400020006ff */
[----:B------:R-:W-:Y:S02]  /*2d610*/  F2FP.F16.E4M3.UNPACK_B R5, R5 ;  /* 0x00000005ff05723e */ /* 0x000fe400020006ff */
[----:B------:R-:W-:Y:S02]  /*2d620*/  F2FP.F16.E4M3.UNPACK_B R6, R6 ;  /* 0x00000006ff06723e */ /* 0x000fe400020006ff */
[----:B------:R-:W-:-:S07]  /*2d630*/  F2FP.F16.E4M3.UNPACK_B R7, R7 ;  /* 0x00000007ff07723e */ /* 0x000fce00020006ff */
[C---:B------:R-:W-:Y:S01]  /*2d640*/  HMMA.16816.F32 R8, R4.reuse, R16, R8 ;  /* 0x000000100408723c */ /* 0x040fe20000001808 */
[----:B----4-:R-:W-:Y:S04]  /*2d650*/  STL.64 [R1+0x2c50], R26 ;  /* 0x002c501a01007387 */ /* 0x010fe80000100a00 */
[----:B---3--:R0:W-:Y:S04]  /*2d660*/  STL.64 [R1+0x2c48], R24 ;  /* 0x002c481801007387 */ /* 0x0081e80000100a00 */
[----:B0-----:R-:W3:Y:S04]  /*2d670*/  LDL.LU.64 R24, [R1+0x200] ;  /* 0x0002000001187983 */ /* 0x001ee80000300a00 */
[----:B------:R-:W4:Y:S04]  /*2d680*/  LDL.LU.64 R26, [R1+0x208] ;  /* 0x00020800011a7983 */ /* 0x000f280000300a00 */
[----:B----4-:R-:W-:Y:S04]  /*2d690*/  STL.64 [R1+0x2c60], R26 ;  /* 0x002c601a01007387 */ /* 0x010fe80000100a00 */
[----:B---3--:R0:W-:Y:S04]  /*2d6a0*/  STL.64 [R1+0x2c58], R24 ;  /* 0x002c581801007387 */ /* 0x0081e80000100a00 */
[----:B0-----:R-:W3:Y:S04]  /*2d6b0*/  LDL.LU.64 R24, [R1+0x210] ;  /* 0x0002100001187983 */ /* 0x001ee80000300a00 */
[----:B------:R-:W3:Y:S04]  /*2d6c0*/  LDL.LU.64 R26, [R1+0x218] ;  /* 0x00021800011a7983 */ /* 0x000ee80000300a00 */
[----:B------:R-:W4:Y:S04]  /*2d6d0*/  LDL.LU R12, [R1+0x644] ;  /* 0x00064400010c7983 */ /* 0x000f280000300800 */
[----:B------:R-:W4:Y:S04]  /*2d6e0*/  LDL.LU R0, [R1+0x640] ;  /* 0x0006400001007983 */ /* 0x000f280000300800 */
        /* <DEDUP_REMOVED lines=17> */
[----:B------:R-:W3:-:S15]  /*2d800*/  LDL.LU.64 R24, [R1+0x2c48] ;  /* 0x002c480001187983 */ /* 0x000ede0000300a00 */
[----:B------:R-:W-:-:S02]  /*2d810*/  NOP ;  /* 0x0000000000007918 */ /* 0x000fc40000000000 */
[----:B------:R0:W-:Y:S04]  /*2d820*/  STL.64 [R1+0x1f0], R4 ;  /* 0x0001f00401007387 */ /* 0x0001e80000100a00 */
[----:B------:R1:W-:Y:S04]  /*2d830*/  STL.64 [R1+0x1f8], R6 ;  /* 0x0001f80601007387 */ /* 0x0003e80000100a00 */
[----:B0-----:R-:W4:Y:S04]  /*2d840*/  LDL.LU R4, [R1+0x610] ;  /* 0x0006100001047983 */ /* 0x001f280000300800 */
[----:B------:R-:W2:Y:S04]  /*2d850*/  LDL.LU R5, [R1+0x61c] ;  /* 0x00061c0001057983 */ /* 0x000ea80000300800 */
[----:B-1----:R-:W2:Y:S04]  /*2d860*/  LDL.LU R6, [R1+0x618] ;  /* 0x0006180001067983 */ /* 0x002ea80000300800 */
[----:B------:R-:W3:Y:S01]  /*2d870*/  LDL.LU R7, [R1+0x624] ;  /* 0x0006240001077983 */ /* 0x000ee20000300800 */
[----:B----4-:R-:W-:-:S03]  /*2d880*/  IMAD R4, R4, 0x100, R14 ;  /* 0x0000010004047824 */ /* 0x010fc600078e020e */
[----:B------:R-:W3:Y:S01]  /*2d890*/  LDL.LU R14, [R1+0x2c40] ;  /* 0x002c4000010e7983 */ /* 0x000ee20000300800 */
[----:B--2---:R-:W-:Y:S01]  /*2d8a0*/  IMAD R5, R6, 0x100, R5 ;  /* 0x0000010006057824 */ /* 0x004fe200078e0205 */
[----:B------:R-:W-:-:S04]  /*2d8b0*/  F2FP.F16.E4M3.UNPACK_B R4, R4 ;  /* 0x00000004ff04723e */ /* 0x000fc800020006ff */
[----:B------:R-:W-:Y:S01]  /*2d8c0*/  F2FP.F16.E4M3.UNPACK_B R5, R5 ;  /* 0x00000005ff05723e */ /* 0x000fe200020006ff */
[----:B---3--:R-:W-:Y:S02]  /*2d8d0*/  IMAD R6, R14, 0x100, R7 ;  /* 0x000001000e067824 */ /* 0x008fe400078e0207 */
[----:B------:R-:W-:-:S03]  /*2d8e0*/  IMAD R7, R29, 0x100, R15 ;  /* 0x000001001d077824 */ /* 0x000fc600078e020f */
[----:B------:R-:W-:Y:S02]  /*2d8f0*/  F2FP.F16.E4M3.UNPACK_B R6, R6 ;  /* 0x00000006ff06723e */ /* 0x000fe400020006ff */
[----:B------:R-:W-:-:S07]  /*2d900*/  F2FP.F16.E4M3.UNPACK_B R7, R7 ;  /* 0x00000007ff07723e */ /* 0x000fce00020006ff */
[----:B------:R-:W-:-:S15]  /*2d910*/  HMMA.16816.F32 R24, R4, R16, R24 ;  /* 0x000000100418723c */ /* 0x000fde0000001818 */
        /* <DEDUP_REMOVED lines=9> */
[----:B0-----:R-:W2:Y:S04]  /*2d9b0*/  LDL.LU.64 R26, [R1+0x2c28] ;  /* 0x002c2800011a7983 */ /* 0x001ea80000300a00 */
[----:B------:R-:W2:Y:S01]  /*2d9c0*/  LDL.LU.64 R24, [R1+0x2c20] ;  /* 0x002c200001187983 */ /* 0x000ea20000300a00 */
[C---:B------:R-:W-:Y:S06]  /*2d9d0*/  HMMA.16816.F32 R20, R4.reuse, R2, R20 ;  /* 0x000000020414723c */ /* 0x040fec0000001814 */
[----:B--2---:R-:W-:Y:S07]  /*2d9e0*/  HMMA.16816.F32 R24, R4, R8, R24 ;  /* 0x000000080418723c */ /* 0x004fee0000001818 */
[----:B------:R-:W-:-:S15]  /*2d9f0*/  IMAD R4, R18, 0x100, R28 ;  /* 0x0000010012047824 */ /* 0x000fde00078e021c */
[----:B------:R-:W-:-:S02]  /*2da00*/  NOP ;  /* 0x0000000000007918 */ /* 0x000fc40000000000 */
[----:B------:R-:W-:Y:S01]  /*2da10*/  IMAD.MOV.U32 R29, RZ, RZ, R27 ;  /* 0x000000ffff1d7224 */ /* 0x000fe200078e001b */
[----:B------:R-:W-:Y:S04]  /*2da20*/  STL.64 [R1+0x240], R24 ;  /* 0x0002401801007387 */ /* 0x000fe80000100a00 */
[----:B------:R-:W-:Y:S04]  /*2da30*/  STL [R1+0x248], R26 ;  /* 0x0002481a01007387 */ /* 0x000fe80000100800 */
[----:B------:R0:W-:Y:S04]  /*2da40*/  STL [R1+0x2948], R29 ;  /* 0x0029481d01007387 */ /* 0x0001e80000100800 */
[----:B0-----:R-:W2:Y:S04]  /*2da50*/  LDL.LU R29, [R1+0x648] ;  /* 0x00064800011d7983 */ /* 0x001ea80000300800 */
[----:B------:R-:W2:Y:S04]  /*2da60*/  LDL.LU R7, [R1+0x64c] ;  /* 0x00064c0001077983 */ /* 0x000ea80000300800 */
[----:B------:R0:W-:Y:S04]  /*2da70*/  STL.64 [R1+0x220], R20 ;  /* 0x0002201401007387 */ /* 0x0001e80000100a00 */
[----:B------:R1:W-:Y:S04]  /*2da80*/  STL.64 [R1+0x228], R22 ;  /* 0x0002281601007387 */ /* 0x0003e80000100a00 */
[----:B------:R-:W3:Y:S04]  /*2da90*/  LDL.LU.64 R24, [R1+0x490] ;  /* 0x0004900001187983 */ /* 0x000ee80000300a00 */
[----:B------:R-:W3:Y:S04]  /*2daa0*/  LDL.LU.64 R26, [R1+0x498] ;  /* 0x00049800011a7983 */ /* 0x000ee80000300a00 */
[----:B------:R-:W4:Y:S04]  /*2dab0*/  LDL.LU R14, [R1+0x674] ;  /* 0x00067400010e7983 */ /* 0x000f280000300800 */
[----:B------:R-:W4:Y:S04]  /*2dac0*/  LDL.LU R15, [R1+0x670] ;  /* 0x00067000010f7983 */ /* 0x000f280000300800 */
[----:B------:R-:W2:Y:S04]  /*2dad0*/  LDL.LU R28, [R1+0x67c] ;  /* 0x00067c00011c7983 */ /* 0x000ea80000300800 */
[----:B--2---:R-:W-:Y:S04]  /*2dae0*/  STL [R1+0x2bf4], R28 ;  /* 0x002bf41c01007387 */ /* 0x004fe80000100800 */
[----:B------:R-:W2:Y:S01]  /*2daf0*/  LDL.LU R18, [R1+0x678] ;  /* 0x0006780001127983 */ /* 0x000ea20000300800 */
[----:B------:R-:W-:-:S02]  /*2db00*/  IMAD R6, R0, 0x100, R12 ;  /* 0x0000010000067824 */ /* 0x000fc400078e020c */
[----:B------:R-:W-:Y:S02]  /*2db10*/  IMAD R5, R13, 0x100, R19 ;  /* 0x000001000d057824 */ /* 0x000fe400078e0213 */
[----:B------:R-:W-:Y:S01]  /*2db20*/  IMAD R7, R29, 0x100, R7 ;  /* 0x000001001d077824 */ /* 0x000fe200078e0207 */
[----:B--2---:R2:W-:Y:S04]  /*2db30*/  STL [R1+0x2bf8], R18 ;  /* 0x002bf81201007387 */ /* 0x0045e80000100800 */
[----:B0-----:R-:W3:Y:S04]  /*2db40*/  LDL.LU.64 R20, [R1+0x260] ;  /* 0x0002600001147983 */ /* 0x001ee80000300a00 */
[----:B-1----:R-:W3:Y:S04]  /*2db50*/  LDL.LU.64 R22, [R1+0x268] ;  /* 0x0002680001167983 */ /* 0x002ee80000300a00 */
[----:B--2---:R-:W2:Y:S04]  /*2db60*/  LDL.LU R18, [R1+0x654] ;  /* 0x0006540001127983 */ /* 0x004ea80000300800 */
[----:B------:R-:W2:Y:S04]  /*2db70*/  LDL.LU R28, [R1+0x65c] ;  /* 0x00065c00011c7983 */ /* 0x000ea80000300800 */
[----:B------:R-:W2:Y:S04]  /*2db80*/  LDL.LU R0, [R1+0x664] ;  /* 0x0006640001007983 */ /* 0x000ea80000300800 */
[----:B------:R-:W2:Y:S04]  /*2db90*/  LDL.LU R19, [R1+0x684] ;  /* 0x0006840001137983 */ /* 0x000ea80000300800 */
[----:B------:R-:W3:Y:S04]  /*2dba0*/  LDL.LU R13, [R1+0x680] ;  /* 0x00068000010d7983 */ /* 0x000ee80000300800 */
[----:B------:R-:W3:Y:S01]  /*2dbb0*/  LDL.LU R12, [R1+0x68c] ;  /* 0x00068c00010c7983 */ /* 0x000ee20000300800 */
[----:B------:R-:W-:-:S02]  /*2dbc0*/  F2FP.F16.E4M3.UNPACK_B R4, R4 ;  /* 0x00000004ff04723e */ /* 0x000fc400020006ff */
[----:B------:R-:W-:Y:S02]  /*2dbd0*/  F2FP.F16.E4M3.UNPACK_B R5, R5 ;  /* 0x00000005ff05723e */ /* 0x000fe400020006ff */
[----:B------:R-:W-:Y:S02]  /*2dbe0*/  F2FP.F16.E4M3.UNPACK_B R6, R6 ;  /* 0x00000006ff06723e */ /* 0x000fe400020006ff */
[----:B------:R-:W-:Y:S01]  /*2dbf0*/  F2FP.F16.E4M3.UNPACK_B R7, R7 ;  /* 0x00000007ff07723e */ /* 0x000fe200020006ff */
[----:B----4-:R-:W-:Y:S04]  /*2dc00*/  STL.64 [R1+0x2bd8], R14 ;  /* 0x002bd80e01007387 */ /* 0x010fe80000100a00 */
[----:B---3--:R0:W-:Y:S02]  /*2dc10*/  STL.64 [R1+0x2bd0], R12 ;  /* 0x002bd00c01007387 */ /* 0x0081e40000100a00 */
[----:B0-----:R-:W-:Y:S02]  /*2dc20*/  HMMA.16816.F32 R12, R4, R16, R24 ;  /* 0x00000010040c723c */ /* 0x001fe40000001818 */
[----:B--2---:R-:W-:Y:S04]  /*2dc30*/  STL.64 [R1+0x2c08], R18 ;  /* 0x002c081201007387 */ /* 0x004fe80000100a00 */
[----:B------:R0:W-:-:S15]  /*2dc40*/  STL.64 [R1+0x2c00], R16 ;  /* 0x002c001001007387 */ /* 0x0001de0000100a00 */
[----:B------:R-:W-:-:S02]  /*2dc50*/  NOP ;  /* 0x0000000000007918 */ /* 0x000fc40000000000 */
[----:B------:R-:W-:Y:S04]  /*2dc60*/  STL.64 [R1+0x230], R12 ;  /* 0x0002300c01007387 */ /* 0x000fe80000100a00 */
[----:B------:R1:W-:Y:S04]  /*2dc70*/  STL.64 [R1+0x238], R14 ;  /* 0x0002380e01007387 */ /* 0x0003e80000100a00 */
[----:B0-----:R-:W2:Y:S04]  /*2dc80*/  LDL.LU.64 R16, [R1+0x270] ;  /* 0x0002700001107983 */ /* 0x001ea80000300a00 */
[----:B------:R-:W3:Y:S01]  /*2dc90*/  LDL.LU.64 R18, [R1+0x278] ;  /* 0x0002780001127983 */ /* 0x000ee20000300a00 */
[----:B-1----:R-:W-:-:S15]  /*2dca0*/  HMMA.16816.F32 R12, R4, R10, R20 ;  /* 0x0000000a040c723c */ /* 0x002fde0000001814 */
[----:B------:R-:W-:-:S09]  /*2dcb0*/  NOP ;  /* 0x0000000000007918 */ /* 0x000fd20000000000 */
[----:B------:R-:W-:Y:S01]  /*2dcc0*/  IMAD.MOV.U32 R29, RZ, RZ, R15 ;  /* 0x000000ffff1d7224 */ /* 0x000fe200078e000f */
[----:B---3--:R-:W-:Y:S04]  /*2dcd0*/  STL.64 [R1+0x2c18], R18 ;  /* 0x002c181201007387 */ /* 0x008fe80000100a00 */
[----:B--2---:R0:W-:Y:S04]  /*2dce0*/  STL.64 [R1+0x2c10], R16 ;  /* 0x002c101001007387 */ /* 0x0041e80000100a00 */
[----:B0-----:R-:W2:Y:S04]  /*2dcf0*/  LDL.LU.64 R16, [R1+0x330] ;  /* 0x0003300001107983 */ /* 0x001ea80000300a00 */
[----:B------:R-:W2:Y:S04]  /*2dd00*/  LDL.LU.64 R18, [R1+0x338] ;  /* 0x0003380001127983 */ /* 0x000ea80000300a00 */
[----:B------:R0:W-:Y:S04]  /*2dd10*/  STL.64 [R1+0x260], R12 ;  /* 0x0002600c01007387 */ /* 0x0001e80000100a00 */
[----:B------:R1:W-:Y:S04]  /*2dd20*/  STL [R1+0x268], R14 ;  /* 0x0002680e01007387 */ /* 0x0003e80000100800 */
[----:B0-----:R-:W3:Y:S04]  /*2dd30*/  LDL.LU.64 R12, [R1+0x2e0] ;  /* 0x0002e000010c7983 */ /* 0x001ee80000300a00 */
[----:B-1----:R-:W4:Y:S01]  /*2dd40*/  LDL.LU.64 R14, [R1+0x2e8] ;  /* 0x0002e800010e7983 */ /* 0x002f220000300a00 */
[C---:B--2---:R-:W-:Y:S03]  /*2dd50*/  HMMA.16816.F32 R16, R4.reuse, R8, R16 ;  /* 0x000000080410723c */ /* 0x044fe60000001810 */
[----:B----4-:R-:W-:Y:S04]  /*2dd60*/  STL.64 [R1+0x2be8], R14 ;  /* 0x002be80e01007387 */ /* 0x010fe80000100a00 */
[----:B---3--:R0:W-:Y:S04]  /*2dd70*/  STL.64 [R1+0x2be0], R12 ;  /* 0x002be00c01007387 */ /* 0x0081e80000100a00 */
[----:B0-----:R-:W2:Y:S04]  /*2dd80*/  LDL.LU.64 R12, [R1+0x480] ;  /* 0x00048000010c7983 */ /* 0x001ea80000300a00 */
[----:B------:R-:W2:Y:S04]  /*2dd90*/  LDL.LU.64 R14, [R1+0x488] ;  /* 0x00048800010e7983 */ /* 0x000ea80000300a00 */
[----:B------:R-:W3:Y:S04]  /*2dda0*/  LDL.LU.64 R24, [R1+0x2c0] ;  /* 0x0002c00001187983 */ /* 0x000ee80000300a00 */
[----:B------:R-:W3:Y:S04]  /*2ddb0*/  LDL.LU.64 R26, [R1+0x2c8] ;  /* 0x0002c800011a7983 */ /* 0x000ee80000300a00 */
[----:B------:R-:W4:Y:S04]  /*2ddc0*/  LDL.LU.64 R20, [R1+0x1e0] ;  /* 0x0001e00001147983 */ /* 0x000f280000300a00 */
[----:B------:R-:W4:Y:S04]  /*2ddd0*/  LDL.LU.64 R22, [R1+0x1e8] ;  /* 0x0001e80001167983 */ /* 0x000f280000300a00 */
[----:B------:R0:W-:Y:S04]  /*2dde0*/  STL [R1+0x2990], R29 ;  /* 0x0029901d01007387 */ /* 0x0001e80000100800 */
[----:B0-----:R-:W2:Y:S04]  /*2ddf0*/  LDL.LU R29, [R1+0x668] ;  /* 0x00066800011d7983 */ /* 0x001ea80000300800 */
        /* <DEDUP_REMOVED lines=9> */
[----:B------:R1:W-:Y:S04]  /*2de90*/  STL.64 [R1+0x278], R6 ;  /* 0x0002780601007387 */ /* 0x0003e80000100a00 */
[----:B0-----:R-:W3:Y:S04]  /*2dea0*/  LDL.LU R4, [R1+0x650] ;  /* 0x0006500001047983 */ /* 0x001ee80000300800 */
[----:B------:R-:W2:Y:S04]  /*2deb0*/  LDL.LU R5, [R1+0x658] ;  /* 0x0006580001057983 */ /* 0x000ea80000300800 */
[----:B-1----:R-:W4:Y:S04]  /*2dec0*/  LDL.LU R6, [R1+0x660] ;  /* 0x0006600001067983 */ /* 0x002f280000300800 */
[----:B------:R-:W4:Y:S01]  /*2ded0*/  LDL.LU R7, [R1+0x66c] ;  /* 0x00066c0001077983 */ /* 0x000f220000300800 */
[----:B---3--:R-:W-:-:S02]  /*2dee0*/  IMAD R4, R4, 0x100, R18 ;  /* 0x0000010004047824 */ /* 0x008fc400078e0212 */
[----:B--2---:R-:W-:Y:S02]  /*2def0*/  IMAD R5, R5, 0x100, R28 ;  /* 0x0000010005057824 */ /* 0x004fe400078e021c */
[----:B----4-:R-:W-:Y:S02]  /*2df00*/  IMAD R6, R6, 0x100, R0 ;  /* 0x0000010006067824 */ /* 0x010fe400078e0200 */
[----:B------:R-:W-:Y:S01]  /*2df10*/  IMAD R7, R29, 0x100, R7 ;  /* 0x000001001d077824 */ /* 0x000fe200078e0207 */
[----:B------:R-:W2:Y:S01]  /*2df20*/  LDL.LU R18, [R1+0x2bf8] ;  /* 0x002bf80001127983 */ /* 0x000ea20000300800 */
[----:B------:R-:W-:Y:S02]  /*2df30*/  F2FP.F16.E4M3.UNPACK_B R4, R4 ;  /* 0x00000004ff04723e */ /* 0x000fe400020006ff */
[----:B------:R-:W-:Y:S02]  /*2df40*/  F2FP.F16.E4M3.UNPACK_B R5, R5 ;  /* 0x00000005ff05723e */ /* 0x000fe400020006ff */
[----:B------:R-:W-:-:S02]  /*2df50*/  F2FP.F16.E4M3.UNPACK_B R6, R6 ;  /* 0x00000006ff06723e */ /* 0x000fc400020006ff */
[----:B------:R-:W-:Y:S01]  /*2df60*/  F2FP.F16.E4M3.UNPACK_B R7, R7 ;  /* 0x00000007ff07723e */ /* 0x000fe200020006ff */
[----:B------:R-:W2:Y:S04]  /*2df70*/  LDL.LU R28, [R1+0x2bf4] ;  /* 0x002bf400011c7983 */ /* 0x000ea80000300800 */
[----:B------:R-:W3:Y:S02]  /*2df80*/  LDL.LU R0, [R1+0x2bf0] ;  /* 0x002bf00001007983 */ /* 0x000ee40000300800 */
[----:B------:R-:W-:-:S15]  /*2df90*/  HMMA.16816.F32 R12, R4, R16, R12 ;  /* 0x00000010040c723c */ /* 0x000fde000000180c */
[----:B------:R-:W-:-:S08]  /*2dfa0*/  NOP ;  /* 0x0000000000007918 */ /* 0x000fd00000000000 */
[----:B------:R-:W-:Y:S04]  /*2dfb0*/  STL.64 [R1+0x290], R12 ;  /* 0x0002900c01007387 */ /* 0x000fe80000100a00 */
[----:B------:R0:W-:Y:S04]  /*2dfc0*/  STL.64 [R1+0x298], R14 ;  /* 0x0002980e01007387 */ /* 0x0001e80000100a00 */
[----:B0-----:R-:W4:Y:S04]  /*2dfd0*/  LDL.LU.64 R14, [R1+0x2be8] ;  /* 0x002be800010e7983 */ /* 0x001f280000300a00 */
[----:B------:R-:W4:Y:S01]  /*2dfe0*/  LDL.LU.64 R12, [R1+0x2be0] ;  /* 0x002be000010c7983 */ /* 0x000f220000300a00 */
[C---:B------:R-:W-:Y:S06]  /*2dff0*/  HMMA.16816.F32 R24, R4.reuse, R8, R24 ;  /* 0x000000080418723c */ /* 0x040fec0000001818 */
[----:B----4-:R-:W-:-:S15]  /*2e000*/  HMMA.16816.F32 R12, R4, R10, R12 ;  /* 0x0000000a040c723c */ /* 0x010fde000000180c */
[----:B------:R-:W-:-:S08]  /*2e010*/  NOP ;  /* 0x0000000000007918 */ /* 0x000fd00000000000 */
[----:B------:R-:W-:Y:S04]  /*2e020*/  STL.64 [R1+0x2e0], R12 ;  /* 0x0002e00c01007387 */ /* 0x000fe80000100a00 */
[----:B------:R0:W-:Y:S04]  /*2e030*/  STL.64 [R1+0x2e8], R14 ;  /* 0x0002e80e01007387 */ /* 0x0001e80000100a00 */
[----:B0-----:R-:W4:Y:S04]  /*2e040*/  LDL.LU.64 R14, [R1+0x2bd8] ;  /* 0x002bd800010e7983 */ /* 0x001f280000300a00 */
[----:B------:R-:W3:Y:S04]  /*2e050*/  LDL.LU.64 R12, [R1+0x2bd0] ;  /* 0x002bd000010c7983 */ /* 0x000ee80000300a00 */
[----:B------:R-:W-:Y:S04]  /*2e060*/  STL.64 [R1+0x2bc8], R10 ;  /* 0x002bc80a01007387 */ /* 0x000fe80000100a00 */
[----:B------:R0:W-:Y:S02]  /*2e070*/  STL.64 [R1+0x2bc0], R8 ;  /* 0x002bc00801007387 */ /* 0x0001e40000100a00 */
[----:B0-----:R-:W-:Y:S02]  /*2e080*/  HMMA.16816.F32 R8, R4, R2, R20 ;  /* 0x000000020408723c */ /* 0x001fe40000001814 */
[----:B------:R-:W-:Y:S04]  /*2e090*/  STL.64 [R1+0x2d0], R24 ;  /* 0x0002d01801007387 */ /* 0x000fe80000100a00 */
[----:B------:R-:W-:-:S15]  /*2e0a0*/  STL.64 [R1+0x2d8], R26 ;  /* 0x0002d81a01007387 */ /* 0x000fde0000100a00 */
[----:B------:R-:W-:-:S02]  /*2e0b0*/  NOP ;  /* 0x0000000000007918 */ /* 0x000fc40000000000 */
[----:B------:R0:W-:Y:S04]  /*2e0c0*/  STL.64 [R1+0x2b0], R8 ;  /* 0x0002b00801007387 */ /* 0x0001e80000100a00 */
[----:B------:R1:W-:Y:S04]  /*2e0d0*/  STL.64 [R1+0x2b8], R10 ;  /* 0x0002b80a01007387 */ /* 0x0003e80000100a00 */
[----:B0-----:R-:W3:Y:S04]  /*2e0e0*/  LDL.LU.64 R8, [R1+0x440] ;  /* 0x0004400001087983 */ /* 0x001ee80000300a00 */
[----:B-1----:R-:W3:Y:S04]  /*2e0f0*/  LDL.LU.64 R10, [R1+0x448] ;  /* 0x00044800010a7983 */ /* 0x002ee80000300a00 */
[----:B------:R-:W2:Y:S04]  /*2e100*/  LDL.LU.64 R24, [R1+0x310] ;  /* 0x0003100001187983 */ /* 0x000ea80000300a00 */
[----:B------:R-:W4:Y:S04]  /*2e110*/  LDL.LU.64 R26, [R1+0x318] ;  /* 0x00031800011a7983 */ /* 0x000f280000300a00 */
[----:B----4-:R-:W-:Y:S04]  /*2e120*/  STL.64 [R1+0x2bb8], R26 ;  /* 0x002bb81a01007387 */ /* 0x010fe80000100a00 */
[----:B--2---:R0:W-:Y:S04]  /*2e130*/  STL.64 [R1+0x2bb0], R24 ;  /* 0x002bb01801007387 */ /* 0x0041e80000100a00 */
[----:B0-----:R-:W2:Y:S04]  /*2e140*/  LDL.LU.64 R24, [R1+0x380] ;  /* 0x0003800001187983 */ /* 0x001ea80000300a00 */
[----:B------:R-:W2:Y:S04]  /*2e150*/  LDL.LU.64 R26, [R1+0x388] ;  /* 0x00038800011a7983 */ /* 0x000ea80000300a00 */
[----:B------:R-:W4:Y:S04]  /*2e160*/  LDL.LU.64 R20, [R1+0x1c0] ;  /* 0x0001c00001147983 */ /* 0x000f280000300a00 */
[----:B------:R-:W4:Y:S04]  /*2e170*/  LDL.LU.64 R22, [R1+0x1c8] ;  /* 0x0001c80001167983 */ /* 0x000f280000300a00 */
[----:B------:R-:W3:Y:S04]  /*2e180*/  LDL.LU R29, [R1+0x6c4] ;  /* 0x0006c400011d7983 */ /* 0x000ee80000300800 */
[----:B---3--:R0:W-:Y:S04]  /*2e190*/  STL [R1+0x2ba0], R29 ;  /* 0x002ba01d01007387 */ /* 0x0081e80000100800 */
[----:B0-----:R-:W3:Y:S01]  /*2e1a0*/  LDL.LU R29, [R1+0x6ac] ;  /* 0x0006ac00011d7983 */ /* 0x001ee20000300800 */
[----:B------:R-:W-:-:S02]  /*2e1b0*/  IMAD R4, R15, 0x100, R14 ;  /* 0x000001000f047824 */ /* 0x000fc400078e020e */
[----:B------:R-:W-:Y:S02]  /*2e1c0*/  IMAD R5, R18, 0x100, R28 ;  /* 0x0000010012057824 */ /* 0x000fe400078e021c */
[----:B------:R-:W-:Y:S02]  /*2e1d0*/  IMAD R6, R13, 0x100, R19 ;  /* 0x000001000d067824 */ /* 0x000fe400078e0213 */
[----:B------:R-:W-:Y:S01]  /*2e1e0*/  IMAD R7, R0, 0x100, R12 ;  /* 0x0000010000077824 */ /* 0x000fe200078e020c */
[----:B------:R-:W-:Y:S02]  /*2e1f0*/  F2FP.F16.E4M3.UNPACK_B R4, R4 ;  /* 0x00000004ff04723e */ /* 0x000fe400020006ff */
[----:B------:R-:W-:Y:S02]  /*2e200*/  F2FP.F16.E4M3.UNPACK_B R5, R5 ;  /* 0x00000005ff05723e */ /* 0x000fe400020006ff */
[----:B------:R-:W-:Y:S02]  /*2e210*/  F2FP.F16.E4M3.UNPACK_B R6, R6 ;  /* 0x00000006ff06723e */ /* 0x000fe400020006ff */
[----:B------:R-:W-:-:S07]  /*2e220*/  F2FP.F16.E4M3.UNPACK_B R7, R7 ;  /* 0x00000007ff07723e */ /* 0x000fce00020006ff */
[C---:B------:R-:W-:Y:S01]  /*2e230*/  HMMA.16816.F32 R8, R4.reuse, R16, R8 ;  /* 0x000000100408723c */ /* 0x040fe20000001808 */
[----:B---3--:R0:W-:Y:S04]  /*2e240*/  STL [R1+0x2ba4], R29 ;  /* 0x002ba41d01007387 */ /* 0x0081e80000100800 */
[----:B0-----:R-:W3:Y:S04]  /*2e250*/  LDL.LU R29, [R1+0x6a4] ;  /* 0x0006a400011d7983 */ /* 0x001ee80000300800 */
[----:B---3--:R0:W-:Y:S04]  /*2e260*/  STL [R1+0x2ba8], R29 ;  /* 0x002ba81d01007387 */ /* 0x0081e80000100800 */
[----:B0-----:R-:W3:Y:S04]  /*2e270*/  LDL.LU R29, [R1+0x69c] ;  /* 0x00069c00011d7983 */ /* 0x001ee80000300800 */
[----:B------:R-:W3:Y:S04]  /*2e280*/  LDL.LU R14, [R1+0x6c0] ;  /* 0x0006c000010e7983 */ /* 0x000ee80000300800 */
[----:B------:R-:W3:Y:S04]  /*2e290*/  LDL.LU R15, [R1+0x6cc] ;  /* 0x0006cc00010f7983 */ /* 0x000ee80000300800 */
[----:B------:R-:W3:Y:S04]  /*2e2a0*/  LDL.LU R28, [R1+0x6c8] ;  /* 0x0006c800011c7983 */ /* 0x000ee80000300800 */
[----:B------:R-:W-:Y:S04]  /*2e2b0*/  STL.64 [R1+0x2c0], R8 ;  /* 0x0002c00801007387 */ /* 0x000fe80000100a00 */
[----:B------:R0:W-:Y:S04]  /*2e2c0*/  STL.64 [R1+0x2c8], R10 ;  /* 0x0002c80a01007387 */ /* 0x0001e80000100a00 */
[----:B0-----:R-:W2:Y:S04]  /*2e2d0*/  LDL.LU.64 R10, [R1+0x2bc8] ;  /* 0x002bc800010a7983 */ /* 0x001ea80000300a00 */
[----:B------:R-:W3:Y:S01]  /*2e2e0*/  LDL.LU.64 R8, [R1+0x2bc0] ;  /* 0x002bc00001087983 */ /* 0x000ee20000300a00 */
[----:B--2---:R-:W-:-:S15]  /*2e2f0*/  HMMA.16816.F32 R24, R4, R10, R24 ;  /* 0x0000000a0418723c */ /* 0x004fde0000001818 */
[----:B------:R-:W-:-:S08]  /*2e300*/  NOP ;  /* 0x0000000000007918 */ /* 0x000fd00000000000 */
[----:B------:R-:W-:Y:S04]  /*2e310*/  STL.64 [R1+0x300], R24 ;  /* 0x0003001801007387 */ /* 0x000fe80000100a00 */
[----:B------:R0:W-:Y:S04]  /*2e320*/  STL.64 [R1+0x308], R26 ;  /* 0x0003081a01007387 */ /* 0x0001e80000100a00 */
[----:B0-----:R-:W2:Y:S04]  /*2e330*/  LDL.LU.64 R26, [R1+0x2bb8] ;  /* 0x002bb800011a7983 */ /* 0x001ea80000300a00 */
[----:B------:R-:W2:Y:S01]  /*2e340*/  LDL.LU.64 R24, [R1+0x2bb0] ;  /* 0x002bb00001187983 */ /* 0x000ea20000300a00 */
[----:B----4-:R-:W-:Y:S03]  /*2e350*/  HMMA.16816.F32 R20, R4, R2, R20 ;  /* 0x000000020414723c */ /* 0x010fe60000001814 */
[----:B------:R-:W-:Y:S04]  /*2e360*/  STL.64 [R1+0x2b98], R10 ;  /* 0x002b980a01007387 */ /* 0x000fe80000100a00 */
[----:B---3--:R0:W-:-:S15]  /*2e370*/  STL.64 [R1+0x2b90], R8 ;  /* 0x002b900801007387 */ /* 0x0081de0000100a00 */
[----:B------:R-:W-:-:S02]  /*2e380*/  NOP ;  /* 0x0000000000007918 */ /* 0x000fc40000000000 */
[----:B------:R-:W-:Y:S01]  /*2e390*/  IMAD.MOV.U32 R0, RZ, RZ, R23 ;  /* 0x000000ffff007224 */ /* 0x000fe200078e0017 */
[----:B--2---:R-:W-:-:S15]  /*2e3a0*/  HMMA.16816.F32 R24, R4, R8, R24 ;  /* 0x000000080418723c */ /* 0x004fde0000001818 */
[----:B------:R-:W-:-:S08]  /*2e3b0*/  NOP ;  /* 0x0000000000007918 */ /* 0x000fd00000000000 */
[----:B------:R1:W-:Y:S04]  /*2e3c0*/  STL.64 [R1+0x340], R24 ;  /* 0x0003401801007387 */ /* 0x0003e80000100a00 */
[----:B------:R2:W-:Y:S04]  /*2e3d0*/  STL.64 [R1+0x348], R26 ;  /* 0x0003481a01007387 */ /* 0x0005e80000100a00 */
[----:B------:R3:W-:Y:S04]  /*2e3e0*/  STL.64 [R1+0x310], R20 ;  /* 0x0003101401007387 */ /* 0x0007e80000100a00 */
[----:B------:R4:W-:Y:S04]  /*2e3f0*/  STL [R1+0x318], R22 ;  /* 0x0003181601007387 */ /* 0x0009e80000100800 */
[----:B------:R-:W4:Y:S04]  /*2e400*/  LDL.LU R4, [R1+0x690] ;  /* 0x0006900001047983 */ /* 0x000f280000300800 */
[----:B------:R-:W4:Y:S04]  /*2e410*/  LDL.LU R5, [R1+0x698] ;  /* 0x0006980001057983 */ /* 0x000f280000300800 */
[----:B------:R-:W4:Y:S04]  /*2e420*/  LDL.LU R6, [R1+0x6a0] ;  /* 0x0006a00001067983 */ /* 0x000f280000300800 */
[----:B------:R-:W4:Y:S04]  /*2e430*/  LDL.LU R7, [R1+0x6a8] ;  /* 0x0006a80001077983 */ /* 0x000f280000300800 */
[----:B0-----:R-:W4:Y:S04]  /*2e440*/  LDL.LU.64 R8, [R1+0x370] ;  /* 0x0003700001087983 */ /* 0x001f280000300a00 */
[----:B------:R-:W4:Y:S04]  /*2e450*/  LDL.LU.64 R10, [R1+0x378] ;  /* 0x00037800010a7983 */ /* 0x000f280000300a00 */
[----:B-1----:R-:W4:Y:S04]  /*2e460*/  LDL.LU.64 R24, [R1+0x2f0] ;  /* 0x0002f00001187983 */ /* 0x002f280000300a00 */
[----:B--2---:R-:W2:Y:S04]  /*2e470*/  LDL.LU.64 R26, [R1+0x2f8] ;  /* 0x0002f800011a7983 */ /* 0x004ea80000300a00 */
[----:B---3--:R-:W3:Y:S04]  /*2e480*/  LDL.LU.64 R20, [R1+0x280] ;  /* 0x0002800001147983 */ /* 0x008ee80000300a00 */
[----:B----4-:R-:W3:Y:S04]  /*2e490*/  LDL.LU.64 R22, [R1+0x288] ;  /* 0x0002880001167983 */ /* 0x010ee80000300a00 */
[----:B------:R-:W4:Y:S04]  /*2e4a0*/  LDL.LU R18, [R1+0x6d4] ;  /* 0x0006d40001127983 */ /* 0x000f280000300800 */
[----:B------:R-:W2:Y:S04]  /*2e4b0*/  LDL.LU R12, [R1+0x6d0] ;  /* 0x0006d000010c7983 */ /* 0x000ea80000300800 */
[----:B------:R-:W4:Y:S04]  /*2e4c0*/  LDL.LU R19, [R1+0x6dc] ;  /* 0x0006dc0001137983 */ /* 0x000f280000300800 */
[----:B------:R-:W2:Y:S04]  /*2e4d0*/  LDL.LU R13, [R1+0x6d8] ;  /* 0x0006d800010d7983 */ /* 0x000ea80000300800 */
[----:B------:R0:W-:Y:S04]  /*2e4e0*/  STL.64 [R1+0x2b88], R14 ;  /* 0x002b880e01007387 */ /* 0x0001e80000100a00 */
[----:B0-----:R-:W3:Y:S01]  /*2e4f0*/  LDL.LU R15, [R1+0x694] ;  /* 0x00069400010f7983 */ /* 0x001ee20000300800 */
[----:B------:R-:W-:-:S03]  /*2e500*/  IMAD R5, R5, 0x100, R29 ;  /* 0x0000010005057824 */ /* 0x000fc600078e021d */
[----:B--2---:R-:W-:Y:S04]  /*2e510*/  STL.64 [R1+0x2b80], R12 ;  /* 0x002b800c01007387 */ /* 0x004fe80000100a00 */
[----:B------:R0:W-:Y:S04]  /*2e520*/  STL [R1+0x2840], R0 ;  /* 0x0028400001007387 */ /* 0x0001e80000100800 */
[----:B0-----:R-:W2:Y:S04]  /*2e530*/  LDL.LU R0, [R1+0x6b8] ;  /* 0x0006b80001007983 */ /* 0x001ea80000300800 */
[----:B------:R-:W4:Y:S01]  /*2e540*/  LDL.LU.64 R12, [R1+0x190] ;  /* 0x00019000010c7983 */ /* 0x000f220000300a00 */
[----:B---3--:R-:W-:-:S03]  /*2e550*/  IMAD R4, R4, 0x100, R15 ;  /* 0x0000010004047824 */ /* 0x008fc600078e020f */
[----:B------:R-:W4:Y:S04]  /*2e560*/  LDL.LU.64 R14, [R1+0x198] ;  /* 0x00019800010e7983 */ /* 0x000f280000300a00 */
[----:B------:R-:W3:Y:S02]  /*2e570*/  LDL.LU R29, [R1+0x2ba8] ;  /* 0x002ba800011d7983 */ /* 0x000ee40000300800 */
[----:B---3--:R-:W-:Y:S02]  /*2e580*/  IMAD R6, R6, 0x100, R29 ;  /* 0x0000010006067824 */ /* 0x008fe400078e021d */
[----:B------:R-:W3:Y:S01]  /*2e590*/  LDL.LU R29, [R1+0x2ba4] ;  /* 0x002ba400011d7983 */ /* 0x000ee20000300800 */
[----:B------:R-:W-:Y:S02]  /*2e5a0*/  F2FP.F16.E4M3.UNPACK_B R4, R4 ;  /* 0x00000004ff04723e */ /* 0x000fe400020006ff */
[----:B------:R-:W-:-:S02]  /*2e5b0*/  F2FP.F16.E4M3.UNPACK_B R5, R5 ;  /* 0x00000005ff05723e */ /* 0x000fc400020006ff */
[----:B------:R-:W-:Y:S01]  /*2e5c0*/  F2FP.F16.E4M3.UNPACK_B R6, R6 ;  /* 0x00000006ff06723e */ /* 0x000fe200020006ff */
[----:B---3--:R-:W-:Y:S02]  /*2e5d0*/  IMAD R7, R7, 0x100, R29 ;  /* 0x0000010007077824 */ /* 0x008fe400078e021d */
[----:B------:R-:W3:Y:S03]  /*2e5e0*/  LDL.LU R29, [R1+0x2ba0] ;  /* 0x002ba000011d7983 */ /* 0x000ee60000300800 */
[----:B------:R-:W-:-:S07]  /*2e5f0*/  F2FP.F16.E4M3.UNPACK_B R7, R7 ;  /* 0x00000007ff07723e */ /* 0x000fce00020006ff */
[----:B------:R-:W-:-:S15]  /*2e600*/  HMMA.16816.F32 R8, R4, R16, R8 ;  /* 0x000000100408723c */ /* 0x000fde0000001808 */
[----:B------:R-:W-:-:S08]  /*2e610*/  NOP ;  /* 0x0000000000007918 */ /* 0x000fd00000000000 */
[----:B------:R-:W-:Y:S04]  /*2e620*/  STL.64 [R1+0x330], R8 ;  /* 0x0003300801007387 */ /* 0x000fe80000100a00 */
[----:B------:R0:W-:Y:S04]  /*2e630*/  STL.64 [R1+0x338], R10 ;  /* 0x0003380a01007387 */ /* 0x0001e80000100a00 */
[----:B0-----:R-:W2:Y:S04]  /*2e640*/  LDL.LU.64 R10, [R1+0x2b98] ;  /* 0x002b9800010a7983 */ /* 0x001ea80000300a00 */
[----:B------:R-:W4:Y:S01]  /*2e650*/  LDL.LU.64 R8, [R1+0x2b90] ;  /* 0x002b900001087983 */ /* 0x000f220000300a00 */
[C---:B--2---:R-:W-:Y:S06]  /*2e660*/  HMMA.16816.F32 R24, R4.reuse, R10, R24 ;  /* 0x0000000a0418723c */ /* 0x044fec0000001818 */
[C---:B----4-:R-:W-:Y:S06]  /*2e670*/  HMMA.16816.F32 R20, R4.reuse, R8, R20 ;  /* 0x000000080414723c */ /* 0x050fec0000001814 */
[----:B------:R-:W-:Y:S11]  /*2e680*/  HMMA.16816.F32 R4, R4, R2, R12 ;  /* 0x000000020404723c */ /* 0x000ff6000000180c */
[----:B------:R0:W-:Y:S04]  /*2e690*/  STL.64 [R1+0x380], R24 ;  /* 0x0003801801007387 */ /* 0x0001e80000100a00 */
[----:B------:R1:W-:Y:S04]  /*2e6a0*/  STL.64 [R1+0x388], R26 ;  /* 0x0003881a01007387 */ /* 0x0003e80000100a00 */
[----:B0-----:R-:W2:Y:S04]  /*2e6b0*/  LDL.LU.64 R24, [R1+0x400] ;  /* 0x0004000001187983 */ /* 0x001ea80000300a00 */
[----:B-1----:R-:W2:Y:S04]  /*2e6c0*/  LDL.LU.64 R26, [R1+0x408] ;  /* 0x00040800011a7983 */ /* 0x002ea80000300a00 */
[----:B------:R0:W-:Y:S04]  /*2e6d0*/  STL.64 [R1+0x370], R20 ;  /* 0x0003701401007387 */ /* 0x0001e80000100a00 */
[----:B------:R1:W-:Y:S04]  /*2e6e0*/  STL.64 [R1+0x378], R22 ;  /* 0x0003781601007387 */ /* 0x0003e80000100a00 */
[----:B0-----:R-:W4:Y:S04]  /*2e6f0*/  LDL.LU.64 R20, [R1+0x570] ;  /* 0x0005700001147983 */ /* 0x001f280000300a00 */
[----:B-1----:R-:W4:Y:S04]  /*2e700*/  LDL.LU.64 R22, [R1+0x578] ;  /* 0x0005780001167983 */ /* 0x002f280000300a00 */
[----:B------:R0:W-:Y:S04]  /*2e710*/  STL [R1+0x2b78], R9 ;  /* 0x002b780901007387 */ /* 0x0001e80000100800 */
[----:B0-----:R-:W3:Y:S04]  /*2e720*/  LDL.LU R9, [R1+0x6bc] ;  /* 0x0006bc0001097983 */ /* 0x001ee80000300800 */
[----:B------:R-:W2:Y:S04]  /*2e730*/  LDL.LU.64 R14, [R1+0x2b88] ;  /* 0x002b8800010e7983 */ /* 0x000ea80000300a00 */
[----:B------:R-:W4:Y:S04]  /*2e740*/  LDL.LU.64 R12, [R1+0x2b80] ;  /* 0x002b8000010c7983 */ /* 0x000f280000300a00 */
[----:B------:R-:W-:Y:S04]  /*2e750*/  STL.64 [R1+0x350], R4 ;  /* 0x0003500401007387 */ /* 0x000fe80000100a00 */
[----:B------:R0:W-:Y:S04]  /*2e760*/  STL.64 [R1+0x358], R6 ;  /* 0x0003580601007387 */ /* 0x0001e80000100a00 */
[----:B0-----:R-:W2:Y:S04]  /*2e770*/  LDL.LU R6, [R1+0x6b4] ;  /* 0x0006b40001067983 */ /* 0x001ea80000300800 */
[----:B------:R-:W2:Y:S01]  /*2e780*/  LDL.LU R7, [R1+0x6b0] ;  /* 0x0006b00001077983 */ /* 0x000ea20000300800 */
[----:B---3--:R-:W-:-:S05]  /*2e790*/  IMAD R5, R0, 0x100, R9 ;  /* 0x0000010000057824 */ /* 0x008fca00078e0209 */
[----:B------:R-:W-:Y:S01]  /*2e7a0*/  F2FP.F16.E4M3.UNPACK_B R5, R5 ;  /* 0x00000005ff05723e */ /* 0x000fe200020006ff */
[----:B--2---:R-:W-:Y:S02]  /*2e7b0*/  IMAD R4, R7, 0x100, R6 ;  /* 0x0000010007047824 */ /* 0x004fe400078e0206 */
[----:B------:R-:W-:Y:S02]  /*2e7c0*/  IMAD R6, R14, 0x100, R29 ;  /* 0x000001000e067824 */ /* 0x000fe400078e021d */
[----:B------:R-:W-:Y:S01]  /*2e7d0*/  IMAD R7, R28, 0x100, R15 ;  /* 0x000001001c077824 */ /* 0x000fe200078e020f */
[----:B------:R-:W2:Y:S04]  /*2e7e0*/  LDL.LU R14, [R1+0x6e0] ;  /* 0x0006e000010e7983 */ /* 0x000ea80000300800 */
[----:B------:R-:W3:Y:S01]  /*2e7f0*/  LDL.LU R9, [R1+0x6ec] ;  /* 0x0006ec0001097983 */ /* 0x000ee20000300800 */
[----:B------:R-:W-:-:S02]  /*2e800*/  F2FP.F16.E4M3.UNPACK_B R4, R4 ;  /* 0x00000004ff04723e */ /* 0x000fc400020006ff */
[----:B------:R-:W-:Y:S02]  /*2e810*/  F2FP.F16.E4M3.UNPACK_B R6, R6 ;  /* 0x00000006ff06723e */ /* 0x000fe400020006ff */
[----:B------:R-:W-:Y:S01]  /*2e820*/  F2FP.F16.E4M3.UNPACK_B R7, R7 ;  /* 0x00000007ff07723e */ /* 0x000fe200020006ff */
[----:B------:R-:W3:Y:S06]  /*2e830*/  LDL.LU R15, [R1+0x6e8] ;  /* 0x0006e800010f7983 */ /* 0x000eec0000300800 */
[C---:B------:R-:W-:Y:S06]  /*2e840*/  HMMA.16816.F32 R24, R4.reuse, R16, R24 ;  /* 0x000000100418723c */ /* 0x040fec0000001818 */
[----:B----4-:R-:W-:-:S15]  /*2e850*/  HMMA.16816.F32 R20, R4, R10, R20 ;  /* 0x0000000a0414723c */ /* 0x010fde0000001814 */
[----:B------:R-:W-:-:S03]  /*2e860*/  NOP ;  /* 0x0000000000007918 */ /* 0x000fc60000000000 */
[----:B------:R-:W-:Y:S01]  /*2e870*/  IMAD.MOV.U32 R0, RZ, RZ, R27 ;  /* 0x000000ffff007224 */ /* 0x000fe200078e001b */
[----:B------:R0:W-:Y:S04]  /*2e880*/  STL.64 [R1+0x360], R24 ;  /* 0x0003601801007387 */ /* 0x0001e80000100a00 */
[----:B------:R1:W-:Y:S04]  /*2e890*/  STL [R1+0x368], R26 ;  /* 0x0003681a01007387 */ /* 0x0003e80000100800 */
[----:B------:R-:W-:Y:S04]  /*2e8a0*/  STL [R1+0x2888], R0 ;  /* 0x0028880001007387 */ /* 0x000fe80000100800 */
[----:B0-----:R-:W4:Y:S04]  /*2e8b0*/  LDL.LU.64 R24, [R1+0x5d0] ;  /* 0x0005d00001187983 */ /* 0x001f280000300a00 */
[----:B------:R-:W-:Y:S04]  /*2e8c0*/  STL.64 [R1+0x390], R20 ;  /* 0x0003901401007387 */ /* 0x000fe80000100a00 */
[----:B------:R-:W-:Y:S04]  /*2e8d0*/  STL.64 [R1+0x398], R22 ;  /* 0x0003981601007387 */ /* 0x000fe80000100a00 */
[----:B-1----:R-:W2:Y:S04]  /*2e8e0*/  LDL.LU.64 R26, [R1+0x5d8] ;  /* 0x0005d800011a7983 */ /* 0x002ea80000300a00 */
[----:B--2---:R-:W-:Y:S04]  /*2e8f0*/  STL.64 [R1+0x2b60], R26 ;  /* 0x002b601a01007387 */ /* 0x004fe80000100a00 */
[----:B----4-:R0:W-:Y:S04]  /*2e900*/  STL.64 [R1+0x2b58], R24 ;  /* 0x002b581801007387 */ /* 0x0101e80000100a00 */
[----:B0-----:R-:W2:Y:S04]  /*2e910*/  LDL.LU.64 R24, [R1+0x430] ;  /* 0x0004300001187983 */ /* 0x001ea80000300a00 */
[----:B------:R-:W4:Y:S01]  /*2e920*/  LDL.LU.64 R26, [R1+0x438] ;  /* 0x00043800011a7983 */ /* 0x000f220000300a00 */
[----:B------:R-:W-:-:S03]  /*2e930*/  IMAD R12, R12, 0x100, R18 ;  /* 0x000001000c0c7824 */ /* 0x000fc600078e0212 */
[----:B----4-:R-:W-:Y:S04]  /*2e940*/  STL.64 [R1+0x2b70], R26 ;  /* 0x002b701a01007387 */ /* 0x010fe80000100a00 */
[----:B--2---:R0:W-:Y:S04]  /*2e950*/  STL.64 [R1+0x2b68], R24 ;  /* 0x002b681801007387 */ /* 0x0041e80000100a00 */
[----:B0-----:R-:W2:Y:S04]  /*2e960*/  LDL.LU.64 R24, [R1+0x5e0] ;  /* 0x0005e00001187983 */ /* 0x001ea80000300a00 */
[----:B------:R-:W2:Y:S04]  /*2e970*/  LDL.LU.64 R26, [R1+0x5e8] ;  /* 0x0005e800011a7983 */ /* 0x000ea80000300a00 */
[----:B------:R-:W4:Y:S04]  /*2e980*/  LDL.LU R20, [R1+0x704] ;  /* 0x0007040001147983 */ /* 0x000f280000300800 */
[----:B------:R-:W4:Y:S04]  /*2e990*/  LDL.LU R21, [R1+0x700] ;  /* 0x0007000001157983 */ /* 0x000f280000300800 */
[----:B------:R-:W4:Y:S04]  /*2e9a0*/  LDL.LU R22, [R1+0x70c] ;  /* 0x00070c0001167983 */ /* 0x000f280000300800 */
[----:B------:R-:W4:Y:S04]  /*2e9b0*/  LDL.LU R23, [R1+0x708] ;  /* 0x0007080001177983 */ /* 0x000f280000300800 */
[----:B------:R-:W3:Y:S04]  /*2e9c0*/  LDL.LU R18, [R1+0x730] ;  /* 0x0007300001127983 */ /* 0x000ee80000300800 */
[----:B---3--:R0:W-:Y:S04]  /*2e9d0*/  STL [R1+0x2b10], R18 ;  /* 0x002b101201007387 */ /* 0x0081e80000100800 */
[----:B0-----:R-:W3:Y:S04]  /*2e9e0*/  LDL.LU R18, [R1+0x6e4] ;  /* 0x0006e40001127983 */ /* 0x001ee80000300800 */
[----:B------:R-:W2:Y:S01]  /*2e9f0*/  LDL.LU R0, [R1+0x73c] ;  /* 0x00073c0001007983 */ /* 0x000ea20000300800 */
[----:B------:R-:W-:-:S02]  /*2ea00*/  IMAD R13, R13, 0x100, R19 ;  /* 0x000001000d0d7824 */ /* 0x000fc400078e0213 */
[----:B------:R-:W-:Y:S01]  /*2ea10*/  IMAD R15, R15, 0x100, R9 ;  /* 0x000001000f0f7824 */ /* 0x000fe200078e0209 */
[----:B--2---:R0:W-:Y:S04]  /*2ea20*/  STL [R1+0x2b14], R0 ;  /* 0x002b140001007387 */ /* 0x0041e80000100800 */
[----:B------:R-:W2:Y:S04]  /*2ea30*/  LDL.LU R19, [R1+0x738] ;  /* 0x0007380001137983 */ /* 0x000ea80000300800 */
[----:B------:R-:W4:Y:S04]  /*2ea40*/  LDL.LU R29, [R1+0x744] ;  /* 0x00074400011d7983 */ /* 0x000f280000300800 */
[----:B------:R-:W4:Y:S01]  /*2ea50*/  LDL.LU R28, [R1+0x740] ;  /* 0x00074000011c7983 */ /* 0x000f220000300800 */
[----:B---3--:R-:W-:-:S03]  /*2ea60*/  IMAD R14, R14, 0x100, R18 ;  /* 0x000001000e0e7824 */ /* 0x008fc600078e0212 */
[----:B0-----:R-:W3:Y:S04]  /*2ea70*/  LDL.LU R0, [R1+0x714] ;  /* 0x0007140001007983 */ /* 0x001ee80000300800 */
[----:B------:R-:W2:Y:S04]  /*2ea80*/  LDL.LU R18, [R1+0x71c] ;  /* 0x00071c0001127983 */ /* 0x000ea80000300800 */
[----:B------:R-:W4:Y:S02]  /*2ea90*/  LDL.LU R9, [R1+0x2b78] ;  /* 0x002b780001097983 */ /* 0x000f240000300800 */
[----:B----4-:R-:W-:-:S15]  /*2eaa0*/  HMMA.16816.F32 R24, R4, R8, R24 ;  /* 0x000000080418723c */ /* 0x010fde0000001818 */
[----:B------:R-:W-:-:S08]  /*2eab0*/  NOP ;  /* 0x0000000000007918 */ /* 0x000fd00000000000 */
[----:B------:R-:W-:Y:S04]  /*2eac0*/  STL.64 [R1+0x400], R24 ;  /* 0x0004001801007387 */ /* 0x000fe80000100a00 */
[----:B------:R0:W-:Y:S04]  /*2ead0*/  STL.64 [R1+0x408], R26 ;  /* 0x0004081a01007387 */ /* 0x0001e80000100a00 */
[----:B0-----:R-:W4:Y:S04]  /*2eae0*/  LDL.LU.64 R26, [R1+0x2b70] ;  /* 0x002b7000011a7983 */ /* 0x001f280000300a00 */
[----:B------:R-:W4:Y:S01]  /*2eaf0*/  LDL.LU.64 R24, [R1+0x2b68] ;  /* 0x002b680001187983 */ /* 0x000f220000300a00 */
[----:B------:R-:W-:-:S02]  /*2eb00*/  F2FP.F16.E4M3.UNPACK_B R12, R12 ;  /* 0x0000000cff0c723e */ /* 0x000fc400020006ff */
[----:B------:R-:W-:Y:S02]  /*2eb10*/  F2FP.F16.E4M3.UNPACK_B R13, R13 ;  /* 0x0000000dff0d723e */ /* 0x000fe400020006ff */
[----:B------:R-:W-:Y:S02]  /*2eb20*/  F2FP.F16.E4M3.UNPACK_B R14, R14 ;  /* 0x0000000eff0e723e */ /* 0x000fe400020006ff */
[----:B------:R-:W-:Y:S01]  /*2eb30*/  F2FP.F16.E4M3.UNPACK_B R15, R15 ;  /* 0x0000000fff0f723e */ /* 0x000fe200020006ff */
[----:B----4-:R-:W-:Y:S01]  /*2eb40*/  HMMA.16816.F32 R4, R4, R2, R24 ;  /* 0x000000020404723c */ /* 0x010fe20000001818 */
[----:B------:R-:W4:Y:S04]  /*2eb50*/  LDL.LU.64 R26, [R1+0x2b60] ;  /* 0x002b6000011a7983 */ /* 0x000f280000300a00 */
[----:B------:R-:W4:-:S15]  /*2eb60*/  LDL.LU.64 R24, [R1+0x2b58] ;  /* 0x002b580001187983 */ /* 0x000f1e0000300a00 */
[----:B------:R-:W-:-:S03]  /*2eb70*/  NOP ;  /* 0x0000000000007918 */ /* 0x000fc60000000000 */
[----:B------:R0:W-:Y:S04]  /*2eb80*/  STL.64 [R1+0x3d0], R4 ;  /* 0x0003d00401007387 */ /* 0x0001e80000100a00 */
[----:B------:R1:W-:Y:S04]  /*2eb90*/  STL.64 [R1+0x3d8], R6 ;  /* 0x0003d80601007387 */ /* 0x0003e80000100a00 */
[----:B0-----:R-:W3:Y:S04]  /*2eba0*/  LDL.LU R4, [R1+0x6f4] ;  /* 0x0006f40001047983 */ /* 0x001ee80000300800 */
[----:B------:R-:W3:Y:S04]  /*2ebb0*/  LDL.LU R5, [R1+0x6f0] ;  /* 0x0006f00001057983 */ /* 0x000ee80000300800 */
[----:B-1----:R-:W3:Y:S04]  /*2ebc0*/  LDL.LU R6, [R1+0x6fc] ;  /* 0x0006fc0001067983 */ /* 0x002ee80000300800 */
[----:B------:R-:W3:Y:S04]  /*2ebd0*/  LDL.LU R7, [R1+0x6f8] ;  /* 0x0006f80001077983 */ /* 0x000ee80000300800 */
[----:B--2---:R-:W-:Y:S04]  /*2ebe0*/  STL.64 [R1+0x2b30], R18 ;  /* 0x002b301201007387 */ /* 0x004fe80000100a00 */
[----:B------:R0:W-:Y:S01]  /*2ebf0*/  STL.64 [R1+0x2b28], R16 ;  /* 0x002b281001007387 */ /* 0x0001e20000100a00 */
[----:B----4-:R-:W-:-:S15]  /*2ec00*/  HMMA.16816.F32 R24, R12, R16, R24 ;  /* 0x000000100c18723c */ /* 0x010fde0000001818 */
[----:B------:R-:W-:-:S08]  /*2ec10*/  NOP ;  /* 0x0000000000007918 */ /* 0x000fd00000000000 */
[----:B------:R-:W-:Y:S04]  /*2ec20*/  STL.64 [R1+0x3f0], R24 ;  /* 0x0003f01801007387 */ /* 0x000fe80000100a00 */
[----:B------:R-:W-:Y:S04]  /*2ec30*/  STL.64 [R1+0x3f8], R26 ;  /* 0x0003f81a01007387 */ /* 0x000fe80000100a00 */
[----:B0-----:R-:W2:Y:S04]  /*2ec40*/  LDL.LU.64 R16, [R1+0x3e0] ;  /* 0x0003e00001107983 */ /* 0x001ea80000300a00 */
[----:B------:R-:W4:Y:S04]  /*2ec50*/  LDL.LU.64 R18, [R1+0x3e8] ;  /* 0x0003e80001127983 */ /* 0x000f280000300a00 */
[----:B----4-:R-:W-:Y:S04]  /*2ec60*/  STL.64 [R1+0x2b40], R18 ;  /* 0x002b401201007387 */ /* 0x010fe80000100a00 */
[----:B--2---:R0:W-:Y:S04]  /*2ec70*/  STL.64 [R1+0x2b38], R16 ;  /* 0x002b381001007387 */ /* 0x0041e80000100a00 */
[----:B0-----:R-:W2:Y:S04]  /*2ec80*/  LDL.LU.64 R16, [R1+0x560] ;  /* 0x0005600001107983 */ /* 0x001ea80000300a00 */
[----:B------:R-:W4:Y:S01]  /*2ec90*/  LDL.LU.64 R18, [R1+0x568] ;  /* 0x0005680001127983 */ /* 0x000f220000300a00 */
[----:B---3--:R-:W-:-:S02]  /*2eca0*/  IMAD R4, R5, 0x100, R4 ;  /* 0x0000010005047824 */ /* 0x008fc400078e0204 */
[----:B------:R-:W-:Y:S02]  /*2ecb0*/  IMAD R5, R7, 0x100, R6 ;  /* 0x0000010007057824 */ /* 0x000fe400078e0206 */
[----:B------:R-:W-:Y:S02]  /*2ecc0*/  IMAD R6, R21, 0x100, R20 ;  /* 0x0000010015067824 */ /* 0x000fe400078e0214 */
[----:B------:R-:W-:Y:S01]  /*2ecd0*/  IMAD R7, R23, 0x100, R22 ;  /* 0x0000010017077824 */ /* 0x000fe200078e0216 */
[----:B----4-:R-:W-:Y:S04]  /*2ece0*/  STL.64 [R1+0x2b50], R18 ;  /* 0x002b501201007387 */ /* 0x010fe80000100a00 */
[----:B--2---:R0:W-:Y:S04]  /*2ecf0*/  STL.64 [R1+0x2b48], R16 ;  /* 0x002b481001007387 */ /* 0x0041e80000100a00 */
[----:B0-----:R-:W2:Y:S04]  /*2ed00*/  LDL.LU.64 R16, [R1+0x5c0] ;  /* 0x0005c00001107983 */ /* 0x001ea80000300a00 */
[----:B------:R-:W2:Y:S04]  /*2ed10*/  LDL.LU.64 R18, [R1+0x5c8] ;  /* 0x0005c80001127983 */ /* 0x000ea80000300a00 */
[----:B------:R-:W3:Y:S04]  /*2ed20*/  LDL.LU.64 R20, [R1+0x470] ;  /* 0x0004700001147983 */ /* 0x000ee80000300a00 */
[----:B------:R-:W4:Y:S01]  /*2ed30*/  LDL.LU.64 R22, [R1+0x478] ;  /* 0x0004780001167983 */ /* 0x000f220000300a00 */
[C---:B--2---:R-:W-:Y:S03]  /*2ed40*/  HMMA.16816.F32 R16, R12.reuse, R10, R16 ;  /* 0x0000000a0c10723c */ /* 0x044fe60000001810 */
[----:B----4-:R-:W-:Y:S04]  /*2ed50*/  STL.64 [R1+0x2b20], R22 ;  /* 0x002b201601007387 */ /* 0x010fe80000100a00 */
[----:B---3--:R0:W-:Y:S04]  /*2ed60*/  STL.64 [R1+0x2b18], R20 ;  /* 0x002b181401007387 */ /* 0x0081e80000100a00 */
[----:B0-----:R-:W2:Y:S04]  /*2ed70*/  LDL.LU.64 R20, [R1+0x3b0] ;  /* 0x0003b00001147983 */ /* 0x001ea80000300a00 */
[----:B------:R-:W2:Y:S04]  /*2ed80*/  LDL.LU.64 R22, [R1+0x3b8] ;  /* 0x0003b80001167983 */ /* 0x000ea80000300a00 */
[----:B------:R-:W3:Y:S04]  /*2ed90*/  LDL.LU.64 R24, [R1+0x600] ;  /* 0x0006000001187983 */ /* 0x000ee80000300a00 */
[----:B------:R-:W3:Y:S04]  /*2eda0*/  LDL.LU.64 R26, [R1+0x608] ;  /* 0x00060800011a7983 */ /* 0x000ee80000300a00 */
[----:B------:R-:W-:Y:S04]  /*2edb0*/  STL.64 [R1+0x440], R16 ;  /* 0x0004401001007387 */ /* 0x000fe80000100a00 */
[----:B------:R0:W-:Y:S04]  /*2edc0*/  STL.64 [R1+0x448], R18 ;  /* 0x0004481201007387 */ /* 0x0001e80000100a00 */
[----:B0-----:R-:W4:Y:S04]  /*2edd0*/  LDL.LU.64 R18, [R1+0x2b50] ;  /* 0x002b500001127983 */ /* 0x001f280000300a00 */
[----:B------:R-:W4:Y:S02]  /*2ede0*/  LDL.LU.64 R16, [R1+0x2b48] ;  /* 0x002b480001107983 */ /* 0x000f240000300a00 */
        /* <DEDUP_REMOVED lines=12> */
[----:B------:R-:W2:-:S15]  /*2eeb0*/  LDL.LU.64 R16, [R1+0x2b28] ;  /* 0x002b280001107983 */ /* 0x000e9e0000300a00 */
[----:B------:R-:W-:-:S03]  /*2eec0*/  NOP ;  /* 0x0000000000007918 */ /* 0x000fc60000000000 */
[----:B------:R0:W-:Y:S04]  /*2eed0*/  STL.64 [R1+0x410], R12 ;  /* 0x0004100c01007387 */ /* 0x0001e80000100a00 */
[----:B------:R1:W-:Y:S04]  /*2eee0*/  STL.64 [R1+0x418], R14 ;  /* 0x0004180e01007387 */ /* 0x0003e80000100a00 */
[----:B0-----:R-:W4:Y:S04]  /*2eef0*/  LDL.LU R12, [R1+0x710] ;  /* 0x00071000010c7983 */ /* 0x001f280000300800 */
[----:B------:R-:W4:Y:S04]  /*2ef00*/  LDL.LU R13, [R1+0x718] ;  /* 0x00071800010d7983 */ /* 0x000f280000300800 */
[----:B-1----:R-:W4:Y:S04]  /*2ef10*/  LDL.LU R14, [R1+0x728] ;  /* 0x00072800010e7983 */ /* 0x002f280000300800 */
[----:B------:R-:W4:Y:S01]  /*2ef20*/  LDL.LU R15, [R1+0x734] ;  /* 0x00073400010f7983 */ /* 0x000f220000300800 */
[----:B--2---:R-:W-:-:S15]  /*2ef30*/  HMMA.16816.F32 R20, R4, R16, R20 ;  /* 0x000000100414723c */ /* 0x004fde0000001814 */
[----:B------:R-:W-:-:S08]  /*2ef40*/  NOP ;  /* 0x0000000000007918 */ /* 0x000fd00000000000 */
[----:B------:R-:W-:Y:S04]  /*2ef50*/  STL.64 [R1+0x3e0], R20 ;  /* 0x0003e01401007387 */ /* 0x000fe80000100a00 */
[----:B------:R0:W-:Y:S04]  /*2ef60*/  STL.64 [R1+0x3e8], R22 ;  /* 0x0003e81601007387 */ /* 0x0001e80000100a00 */
[----:B0-----:R-:W2:Y:S04]  /*2ef70*/  LDL.LU.64 R22, [R1+0x2b20] ;  /* 0x002b200001167983 */ /* 0x001ea80000300a00 */
[----:B------:R-:W2:Y:S01]  /*2ef80*/  LDL.LU.64 R20, [R1+0x2b18] ;  /* 0x002b180001147983 */ /* 0x000ea20000300a00 */
[----:B---3--:R-:W-:Y:S03]  /*2ef90*/  HMMA.16816.F32 R24, R4, R8, R24 ;  /* 0x000000080418723c */ /* 0x008fe60000001818 */
[----:B------:R-:W3:Y:S04]  /*2efa0*/  LDL.LU R16, [R1+0x720] ;  /* 0x0007200001107983 */ /* 0x000ee80000300800 */
[----:B------:R-:W3:Y:S01]  /*2efb0*/  LDL.LU R17, [R1+0x72c] ;  /* 0x00072c0001117983 */ /* 0x000ee20000300800 */
[----:B----4-:R-:W-:-:S03]  /*2efc0*/  IMAD R12, R12, 0x100, R0 ;  /* 0x000001000c0c7824 */ /* 0x010fc600078e0200 */
[----:B------:R-:W4:Y:S01]  /*2efd0*/  LDL.LU R0, [R1+0x2b14] ;  /* 0x002b140001007983 */ /* 0x000f220000300800 */
[----:B------:R-:W-:-:S03]  /*2efe0*/  IMAD R13, R13, 0x100, R18 ;  /* 0x000001000d0d7824 */ /* 0x000fc600078e0212 */
[----:B------:R-:W4:Y:S01]  /*2eff0*/  LDL.LU R18, [R1+0x2b10] ;  /* 0x002b100001127983 */ /* 0x000f220000300800 */
[----:B--2---:R-:W-:-:S15]  /*2f000*/  HMMA.16816.F32 R20, R4, R10, R20 ;  /* 0x0000000a0414723c */ /* 0x004fde0000001814 */
[----:B------:R-:W-:-:S08]  /*2f010*/  NOP ;  /* 0x0000000000007918 */ /* 0x000fd00000000000 */
[----:B------:R-:W-:Y:S04]  /*2f020*/  STL.64 [R1+0x3a0], R20 ;  /* 0x0003a01401007387 */ /* 0x000fe80000100a00 */
[----:B------:R0:W-:Y:S04]  /*2f030*/  STL.64 [R1+0x3a8], R22 ;  /* 0x0003a81601007387 */ /* 0x0001e80000100a00 */
[----:B0-----:R-:W2:Y:S04]  /*2f040*/  LDL.LU.64 R22, [R1+0x2b08] ;  /* 0x002b080001167983 */ /* 0x001ea80000300a00 */
[----:B------:R-:W4:Y:S04]  /*2f050*/  LDL.LU.64 R20, [R1+0x2b00] ;  /* 0x002b000001147983 */ /* 0x000f280000300a00 */
[----:B------:R-:W3:Y:S04]  /*2f060*/  LDL.LU R11, [R1+0x724] ;  /* 0x00072400010b7983 */ /* 0x000ee80000300800 */
[----:B------:R0:W-:Y:S04]  /*2f070*/  STL.64 [R1+0x3c0], R24 ;  /* 0x0003c01801007387 */ /* 0x0001e80000100a00 */
[----:B------:R1:W-:Y:S04]  /*2f080*/  STL.64 [R1+0x3c8], R26 ;  /* 0x0003c81a01007387 */ /* 0x0003e80000100a00 */
[----:B0-----:R-:W2:Y:S04]  /*2f090*/  LDL.LU R24, [R1+0x100] ;  /* 0x0001000001187983 */ /* 0x001ea80000300800 */
[----:B------:R-:W2:Y:S04]  /*2f0a0*/  LDL.LU R25, [R1+0x104] ;  /* 0x0001040001197983 */ /* 0x000ea80000300800 */
[----:B-1----:R-:W4:Y:S04]  /*2f0b0*/  LDL.LU R26, [R1+0x108] ;  /* 0x00010800011a7983 */ /* 0x002f280000300800 */
[----:B------:R-:W4:Y:S01]  /*2f0c0*/  LDL.LU R27, [R1+0x10c] ;  /* 0x00010c00011b7983 */ /* 0x000f220000300800 */
[----:B---3--:R-:W-:-:S02]  /*2f0d0*/  IMAD R10, R16, 0x100, R11 ;  /* 0x00000100100a7824 */ /* 0x008fc400078e020b */
[----:B------:R-:W-:Y:S01]  /*2f0e0*/  IMAD R11, R14, 0x100, R17 ;  /* 0x000001000e0b7824 */ /* 0x000fe200078e0211 */
[----:B----4-:R0:W-:Y:S04]  /*2f0f0*/  STL.64 [R1+0x2ab8], R26 ;  /* 0x002ab81a01007387 */ /* 0x0101e80000100a00 */
[----:B--2---:R1:W-:Y:S04]  /*2f100*/  STL.64 [R1+0x2ab0], R24 ;  /* 0x002ab01801007387 */ /* 0x0043e80000100a00 */
[----:B------:R-:W2:Y:S04]  /*2f110*/  LDL.LU R16, [R1+0x580] ;  /* 0x0005800001107983 */ /* 0x000ea80000300800 */
[----:B------:R-:W3:Y:S01]  /*2f120*/  LDL.LU R17, [R1+0x584] ;  /* 0x0005840001117983 */ /* 0x000ee20000300800 */
[----:B0-----:R-:W-:-:S02]  /*2f130*/  IMAD.MOV.U32 R26, RZ, RZ, R21 ;  /* 0x000000ffff1a7224 */ /* 0x001fc400078e0015 */
[----:B------:R-:W-:Y:S02]  /*2f140*/  IMAD.MOV.U32 R27, RZ, RZ, R20 ;  /* 0x000000ffff1b7224 */ /* 0x000fe400078e0014 */
[----:B-1----:R-:W-:Y:S02]  /*2f150*/  IMAD.MOV.U32 R24, RZ, RZ, R23 ;  /* 0x000000ffff187224 */ /* 0x002fe400078e0017 */
[----:B------:R-:W-:Y:S01]  /*2f160*/  IMAD.MOV.U32 R25, RZ, RZ, R22 ;  /* 0x000000ffff197224 */ /* 0x000fe200078e0016 */
[----:B------:R-:W4:Y:S04]  /*2f170*/  LDL.LU.64 R20, [R1+0x5f0] ;  /* 0x0005f00001147983 */ /* 0x000f280000300a00 */
[----:B------:R-:W4:Y:S04]  /*2f180*/  LDL.LU.64 R22, [R1+0x5f8] ;  /* 0x0005f80001167983 */ /* 0x000f280000300a00 */
[----:B------:R-:W3:Y:S04]  /*2f190*/  LDL.LU R8, [R1+0x74c] ;  /* 0x00074c0001087983 */ /* 0x000ee80000300800 */
[----:B------:R-:W3:Y:S04]  /*2f1a0*/  LDL.LU R9, [R1+0x748] ;  /* 0x0007480001097983 */ /* 0x000ee80000300800 */
[----:B------:R-:W-:Y:S04]  /*2f1b0*/  STL.64 [R1+0x2ac8], R26 ;  /* 0x002ac81a01007387 */ /* 0x000fe80000100a00 */
[----:B------:R0:W-:Y:S04]  /*2f1c0*/  STL.64 [R1+0x2ac0], R24 ;  /* 0x002ac01801007387 */ /* 0x0001e80000100a00 */
[----:B0-----:R-:W2:Y:S04]  /*2f1d0*/  LDL.LU R24, [R1+0xa0] ;  /* 0x0000a00001187983 */ /* 0x001ea80000300800 */
[----:B------:R-:W2:Y:S04]  /*2f1e0*/  LDL.LU R25, [R1+0xa4] ;  /* 0x0000a40001197983 */ /* 0x000ea80000300800 */
[----:B------:R-:W4:Y:S04]  /*2f1f0*/  LDL.LU R26, [R1+0xa8] ;  /* 0x0000a800011a7983 */ /* 0x000f280000300800 */
[----:B------:R-:W4:Y:S04]  /*2f200*/  LDL.LU R27, [R1+0xac] ;  /* 0x0000ac00011b7983 */ /* 0x000f280000300800 */
[----:B----4-:R-:W-:Y:S04]  /*2f210*/  STL.64 [R1+0x2ad8], R26 ;  /* 0x002ad81a01007387 */ /* 0x010fe80000100a00 */
[----:B--2---:R0:W-:Y:S04]  /*2f220*/  STL.64 [R1+0x2ad0], R24 ;  /* 0x002ad01801007387 */ /* 0x0041e80000100a00 */
[----:B0-----:R-:W2:Y:S04]  /*2f230*/  LDL.LU R24, [R1+0x110] ;  /* 0x0001100001187983 */ /* 0x001ea80000300800 */
[----:B------:R-:W2:Y:S04]  /*2f240*/  LDL.LU R25, [R1+0x114] ;  /* 0x0001140001197983 */ /* 0x000ea80000300800 */
[----:B------:R-:W4:Y:S04]  /*2f250*/  LDL.LU R26, [R1+0x118] ;  /* 0x00011800011a7983 */ /* 0x000f280000300800 */
[----:B------:R-:W4:Y:S01]  /*2f260*/  LDL.LU R27, [R1+0x11c] ;  /* 0x00011c00011b7983 */ /* 0x000f220000300800 */
[----:B------:R-:W-:Y:S01]  /*2f270*/  HMMA.16816.F32 R4, R4, R2, R20 ;  /* 0x000000020404723c */ /* 0x000fe20000001814 */
[----:B------:R-:W-:-:S02]  /*2f280*/  IMAD R19, R19, 0x100, R0 ;  /* 0x0000010013137824 */ /* 0x000fc400078e0200 */
[----:B------:R-:W-:Y:S01]  /*2f290*/  IMAD R28, R28, 0x100, R29 ;  /* 0x000001001c1c7824 */ /* 0x000fe200078e021d */
[----:B------:R-:W-:Y:S01]  /*2f2a0*/  F2FP.F16.E4M3.UNPACK_B R14, R10 ;  /* 0x0000000aff0e723e */ /* 0x000fe200020006ff */
[----:B----4-:R-:W-:Y:S04]  /*2f2b0*/  STL.64 [R1+0x2ae8], R26 ;  /* 0x002ae81a01007387 */ /* 0x010fe80000100a00 */
[----:B--2---:R0:W-:Y:S04]  /*2f2c0*/  STL.64 [R1+0x2ae0], R24 ;  /* 0x002ae01801007387 */ /* 0x0041e80000100a00 */
[----:B0-----:R-:W2:Y:S04]  /*2f2d0*/  LDL.LU R24, [R1+0x120] ;  /* 0x0001200001187983 */ /* 0x001ea80000300800 */
[----:B------:R-:W2:Y:S04]  /*2f2e0*/  LDL.LU R25, [R1+0x124] ;  /* 0x0001240001197983 */ /* 0x000ea80000300800 */
[----:B------:R-:W2:Y:S04]  /*2f2f0*/  LDL.LU R26, [R1+0x128] ;  /* 0x00012800011a7983 */ /* 0x000ea80000300800 */
[----:B------:R-:W2:Y:S04]  /*2f300*/  LDL.LU R27, [R1+0x12c] ;  /* 0x00012c00011b7983 */ /* 0x000ea80000300800 */
[----:B------:R-:W4:Y:S04]  /*2f310*/  LDL.LU R0, [R1+0x76c] ;  /* 0x00076c0001007983 */ /* 0x000f280000300800 */
[----:B------:R-:W4:Y:S04]  /*2f320*/  LDL.LU R29, [R1+0x768] ;  /* 0x00076800011d7983 */ /* 0x000f280000300800 */
[----:B------:R-:W2:Y:S04]  /*2f330*/  LDL.LU R10, [R1+0x594] ;  /* 0x00059400010a7983 */ /* 0x000ea80000300800 */
[----:B------:R-:W4:Y:S04]  /*2f340*/  LDL.LU.64 R22, [R1+0x2af8] ;  /* 0x002af80001167983 */ /* 0x000f280000300a00 */
[----:B------:R-:W4:Y:S04]  /*2f350*/  LDL.LU.64 R20, [R1+0x2af0] ;  /* 0x002af00001147983 */ /* 0x000f280000300a00 */
[----:B------:R-:W-:Y:S04]  /*2f360*/  STL.64 [R1+0x420], R4 ;  /* 0x0004200401007387 */ /* 0x000fe80000100a00 */
[----:B------:R0:W-:Y:S04]  /*2f370*/  STL.64 [R1+0x428], R6 ;  /* 0x0004280601007387 */ /* 0x0001e80000100a00 */
[----:B0-----:R-:W2:Y:S01]  /*2f380*/  LDL.LU R7, [R1+0x590] ;  /* 0x0005900001077983 */ /* 0x001ea20000300800 */
[----:B------:R-:W-:Y:S01]  /*2f390*/  IMAD R18, R18, 0x100, R15 ;  /* 0x0000010012127824 */ /* 0x000fe200078e020f */
[----:B------:R-:W-:-:S02]  /*2f3a0*/  F2FP.F16.E4M3.UNPACK_B R12, R12 ;  /* 0x0000000cff0c723e */ /* 0x000fc400020006ff */
[----:B------:R-:W-:Y:S02]  /*2f3b0*/  F2FP.F16.E4M3.UNPACK_B R13, R13 ;  /* 0x0000000dff0d723e */ /* 0x000fe400020006ff */
[----:B------:R-:W-:Y:S02]  /*2f3c0*/  F2FP.F16.E4M3.UNPACK_B R15, R11 ;  /* 0x0000000bff0f723e */ /* 0x000fe400020006ff */
[----:B------:R-:W-:Y:S02]  /*2f3d0*/  F2FP.F16.E4M3.UNPACK_B R16, R16.H1 ;  /* 0x00000010ff10723e */ /* 0x000fe400030006ff */
[----:B---3--:R-:W-:Y:S01]  /*2f3e0*/  F2FP.F16.E4M3.UNPACK_B R17, R17.H1 ;  /* 0x00000011ff11723e */ /* 0x008fe200030006ff */
[----:B------:R-:W3:Y:S04]  /*2f3f0*/  LDL.LU R4, [R1+0x5a0] ;  /* 0x0005a00001047983 */ /* 0x000ee80000300800 */
[----:B------:R-:W3:Y:S04]  /*2f400*/  LDL.LU R5, [R1+0x5a4] ;  /* 0x0005a40001057983 */ /* 0x000ee80000300800 */
[----:B------:R-:W3:Y:S01]  /*2f410*/  LDL.LU R2, [R1+0x5b0] ;  /* 0x0005b00001027983 */ /* 0x000ee20000300800 */
[----:B------:R-:W-:-:S03]  /*2f420*/  IMAD R11, R9, 0x100, R8 ;  /* 0x00000100090b7824 */ /* 0x000fc600078e0208 */
[----:B------:R-:W3:Y:S01]  /*2f430*/  LDL.LU R3, [R1+0x5b4] ;  /* 0x0005b40001037983 */ /* 0x000ee20000300800 */
[----:B------:R-:W-:-:S03]  /*2f440*/  F2FP.F16.E4M3.UNPACK_B R8, R18 ;  /* 0x00000012ff08723e */ /* 0x000fc600020006ff */
[----:B------:R-:W3:Y:S01]  /*2f450*/  LDL.LU R18, [R1+0x760] ;  /* 0x0007600001127983 */ /* 0x000ee20000300800 */
[----:B------:R-:W-:-:S03]  /*2f460*/  F2FP.F16.E4M3.UNPACK_B R9, R19 ;  /* 0x00000013ff09723e */ /* 0x000fc600020006ff */
[----:B------:R-:W3:Y:S01]  /*2f470*/  LDL.LU R19, [R1+0x764] ;  /* 0x0007640001137983 */ /* 0x000ee20000300800 */
[----:B----4-:R-:W-:Y:S01]  /*2f480*/  HMMA.16816.F32 R20, R12, R16, R20 ;  /* 0x000000100c14723c */ /* 0x010fe20000001814 */
[----:B--2---:R-:W-:Y:S02]  /*2f490*/  F2FP.F16.E4M3.UNPACK_B R6, R7.H1 ;  /* 0x00000007ff06723e */ /* 0x004fe400030006ff */
[----:B------:R-:W-:-:S07]  /*2f4a0*/  F2FP.F16.E4M3.UNPACK_B R7, R10.H1 ;  /* 0x0000000aff07723e */ /* 0x000fce00030006ff */
[----:B------:R-:W-:-:S13]  /*2f4b0*/  HMMA.16816.F32 R24, R12, R6, R24 ;  /* 0x000000060c18723c */ /* 0x000fda0000001818 */
[----:B------:R0:W-:Y:S04]  /*2f4c0*/  STL.64 [R1+0x450], R20 ;  /* 0x0004501401007387 */ /* 0x0001e80000100a00 */
[----:B------:R1:W-:Y:S04]  /*2f4d0*/  STL.64 [R1+0x458], R22 ;  /* 0x0004581601007387 */ /* 0x0003e80000100a00 */
[----:B0-----:R-:W2:Y:S04]  /*2f4e0*/  LDL.LU R20, [R1+0x754] ;  /* 0x0007540001147983 */ /* 0x001ea80000300800 */
[----:B------:R-:W2:Y:S04]  /*2f4f0*/  LDL.LU R21, [R1+0x750] ;  /* 0x0007500001157983 */ /* 0x000ea80000300800 */
[----:B-1----:R-:W4:Y:S04]  /*2f500*/  LDL.LU R22, [R1+0x75c] ;  /* 0x00075c0001167983 */ /* 0x002f280000300800 */
[----:B------:R-:W4:Y:S04]  /*2f510*/  LDL.LU R23, [R1+0x758] ;  /* 0x0007580001177983 */ /* 0x000f280000300800 */
[----:B------:R-:W-:Y:S04]  /*2f520*/  STL.64 [R1+0x490], R24 ;  /* 0x0004901801007387 */ /* 0x000fe80000100a00 */
[----:B------:R0:W-:Y:S04]  /*2f530*/  STL.64 [R1+0x498], R26 ;  /* 0x0004981a01007387 */ /* 0x0001e80000100a00 */
[----:B0-----:R-:W2:Y:S04]  /*2f540*/  LDL.LU.64 R26, [R1+0x2ae8] ;  /* 0x002ae800011a7983 */ /* 0x001ea80000300a00 */
[----:B------:R-:W2:Y:S01]  /*2f550*/  LDL.LU.64 R24, [R1+0x2ae0] ;  /* 0x002ae00001187983 */ /* 0x000ea20000300a00 */
[----:B---3--:R-:W-:-:S02]  /*2f560*/  F2FP.F16.E4M3.UNPACK_B R4, R4.H1 ;  /* 0x00000004ff04723e */ /* 0x008fc400030006ff */
[----:B------:R-:W-:-:S07]  /*2f570*/  F2FP.F16.E4M3.UNPACK_B R5, R5.H1 ;  /* 0x00000005ff05723e */ /* 0x000fce00030006ff */
[----:B--2---:R-:W-:-:S15]  /*2f580*/  HMMA.16816.F32 R24, R12, R4, R24 ;  /* 0x000000040c18723c */ /* 0x004fde0000001818 */
[----:B------:R-:W-:-:S08]  /*2f590*/  NOP ;  /* 0x0000000000007918 */ /* 0x000fd00000000000 */
[----:B------:R-:W-:Y:S04]  /*2f5a0*/  STL.64 [R1+0x480], R24 ;  /* 0x0004801801007387 */ /* 0x000fe80000100a00 */
[----:B------:R0:W-:Y:S04]  /*2f5b0*/  STL.64 [R1+0x488], R26 ;  /* 0x0004881a01007387 */ /* 0x0001e80000100a00 */
[----:B0-----:R-:W2:Y:S04]  /*2f5c0*/  LDL.LU.64 R26, [R1+0x2ad8] ;  /* 0x002ad800011a7983 */ /* 0x001ea80000300a00 */
[----:B------:R-:W2:Y:S01]  /*2f5d0*/  LDL.LU.64 R24, [R1+0x2ad0] ;  /* 0x002ad00001187983 */ /* 0x000ea20000300a00 */
[----:B------:R-:W-:-:S02]  /*2f5e0*/  F2FP.F16.E4M3.UNPACK_B R2, R2.H1 ;  /* 0x00000002ff02723e */ /* 0x000fc400030006ff */
[----:B------:R-:W-:-:S07]  /*2f5f0*/  F2FP.F16.E4M3.UNPACK_B R3, R3.H1 ;  /* 0x00000003ff03723e */ /* 0x000fce00030006ff */
[----:B--2---:R-:W-:Y:S01]  /*2f600*/  HMMA.16816.F32 R12, R12, R2, R24 ;  /* 0x000000020c0c723c */ /* 0x004fe20000001818 */
[----:B------:R-:W2:Y:S04]  /*2f610*/  LDL.LU.64 R26, [R1+0x2ac8] ;  /* 0x002ac800011a7983 */ /* 0x000ea80000300a00 */
[----:B------:R-:W2:-:S15]  /*2f620*/  LDL.LU.64 R24, [R1+0x2ac0] ;  /* 0x002ac00001187983 */ /* 0x000e9e0000300a00 */
[----:B------:R-:W-:-:S03]  /*2f630*/  NOP ;  /* 0x0000000000007918 */ /* 0x000fc60000000000 */
[----:B------:R0:W-:Y:S04]  /*2f640*/  STL.64 [R1+0x470], R12 ;  /* 0x0004700c01007387 */ /* 0x0001e80000100a00 */
[----:B------:R1:W-:Y:S04]  /*2f650*/  STL.64 [R1+0x478], R14 ;  /* 0x0004780e01007387 */ /* 0x0003e80000100a00 */
[----:B0-----:R-:W3:Y:S04]  /*2f660*/  LDL.LU R12, [R1+0x90] ;  /* 0x00009000010c7983 */ /* 0x001ee80000300800 */
[----:B------:R-:W3:Y:S04]  /*2f670*/  LDL.LU R13, [R1+0x94] ;  /* 0x00009400010d7983 */ /* 0x000ee80000300800 */
[----:B-1----:R-:W3:Y:S04]  /*2f680*/  LDL.LU R14, [R1+0x98] ;  /* 0x00009800010e7983 */ /* 0x002ee80000300800 */
[----:B------:R-:W3:Y:S01]  /*2f690*/  LDL.LU R15, [R1+0x9c] ;  /* 0x00009c00010f7983 */ /* 0x000ee20000300800 */
[----:B------:R-:W-:-:S02]  /*2f6a0*/  F2FP.F16.E4M3.UNPACK_B R10, R28 ;  /* 0x0000001cff0a723e */ /* 0x000fc400020006ff */
[----:B------:R-:W-:Y:S01]  /*2f6b0*/  F2FP.F16.E4M3.UNPACK_B R11, R11 ;  /* 0x0000000bff0b723e */ /* 0x000fe200020006ff */
[----:B------:R-:W-:Y:S04]  /*2f6c0*/  STL [R1+0x2a9c], R16 ;  /* 0x002a9c1001007387 */ /* 0x000fe80000100800 */
[----:B------:R-:W-:Y:S02]  /*2f6d0*/  STL [R1+0x2a98], R17 ;  /* 0x002a981101007387 */ /* 0x000fe40000100800 */
[C---:B--2---:R-:W-:Y:S06]  /*2f6e0*/  HMMA.16816.F32 R24, R8.reuse, R6, R24 ;  /* 0x000000060818723c */ /* 0x044fec0000001818 */
[----:B---3--:R-:W-:-:S15]  /*2f6f0*/  HMMA.16816.F32 R12, R8, R16, R12 ;  /* 0x00000010080c723c */ /* 0x008fde000000180c */
[----:B------:R-:W-:-:S08]  /*2f700*/  NOP ;  /* 0x0000000000007918 */ /* 0x000fd00000000000 */
[----:B------:R-:W-:Y:S04]  /*2f710*/  STL.64 [R1+0x3b0], R12 ;  /* 0x0003b00c01007387 */ /* 0x000fe80000100a00 */
[----:B------:R-:W-:Y:S04]  /*2f720*/  STL.64 [R1+0x3b8], R14 ;  /* 0x0003b80e01007387 */ /* 0x000fe80000100a00 */
[----:B------:R-:W-:Y:S04]  /*2f730*/  STL.64 [R1+0x320], R24 ;  /* 0x0003201801007387 */ /* 0x000fe80000100a00 */
[----:B------:R0:W-:Y:S04]  /*2f740*/  STL.64 [R1+0x328], R26 ;  /* 0x0003281a01007387 */ /* 0x0001e80000100a00 */
[----:B0-----:R-:W2:Y:S04]  /*2f750*/  LDL.LU.64 R26, [R1+0x2ab8] ;  /* 0x002ab800011a7983 */ /* 0x001ea80000300a00 */
[----:B------:R-:W2:Y:S01]  /*2f760*/  LDL.LU.64 R24, [R1+0x2ab0] ;  /* 0x002ab00001187983 */ /* 0x000ea20000300a00 */
[----:B------:R-:W-:-:S03]  /*2f770*/  IMAD R14, R18, 0x100, R19 ;  /* 0x00000100120e7824 */ /* 0x000fc600078e0213 */
[----:B------:R-:W-:Y:S01]  /*2f780*/  STL [R1+0x2a84], R6 ;  /* 0x002a840601007387 */ /* 0x000fe20000100800 */
[----:B------:R-:W-:-:S03]  /*2f790*/  IMAD R12, R21, 0x100, R20 ;  /* 0x00000100150c7824 */ /* 0x000fc600078e0214 */
[----:B------:R-:W-:Y:S04]  /*2f7a0*/  STL [R1+0x2a80], R7 ;  /* 0x002a800701007387 */ /* 0x000fe80000100800 */
[----:B------:R-:W3:Y:S01]  /*2f7b0*/  LDL.LU R20, [R1+0x10] ;  /* 0x0000100001147983 */ /* 0x000ee20000300800 */
[----:B----4-:R-:W-:Y:S01]  /*2f7c0*/  IMAD R13, R23, 0x100, R22 ;  /* 0x00000100170d7824 */ /* 0x010fe200078e0216 */
[----:B--2---:R-:W-:-:S15]  /*2f7d0*/  HMMA.16816.F32 R16, R8, R4, R24 ;  /* 0x000000040810723c */ /* 0x004fde0000001818 */
[----:B------:R-:W-:-:S08]  /*2f7e0*/  NOP ;  /* 0x0000000000007918 */ /* 0x000fd00000000000 */
[----:B------:R-:W-:Y:S04]  /*2f7f0*/  STL.64 [R1+0x570], R16 ;  /* 0x0005701001007387 */ /* 0x000fe80000100a00 */
[----:B------:R-:W-:Y:S04]  /*2f800*/  STL.64 [R1+0x578], R18 ;  /* 0x0005781201007387 */ /* 0x000fe80000100a00 */
[----:B------:R-:W3:Y:S04]  /*2f810*/  LDL.LU R21, [R1+0x14] ;  /* 0x0000140001157983 */ /* 0x000ee80000300800 */
[----:B------:R-:W2:Y:S04]  /*2f820*/  LDL.LU R22, [R1+0x18] ;  /* 0x0000180001167983 */ /* 0x000ea80000300800 */
[----:B------:R-:W2:Y:S04]  /*2f830*/  LDL.LU R23, [R1+0x1c] ;  /* 0x00001c0001177983 */ /* 0x000ea80000300800 */
[----:B--2---:R-:W-:Y:S04]  /*2f840*/  STL.64 [R1+0x2a10], R22 ;  /* 0x002a101601007387 */ /* 0x004fe80000100a00 */
[----:B---3--:R0:W-:Y:S04]  /*2f850*/  STL.64 [R1+0x2a08], R20 ;  /* 0x002a081401007387 */ /* 0x0081e80000100a00 */
[----:B0-----:R-:W2:Y:S04]  /*2f860*/  LDL.LU R20, [R1+0xd0] ;  /* 0x0000d00001147983 */ /* 0x001ea80000300800 */
[----:B--2---:R-:W-:Y:S04]  /*2f870*/  STL [R1+0x2a18], R20 ;  /* 0x002a181401007387 */ /* 0x004fe80000100800 */
[----:B------:R-:W2:Y:S04]  /*2f880*/  LDL.LU R21, [R1+0xd4] ;  /* 0x0000d40001157983 */ /* 0x000ea80000300800 */
[----:B--2---:R-:W-:Y:S04]  /*2f890*/  STL [R1+0x2a1c], R21 ;  /* 0x002a1c1501007387 */ /* 0x004fe80000100800 */
[----:B------:R-:W2:Y:S04]  /*2f8a0*/  LDL.LU R22, [R1+0xd8] ;  /* 0x0000d80001167983 */ /* 0x000ea80000300800 */
[----:B--2---:R0:W-:Y:S04]  /*2f8b0*/  STL [R1+0x2a20], R22 ;  /* 0x002a201601007387 */ /* 0x0041e80000100800 */
[----:B------:R-:W2:Y:S04]  /*2f8c0*/  LDL.LU R23, [R1+0xdc] ;  /* 0x0000dc0001177983 */ /* 0x000ea80000300800 */
[----:B0-----:R-:W2:Y:S04]  /*2f8d0*/  LDL.LU R22, [R1+0x79c] ;  /* 0x00079c0001167983 */ /* 0x001ea80000300800 */
[----:B------:R-:W3:Y:S04]  /*2f8e0*/  LDL.LU R21, [R1+0x7a4] ;  /* 0x0007a40001157983 */ /* 0x000ee80000300800 */
[----:B------:R-:W3:Y:S04]  /*2f8f0*/  LDL.LU R20, [R1+0x7ac] ;  /* 0x0007ac0001147983 */ /* 0x000ee80000300800 */
[----:B--2---:R-:W-:Y:S04]  /*2f900*/  STL.64 [R1+0x2a30], R22 ;  /* 0x002a301601007387 */ /* 0x004fe80000100a00 */
[----:B---3--:R0:W-:Y:S04]  /*2f910*/  STL.64 [R1+0x2a28], R20 ;  /* 0x002a281401007387 */ /* 0x0081e80000100a00 */
[----:B0-----:R-:W2:Y:S04]  /*2f920*/  LDL.LU R20, [R1+0x30] ;  /* 0x0000300001147983 */ /* 0x001ea80000300800 */
[----:B--2---:R0:W-:Y:S04]  /*2f930*/  STL [R1+0x2a38], R20 ;  /* 0x002a381401007387 */ /* 0x0041e80000100800 */
[----:B0-----:R-:W2:Y:S04]  /*2f940*/  LDL.LU R20, [R1+0x794] ;  /* 0x0007940001147983 */ /* 0x001ea80000300800 */
[----:B------:R-:W2:Y:S04]  /*2f950*/  LDL.LU R21, [R1+0x34] ;  /* 0x0000340001157983 */ /* 0x000ea80000300800 */
[----:B------:R-:W3:Y:S04]  /*2f960*/  LDL.LU R22, [R1+0x38] ;  /* 0x0000380001167983 */ /* 0x000ee80000300800 */
[----:B------:R-:W3:Y:S04]  /*2f970*/  LDL.LU R23, [R1+0x3c] ;  /* 0x00003c0001177983 */ /* 0x000ee80000300800 */
[----:B---3--:R-:W-:Y:S04]  /*2f980*/  STL.64 [R1+0x2a48], R22 ;  /* 0x002a481601007387 */ /* 0x008fe80000100a00 */
[----:B--2---:R0:W-:Y:S04]  /*2f990*/  STL.64 [R1+0x2a40], R20 ;  /* 0x002a401401007387 */ /* 0x0041e80000100a00 */
[----:B0-----:R-:W2:Y:S04]  /*2f9a0*/  LDL.LU R20, [R1+0x40] ;  /* 0x0000400001147983 */ /* 0x001ea80000300800 */
[----:B------:R-:W2:Y:S04]  /*2f9b0*/  LDL.LU R21, [R1+0x44] ;  /* 0x0000440001157983 */ /* 0x000ea80000300800 */
[----:B------:R-:W3:Y:S04]  /*2f9c0*/  LDL.LU R22, [R1+0x48] ;  /* 0x0000480001167983 */ /* 0x000ee80000300800 */
[----:B------:R-:W3:Y:S04]  /*2f9d0*/  LDL.LU R23, [R1+0x4c] ;  /* 0x00004c0001177983 */ /* 0x000ee80000300800 */
[----:B------:R-:W4:Y:S04]  /*2f9e0*/  LDL.LU R6, [R1+0x784] ;  /* 0x0007840001067983 */ /* 0x000f280000300800 */
[----:B------:R-:W4:Y:S04]  /*2f9f0*/  LDL.LU R7, [R1+0x78c] ;  /* 0x00078c0001077983 */ /* 0x000f280000300800 */
[----:B----4-:R-:W-:Y:S04]  /*2fa00*/  STL.64 [R1+0x2a90], R6 ;  /* 0x002a900601007387 */ /* 0x010fe80000100a00 */
[----:B------:R0:W-:Y:S04]  /*2fa10*/  STL.64 [R1+0x2a88], R4 ;  /* 0x002a880401007387 */ /* 0x0001e80000100a00 */
[----:B0-----:R-:W4:Y:S04]  /*2fa20*/  LDL.LU R4, [R1+0x60] ;  /* 0x0000600001047983 */ /* 0x001f280000300800 */
[----:B------:R-:W4:Y:S04]  /*2fa30*/  LDL.LU R5, [R1+0x64] ;  /* 0x0000640001057983 */ /* 0x000f280000300800 */
[----:B------:R-:W2:Y:S04]  /*2fa40*/  LDL.LU R6, [R1+0x68] ;  /* 0x0000680001067983 */ /* 0x000ea80000300800 */
[----:B------:R-:W2:Y:S04]  /*2fa50*/  LDL.LU R7, [R1+0x6c] ;  /* 0x00006c0001077983 */ /* 0x000ea80000300800 */
[----:B--2---:R-:W-:Y:S04]  /*2fa60*/  STL.64 [R1+0x2aa8], R6 ;  /* 0x002aa80601007387 */ /* 0x004fe80000100a00 */
[----:B----4-:R0:W-:Y:S04]  /*2fa70*/  STL.64 [R1+0x2aa0], R4 ;  /* 0x002aa00401007387 */ /* 0x0101e80000100a00 */
[----:B0-----:R-:W2:Y:S04]  /*2fa80*/  LDL.LU R4, [R1+0x70] ;  /* 0x0000700001047983 */ /* 0x001ea80000300800 */
[----:B------:R-:W2:Y:S04]  /*2fa90*/  LDL.LU R5, [R1+0x74] ;  /* 0x0000740001057983 */ /* 0x000ea80000300800 */
[----:B------:R-:W2:Y:S04]  /*2faa0*/  LDL.LU R6, [R1+0x78] ;  /* 0x0000780001067983 */ /* 0x000ea80000300800 */
[----:B------:R-:W2:Y:S04]  /*2fab0*/  LDL.LU R7, [R1+0x7c] ;  /* 0x00007c0001077983 */ /* 0x000ea80000300800 */
[----:B------:R-:W4:Y:S04]  /*2fac0*/  LDL.LU R16, [R1+0x774] ;  /* 0x0007740001107983 */ /* 0x000f280000300800 */
[----:B------:R-:W4:Y:S04]  /*2fad0*/  LDL.LU R17, [R1+0x77c] ;  /* 0x00077c0001117983 */ /* 0x000f280000300800 */
[----:B---3--:R-:W-:Y:S04]  /*2fae0*/  STL.64 [R1+0x2a58], R22 ;  /* 0x002a581601007387 */ /* 0x008fe80000100a00 */
[----:B------:R0:W-:Y:S04]  /*2faf0*/  STL.64 [R1+0x2a50], R20 ;  /* 0x002a501401007387 */ /* 0x0001e80000100a00 */
[----:B0-----:R-:W3:Y:S04]  /*2fb00*/  LDL.LU R20, [R1+0x50] ;  /* 0x0000500001147983 */ /* 0x001ee80000300800 */
[----:B------:R-:W3:Y:S04]  /*2fb10*/  LDL.LU R21, [R1+0x54] ;  /* 0x0000540001157983 */ /* 0x000ee80000300800 */
[----:B------:R-:W2:Y:S04]  /*2fb20*/  LDL.LU R22, [R1+0x58] ;  /* 0x0000580001167983 */ /* 0x000ea80000300800 */
[----:B------:R-:W2:Y:S04]  /*2fb30*/  LDL.LU R23, [R1+0x5c] ;  /* 0x00005c0001177983 */ /* 0x000ea80000300800 */
[----:B--2---:R-:W-:Y:S04]  /*2fb40*/  STL.64 [R1+0x2a68], R22 ;  /* 0x002a681601007387 */ /* 0x004fe80000100a00 */
[----:B---3--:R0:W-:Y:S04]  /*2fb50*/  STL.64 [R1+0x2a60], R20 ;  /* 0x002a601401007387 */ /* 0x0081e80000100a00 */
[----:B0-----:R-:W2:Y:S04]  /*2fb60*/  LDL.LU R20, [R1+0xe0] ;  /* 0x0000e00001147983 */ /* 0x001ea80000300800 */
[----:B------:R-:W2:Y:S04]  /*2fb70*/  LDL.LU R21, [R1+0xe4] ;  /* 0x0000e40001157983 */ /* 0x000ea80000300800 */
[----:B------:R-:W3:Y:S04]  /*2fb80*/  LDL.LU R22, [R1+0xe8] ;  /* 0x0000e80001167983 */ /* 0x000ee80000300800 */
[----:B------:R-:W3:Y:S01]  /*2fb90*/  LDL.LU R23, [R1+0xec] ;  /* 0x0000ec0001177983 */ /* 0x000ee20000300800 */
[----:B------:R-:W-:Y:S01]  /*2fba0*/  HMMA.16816.F32 R8, R8, R2, R4 ;  /* 0x000000020808723c */ /* 0x000fe20000001804 */
[----:B------:R-:W-:-:S02]  /*2fbb0*/  IMAD R15, R29, 0x100, R0 ;  /* 0x000001001d0f7824 */ /* 0x000fc400078e0200 */
[----:B---3--:R-:W-:Y:S04]  /*2fbc0*/  STL.64 [R1+0x2a78], R22 ;  /* 0x002a781601007387 */ /* 0x008fe80000100a00 */
[----:B--2---:R0:W-:Y:S04]  /*2fbd0*/  STL.64 [R1+0x2a70], R20 ;  /* 0x002a701401007387 */ /* 0x0041e80000100a00 */
[----:B0-----:R-:W2:Y:S04]  /*2fbe0*/  LDL.LU R20, [R1+0xf0] ;  /* 0x0000f00001147983 */ /* 0x001ea80000300800 */
[----:B------:R-:W2:Y:S04]  /*2fbf0*/  LDL.LU R21, [R1+0xf4] ;  /* 0x0000f40001157983 */ /* 0x000ea80000300800 */
[----:B------:R-:W2:Y:S04]  /*2fc00*/  LDL.LU R22, [R1+0xf8] ;  /* 0x0000f80001167983 */ /* 0x000ea80000300800 */
[----:B------:R-:W2:Y:S04]  /*2fc10*/  LDL.LU R23, [R1+0xfc] ;  /* 0x0000fc0001177983 */ /* 0x000ea80000300800 */
        /* <DEDUP_REMOVED lines=9> */
[----:B------:R-:W2:Y:S04]  /*2fcb0*/  LDL.LU.64 R6, [R1+0x2aa8] ;  /* 0x002aa80001067983 */ /* 0x000ea80000300a00 */
[----:B------:R-:W2:Y:S04]  /*2fcc0*/  LDL.LU.64 R4, [R1+0x2aa0] ;  /* 0x002aa00001047983 */ /* 0x000ea80000300a00 */
[----:B------:R0:W-:Y:S04]  /*2fcd0*/  STL.64 [R1+0x2f0], R8 ;  /* 0x0002f00801007387 */ /* 0x0001e80000100a00 */
[----:B------:R1:W-:Y:S04]  /*2fce0*/  STL.64 [R1+0x2f8], R10 ;  /* 0x0002f80a01007387 */ /* 0x0003e80000100a00 */
[----:B0-----:R-:W4:Y:S04]  /*2fcf0*/  LDL.LU R8, [R1+0x770] ;  /* 0x0007700001087983 */ /* 0x001f280000300800 */
[----:B------:R-:W3:Y:S04]  /*2fd00*/  LDL.LU R9, [R1+0x778] ;  /* 0x0007780001097983 */ /* 0x000ee80000300800 */
[----:B-1----:R-:W2:Y:S04]  /*2fd10*/  LDL.LU R10, [R1+0x780] ;  /* 0x00078000010a7983 */ /* 0x002ea80000300800 */
[----:B------:R-:W2:Y:S01]  /*2fd20*/  LDL.LU R11, [R1+0x788] ;  /* 0x00078800010b7983 */ /* 0x000ea20000300800 */
[----:B------:R-:W-:-:S02]  /*2fd30*/  F2FP.F16.E4M3.UNPACK_B R12, R12 ;  /* 0x0000000cff0c723e */ /* 0x000fc400020006ff */
[----:B------:R-:W-:Y:S01]  /*2fd40*/  F2FP.F16.E4M3.UNPACK_B R13, R13 ;  /* 0x0000000dff0d723e */ /* 0x000fe200020006ff */
[----:B----4-:R-:W-:Y:S02]  /*2fd50*/  IMAD R8, R8, 0x100, R16 ;  /* 0x0000010008087824 */ /* 0x010fe400078e0210 */
[----:B---3--:R-:W-:Y:S01]  /*2fd60*/  IMAD R9, R9, 0x100, R17 ;  /* 0x0000010009097824 */ /* 0x008fe200078e0211 */
        /* <DEDUP_REMOVED lines=9> */
[----:B------:R-:W3:Y:S01]  /*2fe00*/  LDL.LU.64 R4, [R1+0x2a88] ;  /* 0x002a880001047983 */ /* 0x000ee20000300a00 */
[----:B--2---:R-:W-:-:S02]  /*2fe10*/  IMAD R10, R10, 0x100, R6 ;  /* 0x000001000a0a7824 */ /* 0x004fc400078e0206 */
[----:B------:R-:W-:Y:S01]  /*2fe20*/  IMAD R11, R11, 0x100, R7 ;  /* 0x000001000b0b7824 */ /* 0x000fe200078e0207 */
[----:B------:R-:W2:Y:S04]  /*2fe30*/  LDL.LU R6, [R1+0x2a84] ;  /* 0x002a840001067983 */ /* 0x000ea80000300800 */
[----:B------:R-:W2:Y:S02]  /*2fe40*/  LDL.LU R7, [R1+0x2a80] ;  /* 0x002a800001077983 */ /* 0x000ea40000300800 */
[----:B--2---:R-:W-:-:S15]  /*2fe50*/  HMMA.16816.F32 R20, R12, R6, R20 ;  /* 0x000000060c14723c */ /* 0x004fde0000001814 */
[----:B------:R-:W-:-:S08]  /*2fe60*/  NOP ;  /* 0x0000000000007918 */ /* 0x000fd00000000000 */
[----:B------:R-:W-:Y:S04]  /*2fe70*/  STL.64 [R1+0x560], R20 ;  /* 0x0005601401007387 */ /* 0x000fe80000100a00 */
[----:B------:R0:W-:Y:S04]  /*2fe80*/  STL.64 [R1+0x568], R22 ;  /* 0x0005681601007387 */ /* 0x0001e80000100a00 */
[----:B0-----:R-:W3:Y:S04]  /*2fe90*/  LDL.LU.64 R22, [R1+0x2a78] ;  /* 0x002a780001167983 */ /* 0x001ee80000300a00 */
[----:B------:R-:W3:Y:S02]  /*2fea0*/  LDL.LU.64 R20, [R1+0x2a70] ;  /* 0x002a700001147983 */ /* 0x000ee40000300a00 */
[----:B---3--:R-:W-:-:S15]  /*2feb0*/  HMMA.16816.F32 R20, R12, R4, R20 ;  /* 0x000000040c14723c */ /* 0x008fde0000001814 */
[----:B------:R-:W-:-:S08]  /*2fec0*/  NOP ;  /* 0x0000000000007918 */ /* 0x000fd00000000000 */
[----:B------:R-:W-:Y:S04]  /*2fed0*/  STL.64 [R1+0x550], R20 ;  /* 0x0005501401007387 */ /* 0x000fe80000100a00 */
[----:B------:R0:W-:Y:S04]  /*2fee0*/  STL.64 [R1+0x558], R22 ;  /* 0x0005581601007387 */ /* 0x0001e80000100a00 */
[----:B0-----:R-:W2:Y:S04]  /*2fef0*/  LDL.LU.64 R22, [R1+0x2a68] ;  /* 0x002a680001167983 */ /* 0x001ea80000300a00 */
[----:B------:R-:W2:Y:S01]  /*2ff00*/  LDL.LU.64 R20, [R1+0x2a60] ;  /* 0x002a600001147983 */ /* 0x000ea20000300a00 */
[----:B------:R-:W-:-:S02]  /*2ff10*/  F2FP.F16.E4M3.UNPACK_B R8, R8 ;  /* 0x00000008ff08723e */ /* 0x000fc400020006ff */
[----:B------:R-:W-:Y:S02]  /*2ff20*/  F2FP.F16.E4M3.UNPACK_B R9, R9 ;  /* 0x00000009ff09723e */ /* 0x000fe400020006ff */
[----:B------:R-:W-:Y:S02]  /*2ff30*/  F2FP.F16.E4M3.UNPACK_B R10, R10 ;  /* 0x0000000aff0a723e */ /* 0x000fe400020006ff */
[----:B------:R-:W-:Y:S01]  /*2ff40*/  F2FP.F16.E4M3.UNPACK_B R11, R11 ;  /* 0x0000000bff0b723e */ /* 0x000fe200020006ff */
[----:B--2---:R-:W-:Y:S01]  /*2ff50*/  HMMA.16816.F32 R12, R12, R2, R20 ;  /* 0x000000020c0c723c */ /* 0x004fe20000001814 */
[----:B------:R-:W2:Y:S04]  /*2ff60*/  LDL.LU.64 R22, [R1+0x2a58] ;  /* 0x002a580001167983 */ /* 0x000ea80000300a00 */
[----:B------:R-:W2:-:S15]  /*2ff70*/  LDL.LU.64 R20, [R1+0x2a50] ;  /* 0x002a500001147983 */ /* 0x000e9e0000300a00 */
[----:B------:R-:W-:-:S03]  /*2ff80*/  NOP ;  /* 0x0000000000007918 */ /* 0x000fc60000000000 */
[----:B------:R0:W-:Y:S04]  /*2ff90*/  STL.64 [R1+0x1e0], R12 ;  /* 0x0001e00c01007387 */ /* 0x0001e80000100a00 */
[----:B------:R1:W-:Y:S04]  /*2ffa0*/  STL.64 [R1+0x1e8], R14 ;  /* 0x0001e80e01007387 */ /* 0x0003e80000100a00 */
[----:B0-----:R-:W3:Y:S04]  /*2ffb0*/  LDL.LU R12, [R1+0x790] ;  /* 0x00079000010c7983 */ /* 0x001ee80000300800 */
        /* <DEDUP_REMOVED lines=8> */
[----:B------:R-:W3:Y:S02]  /*30040*/  LDL.LU.64 R20, [R1+0x2a40] ;  /* 0x002a400001147983 */ /* 0x000ee40000300a00 */
[----:B---3--:R-:W-:-:S02]  /*30050*/  IMAD R12, R12, 0x100, R20 ;  /* 0x000001000c0c7824 */ /* 0x008fc400078e0214 */
[----:B------:R-:W2:Y:S02]  /*30060*/  LDL.LU R20, [R1+0x2a38] ;  /* 0x002a380001147983 */ /* 0x000ea40000300800 */
[----:B--2---:R-:W-:-:S15]  /*30070*/  HMMA.16816.F32 R20, R8, R6, R20 ;  /* 0x000000060814723c */ /* 0x004fde0000001814 */
[----:B------:R-:W-:-:S08]  /*30080*/  NOP ;  /* 0x0000000000007918 */ /* 0x000fd00000000000 */
[----:B------:R-:W-:Y:S04]  /*30090*/  STL.64 [R1+0x190], R20 ;  /* 0x0001901401007387 */ /* 0x000fe80000100a00 */
[----:B------:R0:W-:Y:S04]  /*300a0*/  STL.64 [R1+0x198], R22 ;  /* 0x0001981601007387 */ /* 0x0001e80000100a00 */
[----:B0-----:R-:W4:Y:S04]  /*300b0*/  LDL.LU.64 R22, [R1+0x2a30] ;  /* 0x002a300001167983 */ /* 0x001f280000300a00 */
[----:B------:R-:W2:Y:S01]  /*300c0*/  LDL.LU.64 R20, [R1+0x2a28] ;  /* 0x002a280001147983 */ /* 0x000ea20000300a00 */
[----:B----4-:R-:W-:-:S02]  /*300d0*/  IMAD R13, R13, 0x100, R22 ;  /* 0x000001000d0d7824 */ /* 0x010fc400078e0216 */
[----:B--2---:R-:W-:Y:S01]  /*300e0*/  IMAD R14, R14, 0x100, R21 ;  /* 0x000001000e0e7824 */ /* 0x004fe200078e0215 */
[----:B------:R-:W2:Y:S04]  /*300f0*/  LDL.LU R22, [R1+0x2a20] ;  /* 0x002a200001167983 */ /* 0x000ea80000300800 */
[----:B------:R-:W2:Y:S01]  /*30100*/  LDL.LU R21, [R1+0x2a1c] ;  /* 0x002a1c0001157983 */ /* 0x000ea20000300800 */
[----:B------:R-:W-:-:S03]  /*30110*/  IMAD R15, R15, 0x100, R20 ;  /* 0x000001000f0f7824 */ /* 0x000fc600078e0214 */
[----:B------:R-:W2:Y:S02]  /*30120*/  LDL.LU R20, [R1+0x2a18] ;  /* 0x002a180001147983 */ /* 0x000ea40000300800 */
[C---:B--2---:R-:W-:Y:S06]  /*30130*/  HMMA.16816.F32 R20, R8.reuse, R4, R20 ;  /* 0x000000040814723c */ /* 0x044fec0000001814 */
[----:B------:R-:W-:-:S15]  /*30140*/  HMMA.16816.F32 R8, R8, R2, R24 ;  /* 0x000000020808723c */ /* 0x000fde0000001818 */
[----:B------:R-:W-:-:S02]  /*30150*/  NOP ;  /* 0x0000000000007918 */ /* 0x000fc40000000000 */
[----:B------:R-:W-:Y:S04]  /*30160*/  STL.64 [R1+0x540], R20 ;  /* 0x0005401401007387 */ /* 0x000fe80000100a00 */
[----:B------:R0:W-:Y:S04]  /*30170*/  STL.64 [R1+0x548], R22 ;  /* 0x0005481601007387 */ /* 0x0001e80000100a00 */
[----:B0-----:R-:W2:Y:S04]  /*30180*/  LDL.LU.64 R22, [R1+0x2a10] ;  /* 0x002a100001167983 */ /* 0x001ea80000300a00 */
[----:B------:R-:W2:Y:S04]  /*30190*/  LDL.LU.64 R20, [R1+0x2a08] ;  /* 0x002a080001147983 */ /* 0x000ea80000300a00 */
[----:B------:R-:W3:Y:S04]  /*301a0*/  LDL.LU.64 R26, [R1+0x2a00] ;  /* 0x002a0000011a7983 */ /* 0x000ee80000300a00 */
[----:B------:R-:W4:Y:S04]  /*301b0*/  LDL.LU.64 R24, [R1+0x29f8] ;  /* 0x0029f80001187983 */ /* 0x000f280000300a00 */
[----:B------:R0:W-:Y:S04]  /*301c0*/  STL.64 [R1+0x110], R8 ;  /* 0x0001100801007387 */ /* 0x0001e80000100a00 */
[----:B------:R1:W-:Y:S04]  /*301d0*/  STL.64 [R1+0x118], R10 ;  /* 0x0001180a01007387 */ /* 0x0003e80000100a00 */
[----:B0-----:R-:W3:Y:S04]  /*301e0*/  LDL.LU R9, [R1+0x7b4] ;  /* 0x0007b40001097983 */ /* 0x001ee80000300800 */
[----:B-1----:R-:W3:Y:S04]  /*301f0*/  LDL.LU R10, [R1+0x7b0] ;  /* 0x0007b000010a7983 */ /* 0x002ee80000300800 */
[----:B------:R-:W4:Y:S01]  /*30200*/  LDL.LU R11, [R1+0x7bc] ;  /* 0x0007bc00010b7983 */ /* 0x000f220000300800 */
[----:B------:R-:W-:-:S02]  /*30210*/  F2FP.F16.E4M3.UNPACK_B R12, R12 ;  /* 0x0000000cff0c723e */ /* 0x000fc400020006ff */
[----:B------:R-:W-:Y:S02]  /*30220*/  F2FP.F16.E4M3.UNPACK_B R13, R13 ;  /* 0x0000000dff0d723e */ /* 0x000fe400020006ff */
[----:B------:R-:W-:Y:S02]  /*30230*/  F2FP.F16.E4M3.UNPACK_B R14, R14 ;  /* 0x0000000eff0e723e */ /* 0x000fe400020006ff */
[----:B------:R-:W-:-:S07]  /*30240*/  F2FP.F16.E4M3.UNPACK_B R15, R15 ;  /* 0x0000000fff0f723e */ /* 0x000fce00020006ff */
[----:B--2---:R-:W-:Y:S01]  /*30250*/  HMMA.16816.F32 R20, R12, R16, R20 ;  /* 0x000000100c14723c */ /* 0x004fe20000001814 */
[----:B---3--:R-:W-:Y:S02]  /*30260*/  IMAD R8, R10, 0x100, R9 ;  /* 0x000001000a087824 */ /* 0x008fe400078e0209 */
[----:B----4-:R-:W-:-:S15]  /*30270*/  IMAD R9, R28, 0x100, R11 ;  /* 0x000001001c097824 */ /* 0x010fde00078e020b */
[----:B------:R-:W-:-:S05]  /*30280*/  NOP ;  /* 0x0000000000007918 */ /* 0x000fca0000000000 */
[----:B------:R0:W-:Y:S04]  /*30290*/  STL.64 [R1+0x100], R20 ;  /* 0x0001001401007387 */ /* 0x0001e80000100a00 */
[----:B------:R1:W-:Y:S01]  /*302a0*/  STL.64 [R1+0x108], R22 ;  /* 0x0001081601007387 */ /* 0x0003e20000100a00 */
[----:B0-----:R-:W-:Y:S02]  /*302b0*/  IMAD.MOV.U32 R20, RZ, RZ, R24 ;  /* 0x000000ffff147224 */ /* 0x001fe400078e0018 */
[----:B------:R-:W-:Y:S01]  /*302c0*/  IMAD.MOV.U32 R21, RZ, RZ, R25 ;  /* 0x000000ffff157224 */ /* 0x000fe200078e0019 */
[----:B------:R-:W2:Y:S04]  /*302d0*/  LDL.LU R24, [R1+0x29f4] ;  /* 0x0029f40001187983 */ /* 0x000ea80000300800 */
[----:B------:R-:W3:Y:S01]  /*302e0*/  LDL.LU R25, [R1+0x29f0] ;  /* 0x0029f00001197983 */ /* 0x000ee20000300800 */
[----:B-1----:R-:W-:-:S02]  /*302f0*/  IMAD.MOV.U32 R22, RZ, RZ, R27 ;  /* 0x000000ffff167224 */ /* 0x002fc400078e001b */
[----:B------:R-:W-:Y:S01]  /*30300*/  IMAD.MOV.U32 R23, RZ, RZ, R26 ;  /* 0x000000ffff177224 */ /* 0x000fe200078e001a */
[----:B------:R-:W4:Y:S04]  /*30310*/  LDL.LU R27, [R1+0x29ec] ;  /* 0x0029ec00011b7983 */ /* 0x000f280000300800 */
[----:B------:R-:W4:Y:S04]  /*30320*/  LDL.LU R26, [R1+0x29e8] ;  /* 0x0029e800011a7983 */ /* 0x000f280000300800 */
[----:B------:R-:W2:Y:S01]  /*30330*/  LDL.LU R28, [R1+0x804] ;  /* 0x00080400011c7983 */ /* 0x000ea20000300800 */
[----:B------:R-:W-:-:S03]  /*30340*/  IMAD R10, R18, 0x100, R19 ;  /* 0x00000100120a7824 */ /* 0x000fc600078e0213 */
[----:B--2---:R-:W-:Y:S04]  /*30350*/  STL [R1+0x2994], R28 ;  /* 0x0029941c01007387 */ /* 0x004fe80000100800 */
[----:B------:R-:W2:Y:S04]  /*30360*/  LDL.LU R19, [R1+0x800] ;  /* 0x0008000001137983 */ /* 0x000ea80000300800 */
[----:B--2---:R-:W-:Y:S04]  /*30370*/  STL [R1+0x2998], R19 ;  /* 0x0029981301007387 */ /* 0x004fe80000100800 */
[----:B------:R-:W2:Y:S01]  /*30380*/  LDL.LU R18, [R1+0x80c] ;  /* 0x00080c0001127983 */ /* 0x000ea20000300800 */
[----:B------:R-:W-:-:S03]  /*30390*/  IMAD R11, R29, 0x100, R0 ;  /* 0x000001001d0b7824 */ /* 0x000fc600078e0200 */
[----:B--2---:R-:W-:Y:S04]  /*303a0*/  STL [R1+0x29b0], R18 ;  /* 0x0029b01201007387 */ /* 0x004fe80000100800 */
[----:B------:R-:W2:Y:S04]  /*303b0*/  LDL.LU R0, [R1+0x808] ;  /* 0x0008080001007983 */ /* 0x000ea80000300800 */
[----:B------:R0:W-:Y:S04]  /*303c0*/  STL.64 [R1+0x2958], R22 ;  /* 0x0029581601007387 */ /* 0x0001e80000100a00 */
[----:B------:R4:W-:Y:S01]  /*303d0*/  STL.64 [R1+0x2950], R20 ;  /* 0x0029501401007387 */ /* 0x0009e20000100a00 */
[----:B0-----:R-:W-:-:S02]  /*303e0*/  IMAD.MOV.U32 R23, RZ, RZ, R24 ;  /* 0x000000ffff177224 */ /* 0x001fc400078e0018 */
[----:B---3--:R-:W-:Y:S01]  /*303f0*/  IMAD.MOV.U32 R22, RZ, RZ, R25 ;  /* 0x000000ffff167224 */ /* 0x008fe200078e0019 */
[----:B------:R-:W3:Y:S01]  /*30400*/  LDL.LU R24, [R1] ;  /* 0x0000000001187983 */ /* 0x000ee20000300800 */
[----:B----4-:R-:W-:-:S03]  /*30410*/  IMAD.MOV.U32 R21, RZ, RZ, R26 ;  /* 0x000000ffff157224 */ /* 0x010fc600078e001a */
[----:B------:R-:W3:Y:S01]  /*30420*/  LDL.LU R25, [R1+0x4] ;  /* 0x0000040001197983 */ /* 0x000ee20000300800 */
[----:B------:R-:W-:-:S03]  /*30430*/  IMAD.MOV.U32 R20, RZ, RZ, R27 ;  /* 0x000000ffff147224 */ /* 0x000fc600078e001b */
[----:B------:R-:W4:Y:S04]  /*30440*/  LDL.LU R26, [R1+0x8] ;  /* 0x00000800011a7983 */ /* 0x000f280000300800 */
[----:B------:R-:W4:Y:S04]  /*30450*/  LDL.LU R27, [R1+0xc] ;  /* 0x00000c00011b7983 */ /* 0x000f280000300800 */
[----:B----4-:R-:W-:Y:S04]  /*30460*/  STL.64 [R1+0x29d0], R26 ;  /* 0x0029d01a01007387 */ /* 0x010fe80000100a00 */
[----:B---3--:R0:W-:Y:S04]  /*30470*/  STL.64 [R1+0x29c8], R24 ;  /* 0x0029c81801007387 */ /* 0x0081e80000100a00 */
[----:B0-----:R-:W3:Y:S04]  /*30480*/  LDL.LU R24, [R1+0xb0] ;  /* 0x0000b00001187983 */ /* 0x001ee80000300800 */
[----:B------:R-:W3:Y:S04]  /*30490*/  LDL.LU R25, [R1+0xb4] ;  /* 0x0000b40001197983 */ /* 0x000ee80000300800 */
[----:B------:R-:W4:Y:S04]  /*304a0*/  LDL.LU R26, [R1+0xb8] ;  /* 0x0000b800011a7983 */ /* 0x000f280000300800 */
[----:B------:R-:W4:Y:S04]  /*304b0*/  LDL.LU R27, [R1+0xbc] ;  /* 0x0000bc00011b7983 */ /* 0x000f280000300800 */
[----:B----4-:R-:W-:Y:S04]  /*304c0*/  STL.64 [R1+0x29e0], R26 ;  /* 0x0029e01a01007387 */ /* 0x010fe80000100a00 */
[----:B---3--:R0:W-:Y:S04]  /*304d0*/  STL.64 [R1+0x29d8], R24 ;  /* 0x0029d81801007387 */ /* 0x0081e80000100a00 */
[----:B0-----:R-:W3:Y:S04]  /*304e0*/  LDL.LU R24, [R1+0xc0] ;  /* 0x0000c00001187983 */ /* 0x001ee80000300800 */
[----:B------:R-:W3:Y:S04]  /*304f0*/  LDL.LU R25, [R1+0xc4] ;  /* 0x0000c40001197983 */ /* 0x000ee80000300800 */
[----:B------:R-:W3:Y:S04]  /*30500*/  LDL.LU R26, [R1+0xc8] ;  /* 0x0000c800011a7983 */ /* 0x000ee80000300800 */
[----:B------:R-:W3:Y:S04]  /*30510*/  LDL.LU R27, [R1+0xcc] ;  /* 0x0000cc00011b7983 */ /* 0x000ee80000300800 */
[----:B------:R-:W4:Y:S04]  /*30520*/  LDL.LU R19, [R1+0x7dc] ;  /* 0x0007dc0001137983 */ /* 0x000f280000300800 */
[----:B------:R-:W2:Y:S04]  /*30530*/  LDL.LU R28, [R1+0x7e4] ;  /* 0x0007e400011c7983 */ /* 0x000ea80000300800 */
[----:B------:R-:W2:Y:S04]  /*30540*/  LDL.LU R29, [R1+0x7ec] ;  /* 0x0007ec00011d7983 */ /* 0x000ea80000300800 */
[----:B------:R-:W-:Y:S04]  /*30550*/  STL.64 [R1+0x2968], R22 ;  /* 0x0029681601007387 */ /* 0x000fe80000100a00 */
[----:B------:R0:W-:Y:S04]  /*30560*/  STL.64 [R1+0x2960], R20 ;  /* 0x0029601401007387 */ /* 0x0001e80000100a00 */
[----:B0-----:R-:W3:Y:S04]  /*30570*/  LDL.LU R20, [R1+0x150] ;  /* 0x0001500001147983 */ /* 0x001ee80000300800 */
[----:B------:R-:W3:Y:S04]  /*30580*/  LDL.LU R21, [R1+0x154] ;  /* 0x0001540001157983 */ /* 0x000ee80000300800 */
[----:B------:R-:W4:Y:S04]  /*30590*/  LDL.LU R22, [R1+0x158] ;  /* 0x0001580001167983 */ /* 0x000f280000300800 */
[----:B------:R-:W4:Y:S04]  /*305a0*/  LDL.LU R23, [R1+0x15c] ;  /* 0x00015c0001177983 */ /* 0x000f280000300800 */
[----:B------:R-:W2:Y:S04]  /*305b0*/  LDL.LU R18, [R1+0x7d4] ;  /* 0x0007d40001127983 */ /* 0x000ea80000300800 */
[----:B----4-:R-:W-:Y:S04]  /*305c0*/  STL.64 [R1+0x2978], R22 ;  /* 0x0029781601007387 */ /* 0x010fe80000100a00 */
[----:B---3--:R0:W-:Y:S04]  /*305d0*/  STL.64 [R1+0x2970], R20 ;  /* 0x0029701401007387 */ /* 0x0081e80000100a00 */
[----:B0-----:R-:W3:Y:S04]  /*305e0*/  LDL.LU R20, [R1+0x140] ;  /* 0x0001400001147983 */ /* 0x001ee80000300800 */
[----:B------:R-:W3:Y:S04]  /*305f0*/  LDL.LU R21, [R1+0x144] ;  /* 0x0001440001157983 */ /* 0x000ee80000300800 */
[----:B------:R-:W4:Y:S04]  /*30600*/  LDL.LU R22, [R1+0x148] ;  /* 0x0001480001167983 */ /* 0x000f280000300800 */
[----:B------:R-:W4:Y:S01]  /*30610*/  LDL.LU R23, [R1+0x14c] ;  /* 0x00014c0001177983 */ /* 0x000f220000300800 */
[C---:B------:R-:W-:Y:S03]  /*30620*/  HMMA.16816.F32 R24, R12.reuse, R6, R24 ;  /* 0x000000060c18723c */ /* 0x040fe60000001818 */
        /* <DEDUP_REMOVED lines=32> */
[----:B0-----:R-:W2:Y:S01]  /*30830*/  LDL.LU R12, [R1+0x7d0] ;  /* 0x0007d000010c7983 */ /* 0x001ea20000300800 */
[C---:B---3--:R-:W-:Y:S03]  /*30840*/  HMMA.16816.F32 R20, R8.reuse, R6, R20 ;  /* 0x000000060814723c */ /* 0x048fe60000001814 */
[----:B------:R-:W3:Y:S04]  /*30850*/  LDL.LU R13, [R1+0x7d8] ;  /* 0x0007d800010d7983 */ /* 0x000ee80000300800 */
[----:B-1----:R-:W3:Y:S04]  /*30860*/  LDL.LU R14, [R1+0x7e0] ;  /* 0x0007e000010e7983 */ /* 0x002ee80000300800 */
[----:B------:R-:W3:Y:S01]  /*30870*/  LDL.LU R15, [R1+0x7e8] ;  /* 0x0007e800010f7983 */ /* 0x000ee20000300800 */
[----:B----4-:R-:W-:-:S15]  /*30880*/  HMMA.16816.F32 R24, R8, R16, R24 ;  /* 0x000000100818723c */ /* 0x010fde0000001818 */
[----:B------:R-:W-:-:S08]  /*30890*/  NOP ;  /* 0x0000000000007918 */ /* 0x000fd00000000000 */
[----:B------:R0:W-:Y:S04]  /*308a0*/  STL.64 [R1+0xe0], R24 ;  /* 0x0000e01801007387 */ /* 0x0001e80000100a00 */
[----:B------:R1:W-:Y:S04]  /*308b0*/  STL.64 [R1+0xe8], R26 ;  /* 0x0000e81a01007387 */ /* 0x0003e80000100a00 */
[----:B0-----:R-:W4:Y:S04]  /*308c0*/  LDL.LU R24, [R1+0x1a0] ;  /* 0x0001a00001187983 */ /* 0x001f280000300800 */
[----:B------:R-:W4:Y:S04]  /*308d0*/  LDL.LU R25, [R1+0x1a4] ;  /* 0x0001a40001197983 */ /* 0x000f280000300800 */
[----:B-1----:R-:W4:Y:S04]  /*308e0*/  LDL.LU R26, [R1+0x1a8] ;  /* 0x0001a800011a7983 */ /* 0x002f280000300800 */
[----:B------:R-:W4:Y:S01]  /*308f0*/  LDL.LU R27, [R1+0x1ac] ;  /* 0x0001ac00011b7983 */ /* 0x000f220000300800 */
[----:B--2---:R-:W-:-:S03]  /*30900*/  IMAD R12, R12, 0x100, R18 ;  /* 0x000001000c0c7824 */ /* 0x004fc600078e0212 */
[----:B------:R-:W2:Y:S04]  /*30910*/  LDL.LU R18, [R1+0x29b0] ;  /* 0x0029b00001127983 */ /* 0x000ea80000300800 */
[----:B------:R-:W-:Y:S04]  /*30920*/  STL.64 [R1+0xd0], R20 ;  /* 0x0000d01401007387 */ /* 0x000fe80000100a00 */
[----:B------:R0:W-:Y:S04]  /*30930*/  STL.64 [R1+0xd8], R22 ;  /* 0x0000d81601007387 */ /* 0x0001e80000100a00 */
[----:B0-----:R-:W4:Y:S04]  /*30940*/  LDL.LU.64 R22, [R1+0x29a8] ;  /* 0x0029a80001167983 */ /* 0x001f280000300a00 */
[----:B------:R-:W4:Y:S01]  /*30950*/  LDL.LU.64 R20, [R1+0x29a0] ;  /* 0x0029a00001147983 */ /* 0x000f220000300a00 */
[----:B---3--:R-:W-:-:S02]  /*30960*/  IMAD R13, R13, 0x100, R19 ;  /* 0x000001000d0d7824 */ /* 0x008fc400078e0213 */
[----:B------:R-:W-:Y:S01]  /*30970*/  IMAD R14, R14, 0x100, R28 ;  /* 0x000001000e0e7824 */ /* 0x000fe200078e021c */
[----:B------:R-:W3:Y:S04]  /*30980*/  LDL.LU R19, [R1+0x2998] ;  /* 0x0029980001137983 */ /* 0x000ee80000300800 */
[----:B------:R-:W3:Y:S01]  /*30990*/  LDL.LU R28, [R1+0x2994] ;  /* 0x00299400011c7983 */ /* 0x000ee20000300800 */
[----:B------:R-:W-:-:S03]  /*309a0*/  IMAD R15, R15, 0x100, R29 ;  /* 0x000001000f0f7824 */ /* 0x000fc600078e021d */
[----:B------:R-:W2:Y:S01]  /*309b0*/  LDL.LU R29, [R1+0x2990] ;  /* 0x00299000011d7983 */ /* 0x000ea20000300800 */
        /* <DEDUP_REMOVED lines=19> */
[----:B------:R-:W3:Y:S01]  /*30af0*/  LDL.LU R11, [R1+0x7f8] ;  /* 0x0007f800010b7983 */ /* 0x000ee20000300800 */
[----:B----4-:R-:W-:-:S15]  /*30b00*/  HMMA.16816.F32 R20, R12, R16, R20 ;  /* 0x000000100c14723c */ /* 0x010fde0000001814 */
[----:B------:R-:W-:-:S08]  /*30b10*/  NOP ;  /* 0x0000000000007918 */ /* 0x000fd00000000000 */
        /* <DEDUP_REMOVED lines=10> */
[----:B------:R-:W-:Y:S03]  /*30bc0*/  HMMA.16816.F32 R24, R12, R4, R24 ;  /* 0x000000040c18723c */ /* 0x000fe60000001818 */
[----:B------:R-:W-:Y:S04]  /*30bd0*/  STL [R1+0x2930], R7 ;  /* 0x0029300701007387 */ /* 0x000fe80000100800 */
[----:B------:R-:W-:Y:S04]  /*30be0*/  STL [R1+0x2914], R4 ;  /* 0x0029140401007387 */ /* 0x000fe80000100800 */
[----:B------:R-:W-:-:S12]  /*30bf0*/  STL [R1+0x2910], R5 ;  /* 0x0029100501007387 */ /* 0x000fd80000100800 */
[----:B------:R-:W-:Y:S04]  /*30c00*/  STL.64 [R1+0x1b0], R24 ;  /* 0x0001b01801007387 */ /* 0x000fe80000100a00 */
[----:B------:R-:W-:Y:S04]  /*30c10*/  STL.64 [R1+0x1b8], R26 ;  /* 0x0001b81a01007387 */ /* 0x000fe80000100a00 */
[----:B------:R-:W-:Y:S01]  /*30c20*/  STL [R1+0x2918], R3 ;  /* 0x0029180301007387 */ /* 0x000fe20000100800 */
[----:B----4-:R-:W-:Y:S03]  /*30c30*/  HMMA.16816.F32 R12, R12, R2, R20 ;  /* 0x000000020c0c723c */ /* 0x010fe60000001814 */
[----:B------:R-:W4:-:S15]  /*30c40*/  LDL.LU R20, [R1+0x260] ;  /* 0x0002600001147983 */ /* 0x000f1e0000300800 */
[----:B------:R-:W-:-:S05]  /*30c50*/  NOP ;  /* 0x0000000000007918 */ /* 0x000fca0000000000 */
[----:B------:R-:W-:Y:S04]  /*30c60*/  STL.64 [R1+0xa0], R12 ;  /* 0x0000a00c01007387 */ /* 0x000fe80000100a00 */
[----:B------:R-:W-:Y:S04]  /*30c70*/  STL.64 [R1+0xa8], R14 ;  /* 0x0000a80e01007387 */ /* 0x000fe80000100a00 */
[----:B------:R-:W4:Y:S04]  /*30c80*/  LDL.LU R21, [R1+0x264] ;  /* 0x0002640001157983 */ /* 0x000f280000300800 */
[----:B------:R-:W3:Y:S01]  /*30c90*/  LDL.LU R22, [R1+0x268] ;  /* 0x0002680001167983 */ /* 0x000ee20000300800 */
[----:B--2---:R-:W-:-:S03]  /*30ca0*/  IMAD.MOV.U32 R23, RZ, RZ, R29 ;  /* 0x000000ffff177224 */ /* 0x004fc600078e001d */
[----:B------:R-:W2:Y:S04]  /*30cb0*/  LDL.LU R29, [R1+0x2948] ;  /* 0x00294800011d7983 */ /* 0x000ea80000300800 */
[----:B---3--:R-:W-:Y:S04]  /*30cc0*/  STL.64 [R1+0x28a8], R22 ;  /* 0x0028a81601007387 */ /* 0x008fe80000100a00 */
[----:B----4-:R0:W-:Y:S04]  /*30cd0*/  STL.64 [R1+0x28a0], R20 ;  /* 0x0028a01401007387 */ /* 0x0101e80000100a00 */
        /* <DEDUP_REMOVED lines=8> */
[----:B------:R-:W4:Y:S01]  /*30d60*/  LDL.LU R22, [R1+0x248] ;  /* 0x0002480001167983 */ /* 0x000f220000300800 */
[----:B--2---:R-:W-:-:S03]  /*30d70*/  IMAD.MOV.U32 R23, RZ, RZ, R29 ;  /* 0x000000ffff177224 */ /* 0x004fc600078e001d */
[----:B------:R-:W2:Y:S04]  /*30d80*/  LDL.LU R29, [R1+0x848] ;  /* 0x00084800011d7983 */ /* 0x000ea80000300800 */
[----:B--2---:R0:W-:Y:S04]  /*30d90*/  STL [R1+0x28d0], R29 ;  /* 0x0028d01d01007387 */ /* 0x0041e80000100800 */
[----:B0-----:R-:W2:Y:S04]  /*30da0*/  LDL.LU R29, [R1+0x844] ;  /* 0x00084400011d7983 */ /* 0x001ea80000300800 */
[----:B--2---:R-:W-:Y:S04]  /*30db0*/  STL [R1+0x28e8], R29 ;  /* 0x0028e81d01007387 */ /* 0x004fe80000100800 */
[----:B----4-:R-:W-:Y:S04]  /*30dc0*/  STL.64 [R1+0x28c8], R22 ;  /* 0x0028c81601007387 */ /* 0x010fe80000100a00 */
[----:B---3--:R0:W-:Y:S04]  /*30dd0*/  STL.64 [R1+0x28c0], R20 ;  /* 0x0028c01401007387 */ /* 0x0081e80000100a00 */
[----:B0-----:R-:W2:Y:S04]  /*30de0*/  LDL.LU R20, [R1+0x250] ;  /* 0x0002500001147983 */ /* 0x001ea80000300800 */
[----:B------:R-:W2:Y:S04]  /*30df0*/  LDL.LU R21, [R1+0x254] ;  /* 0x0002540001157983 */ /* 0x000ea80000300800 */
[----:B------:R-:W3:Y:S04]  /*30e00*/  LDL.LU R22, [R1+0x258] ;  /* 0x0002580001167983 */ /* 0x000ee80000300800 */
[----:B------:R-:W3:Y:S04]  /*30e10*/  LDL.LU R23, [R1+0x25c] ;  /* 0x00025c0001177983 */ /* 0x000ee80000300800 */
[----:B------:R-:W4:Y:S04]  /*30e20*/  LDL.LU R7, [R1+0x814] ;  /* 0x0008140001077983 */ /* 0x000f280000300800 */
[----:B------:R-:W2:Y:S04]  /*30e30*/  LDL.LU R12, [R1+0x810] ;  /* 0x00081000010c7983 */ /* 0x000ea80000300800 */
[----:B------:R-:W2:Y:S04]  /*30e40*/  LDL.LU R3, [R1+0x81c] ;  /* 0x00081c0001037983 */ /* 0x000ea80000300800 */
[----:B------:R-:W2:Y:S04]  /*30e50*/  LDL.LU R13, [R1+0x818] ;  /* 0x00081800010d7983 */ /* 0x000ea80000300800 */
[----:B------:R-:W3:Y:S04]  /*30e60*/  LDL.LU R4, [R1+0x824] ;  /* 0x0008240001047983 */ /* 0x000ee80000300800 */
[----:B------:R-:W2:Y:S04]  /*30e70*/  LDL.LU R14, [R1+0x820] ;  /* 0x00082000010e7983 */ /* 0x000ea80000300800 */
[----:B------:R-:W3:Y:S04]  /*30e80*/  LDL.LU R5, [R1+0x82c] ;  /* 0x00082c0001057983 */ /* 0x000ee80000300800 */
        /* <DEDUP_REMOVED lines=8> */
[----:B--2---:R0:W-:Y:S04]  /*30f10*/  STL [R1+0x28ec], R29 ;  /* 0x0028ec1d01007387 */ /* 0x0041e80000100800 */
[----:B0-----:R-:W2:Y:S04]  /*30f20*/  LDL.LU R29, [R1+0x834] ;  /* 0x00083400011d7983 */ /* 0x001ea80000300800 */
[----:B------:R-:W-:Y:S04]  /*30f30*/  STL.64 [R1+0x28e0], R22 ;  /* 0x0028e01601007387 */ /* 0x000fe80000100a00 */
[----:B------:R0:W-:Y:S04]  /*30f40*/  STL.64 [R1+0x28d8], R20 ;  /* 0x0028d81401007387 */ /* 0x0001e80000100a00 */
        /* <DEDUP_REMOVED lines=8> */
[----:B------:R-:W4:Y:S04]  /*30fd0*/  LDL.LU R22, [R1+0x1f8] ;  /* 0x0001f80001167983 */ /* 0x000f280000300800 */
[----:B------:R-:W4:Y:S01]  /*30fe0*/  LDL.LU R23, [R1+0x1fc] ;  /* 0x0001fc0001177983 */ /* 0x000f220000300800 */
[----:B------:R-:W-:-:S02]  /*30ff0*/  IMAD R8, R9, 0x100, R8 ;  /* 0x0000010009087824 */ /* 0x000fc400078e0208 */
[----:B------:R-:W-:Y:S02]  /*31000*/  IMAD R9, R11, 0x100, R10 ;  /* 0x000001000b097824 */ /* 0x000fe400078e020a */
[----:B------:R-:W-:Y:S02]  /*31010*/  IMAD R10, R19, 0x100, R28 ;  /* 0x00000100130a7824 */ /* 0x000fe400078e021c */
[----:B------:R-:W-:Y:S01]  /*31020*/  IMAD R11, R0, 0x100, R18 ;  /* 0x00000100000b7824 */ /* 0x000fe200078e0212 */
[----:B------:R-:W-:Y:S02]  /*31030*/  F2FP.F16.E4M3.UNPACK_B R8, R8 ;  /* 0x00000008ff08723e */ /* 0x000fe400020006ff */
[----:B------:R-:W-:Y:S02]  /*31040*/  F2FP.F16.E4M3.UNPACK_B R9, R9 ;  /* 0x00000009ff09723e */ /* 0x000fe400020006ff */
[----:B------:R-:W-:Y:S02]  /*31050*/  F2FP.F16.E4M3.UNPACK_B R10, R10 ;  /* 0x0000000aff0a723e */ /* 0x000fe400020006ff */
[----:B------:R-:W-:Y:S01]  /*31060*/  F2FP.F16.E4M3.UNPACK_B R11, R11 ;  /* 0x0000000bff0b723e */ /* 0x000fe200020006ff */
[----:B----4-:R-:W-:Y:S04]  /*31070*/  STL.64 [R1+0x2908], R22 ;  /* 0x0029081601007387 */ /* 0x010fe80000100a00 */
[----:B---3--:R0:W-:Y:S04]  /*31080*/  STL.64 [R1+0x2900], R20 ;  /* 0x0029001401007387 */ /* 0x0081e80000100a00 */
[----:B0-----:R-:W3:Y:S04]  /*31090*/  LDL.LU R20, [R1+0x210] ;  /* 0x0002100001147983 */ /* 0x001ee80000300800 */
[----:B------:R-:W3:Y:S04]  /*310a0*/  LDL.LU R21, [R1+0x214] ;  /* 0x0002140001157983 */ /* 0x000ee80000300800 */
[----:B------:R-:W4:Y:S04]  /*310b0*/  LDL.LU R22, [R1+0x218] ;  /* 0x0002180001167983 */ /* 0x000f280000300800 */
[----:B------:R-:W4:Y:S01]  /*310c0*/  LDL.LU R23, [R1+0x21c] ;  /* 0x00021c0001177983 */ /* 0x000f220000300800 */
[----:B------:R-:W-:Y:S03]  /*310d0*/  HMMA.16816.F32 R4, R8, R16, R4 ;  /* 0x000000100804723c */ /* 0x000fe60000001804 */
[----:B----4-:R-:W-:Y:S04]  /*310e0*/  STL.64 [R1+0x2928], R22 ;  /* 0x0029281601007387 */ /* 0x010fe80000100a00 */
[----:B---3--:R0:W-:Y:S04]  /*310f0*/  STL.64 [R1+0x2920], R20 ;  /* 0x0029201401007387 */ /* 0x0081e80000100a00 */
[----:B0-----:R-:W3:Y:S04]  /*31100*/  LDL.LU R20, [R1+0x1d0] ;  /* 0x0001d00001147983 */ /* 0x001ee80000300800 */
[----:B------:R-:W3:Y:S04]  /*31110*/  LDL.LU R21, [R1+0x1d4] ;  /* 0x0001d40001157983 */ /* 0x000ee80000300800 */
[----:B------:R-:W3:Y:S04]  /*31120*/  LDL.LU R22, [R1+0x1d8] ;  /* 0x0001d80001167983 */ /* 0x000ee80000300800 */
        /* <DEDUP_REMOVED lines=9> */
[----:B------:R-:W-:Y:S04]  /*311c0*/  STL.64 [R1+0x90], R4 ;  /* 0x0000900401007387 */ /* 0x000fe80000100a00 */
[----:B------:R0:W-:Y:S04]  /*311d0*/  STL.64 [R1+0x98], R6 ;  /* 0x0000980601007387 */ /* 0x0001e80000100a00 */
[----:B0-----:R-:W2:Y:S04]  /*311e0*/  LDL.LU.64 R6, [R1+0x2940] ;  /* 0x0029400001067983 */ /* 0x001ea80000300a00 */
[----:B------:R-:W3:Y:S01]  /*311f0*/  LDL.LU.64 R4, [R1+0x2938] ;  /* 0x0029380001047983 */ /* 0x000ee20000300a00 */
[----:B--2---:R-:W-:-:S03]  /*31200*/  IMAD R12, R12, 0x100, R7 ;  /* 0x000001000c0c7824 */ /* 0x004fc600078e0207 */
[----:B------:R-:W2:Y:S01]  /*31210*/  LDL.LU R7, [R1+0x2930] ;  /* 0x0029300001077983 */ /* 0x000ea20000300800 */
[----:B------:R-:W-:Y:S02]  /*31220*/  IMAD R13, R13, 0x100, R3 ;  /* 0x000001000d0d7824 */ /* 0x000fe400078e0203 */
[----:B---3--:R-:W-:Y:S02]  /*31230*/  IMAD R14, R14, 0x100, R4 ;  /* 0x000001000e0e7824 */ /* 0x008fe400078e0204 */
[----:B------:R-:W-:Y:S01]  /*31240*/  IMAD R15, R15, 0x100, R5 ;  /* 0x000001000f0f7824 */ /* 0x000fe200078e0205 */
[----:B--2---:R-:W-:-:S15]  /*31250*/  HMMA.16816.F32 R20, R8, R6, R20 ;  /* 0x000000060814723c */ /* 0x004fde0000001814 */
[----:B------:R-:W-:-:S08]  /*31260*/  NOP ;  /* 0x0000000000007918 */ /* 0x000fd00000000000 */
[----:B------:R-:W-:Y:S04]  /*31270*/  STL.64 [R1+0x80], R20 ;  /* 0x0000801401007387 */ /* 0x000fe80000100a00 */
[----:B------:R0:W-:Y:S04]  /*31280*/  STL.64 [R1+0x88], R22 ;  /* 0x0000881601007387 */ /* 0x0001e80000100a00 */
[----:B0-----:R-:W2:Y:S04]  /*31290*/  LDL.LU.64 R22, [R1+0x2928] ;  /* 0x0029280001167983 */ /* 0x001ea80000300a00 */
[----:B------:R-:W2:Y:S04]  /*312a0*/  LDL.LU.64 R20, [R1+0x2920] ;  /* 0x0029200001147983 */ /* 0x000ea80000300a00 */
[----:B------:R-:W3:Y:S04]  /*312b0*/  LDL.LU R3, [R1+0x2918] ;  /* 0x0029180001037983 */ /* 0x000ee80000300800 */
        /* <DEDUP_REMOVED lines=8> */
[----:B---3--:R-:W-:Y:S02]  /*31340*/  HMMA.16816.F32 R8, R8, R2, R20 ;  /* 0x000000020808723c */ /* 0x008fe40000001814 */
[----:B------:R-:W2:Y:S04]  /*31350*/  LDL.LU.64 R22, [R1+0x28f8] ;  /* 0x0028f80001167983 */ /* 0x000ea80000300a00 */
[----:B------:R-:W2:-:S15]  /*31360*/  LDL.LU.64 R20, [R1+0x28f0] ;  /* 0x0028f00001147983 */ /* 0x000e9e0000300a00 */
[----:B------:R-:W-:-:S02]  /*31370*/  NOP ;  /* 0x0000000000007918 */ /* 0x000fc40000000000 */
[----:B------:R0:W-:Y:S04]  /*31380*/  STL.64 [R1+0x70], R8 ;  /* 0x0000700801007387 */ /* 0x0001e80000100a00 */
[----:B------:R1:W-:Y:S04]  /*31390*/  STL.64 [R1+0x78], R10 ;  /* 0x0000780a01007387 */ /* 0x0003e80000100a00 */
[----:B0-----:R-:W3:Y:S04]  /*313a0*/  LDL.LU R8, [R1+0x830] ;  /* 0x0008300001087983 */ /* 0x001ee80000300800 */
[----:B------:R-:W4:Y:S04]  /*313b0*/  LDL.LU R9, [R1+0x838] ;  /* 0x0008380001097983 */ /* 0x000f280000300800 */
[----:B-1----:R-:W4:Y:S04]  /*313c0*/  LDL.LU R10, [R1+0x840] ;  /* 0x00084000010a7983 */ /* 0x002f280000300800 */
[----:B------:R-:W4:Y:S01]  /*313d0*/  LDL.LU R11, [R1+0x84c] ;  /* 0x00084c00010b7983 */ /* 0x000f220000300800 */
[----:B------:R-:W-:-:S02]  /*313e0*/  F2FP.F16.E4M3.UNPACK_B R12, R12 ;  /* 0x0000000cff0c723e */ /* 0x000fc400020006ff */
[----:B------:R-:W-:Y:S02]  /*313f0*/  F2FP.F16.E4M3.UNPACK_B R13, R13 ;  /* 0x0000000dff0d723e */ /* 0x000fe400020006ff */
[----:B------:R-:W-:Y:S02]  /*31400*/  F2FP.F16.E4M3.UNPACK_B R14, R14 ;  /* 0x0000000eff0e723e */ /* 0x000fe400020006ff */
[----:B------:R-:W-:Y:S01]  /*31410*/  F2FP.F16.E4M3.UNPACK_B R15, R15 ;  /* 0x0000000fff0f723e */ /* 0x000fe200020006ff */
[----:B---3--:R-:W-:Y:S02]  /*31420*/  IMAD R8, R8, 0x100, R29 ;  /* 0x0000010008087824 */ /* 0x008fe400078e021d */
[----:B------:R-:W4:Y:S04]  /*31430*/  LDL.LU R29, [R1+0x28ec] ;  /* 0x0028ec00011d7983 */ /* 0x000f280000300800 */
[----:B--2---:R-:W-:Y:S01]  /*31440*/  HMMA.16816.F32 R20, R12, R16, R20 ;  /* 0x000000100c14723c */ /* 0x004fe20000001814 */
[----:B----4-:R-:W-:-:S02]  /*31450*/  IMAD R9, R9, 0x100, R29 ;  /* 0x0000010009097824 */ /* 0x010fc400078e021d */
[----:B------:R-:W2:-:S15]  /*31460*/  LDL.LU R29, [R1+0x28e8] ;  /* 0x0028e800011d7983 */ /* 0x000e9e0000300800 */
[----:B------:R-:W-:-:S05]  /*31470*/  NOP ;  /* 0x0000000000007918 */ /* 0x000fca0000000000 */
[----:B------:R-:W-:Y:S04]  /*31480*/  STL.64 [R1+0x60], R20 ;  /* 0x0000601401007387 */ /* 0x000fe80000100a00 */
[----:B------:R0:W-:Y:S04]  /*31490*/  STL.64 [R1+0x68], R22 ;  /* 0x0000681601007387 */ /* 0x0001e80000100a00 */
[----:B0-----:R-:W3:Y:S04]  /*314a0*/  LDL.LU.64 R22, [R1+0x28e0] ;  /* 0x0028e00001167983 */ /* 0x001ee80000300a00 */
[----:B------:R-:W3:Y:S02]  /*314b0*/  LDL.LU.64 R20, [R1+0x28d8] ;  /* 0x0028d80001147983 */ /* 0x000ee40000300a00 */
[----:B---3--:R-:W-:Y:S01]  /*314c0*/  HMMA.16816.F32 R20, R12, R6, R20 ;  /* 0x000000060c14723c */ /* 0x008fe20000001814 */
[----:B--2---:R-:W-:-:S02]  /*314d0*/  IMAD R10, R10, 0x100, R29 ;  /* 0x000001000a0a7824 */ /* 0x004fc400078e021d */
[----:B------:R-:W2:-:S15]  /*314e0*/  LDL.LU R29, [R1+0x28d0] ;  /* 0x0028d000011d7983 */ /* 0x000e9e0000300800 */
[----:B------:R-:W-:-:S05]  /*314f0*/  NOP ;  /* 0x0000000000007918 */ /* 0x000fca0000000000 */
        /* <DEDUP_REMOVED lines=8> */
[----:B0-----:R-:W3:Y:S04]  /*31580*/  LDL.LU.64 R22, [R1+0x28b8] ;  /* 0x0028b80001167983 */ /* 0x001ee80000300a00 */
[----:B------:R-:W3:Y:S01]  /*31590*/  LDL.LU.64 R20, [R1+0x28b0] ;  /* 0x0028b00001147983 */ /* 0x000ee20000300a00 */
[----:B--2---:R-:W-:Y:S01]  /*315a0*/  IMAD R11, R29, 0x100, R11 ;  /* 0x000001001d0b7824 */ /* 0x004fe200078e020b */
[----:B------:R-:W-:-:S02]  /*315b0*/  F2FP.F16.E4M3.UNPACK_B R8, R8 ;  /* 0x00000008ff08723e */ /* 0x000fc400020006ff */
[----:B------:R-:W-:Y:S02]  /*315c0*/  F2FP.F16.E4M3.UNPACK_B R9, R9 ;  /* 0x00000009ff09723e */ /* 0x000fe400020006ff */
[----:B------:R-:W-:Y:S02]  /*315d0*/  F2FP.F16.E4M3.UNPACK_B R10, R10 ;  /* 0x0000000aff0a723e */ /* 0x000fe400020006ff */
[----:B------:R-:W-:Y:S01]  /*315e0*/  F2FP.F16.E4M3.UNPACK_B R11, R11 ;  /* 0x0000000bff0b723e */ /* 0x000fe200020006ff */
[----:B---3--:R-:W-:Y:S01]  /*315f0*/  HMMA.16816.F32 R12, R12, R2, R20 ;  /* 0x000000020c0c723c */ /* 0x008fe20000001814 */
[----:B------:R-:W2:Y:S04]  /*31600*/  LDL.LU.64 R22, [R1+0x28a8] ;  /* 0x0028a80001167983 */ /* 0x000ea80000300a00 */
[----:B------:R-:W2:Y:S01]  /*31610*/  LDL.LU.64 R20, [R1+0x28a0] ;  /* 0x0028a00001147983 */ /* 0x000ea20000300a00 */
[----:B------:R-:W-:-:S15]  /*31620*/  HMMA.16816.F32 R24, R8, R16, R24 ;  /* 0x000000100818723c */ /* 0x000fde0000001818 */
[----:B------:R-:W-:-:S03]  /*31630*/  NOP ;  /* 0x0000000000007918 */ /* 0x000fc60000000000 */
[----:B------:R-:W-:Y:S01]  /*31640*/  IMAD.MOV.U32 R29, RZ, RZ, R15 ;  /* 0x000000ffff1d7224 */ /* 0x000fe200078e000f */
[----:B------:R-:W-:Y:S04]  /*31650*/  STL.64 [R1+0x50], R12 ;  /* 0x0000500c01007387 */ /* 0x000fe80000100a00 */
[----:B------:R-:W-:Y:S04]  /*31660*/  STL [R1+0x58], R14 ;  /* 0x0000580e01007387 */ /* 0x000fe80000100800 */
[----:B------:R-:W-:Y:S04]  /*31670*/  STL [R1+0x25d0], R29 ;  /* 0x0025d01d01007387 */ /* 0x000fe80000100800 */
[----:B------:R-:W-:Y:S04]  /*31680*/  STL [R1+0x288c], R17 ;  /* 0x00288c1101007387 */ /* 0x000fe80000100800 */
[----:B------:R0:W-:Y:S04]  /*31690*/  STL.64 [R1+0x40], R24 ;  /* 0x0000401801007387 */ /* 0x0001e80000100a00 */
[----:B------:R1:W-:Y:S04]  /*316a0*/  STL.64 [R1+0x48], R26 ;  /* 0x0000481a01007387 */ /* 0x0003e80000100a00 */
[----:B0-----:R-:W3:Y:S01]  /*316b0*/  LDL.LU R24, [R1+0x2c0] ;  /* 0x0002c00001187983 */ /* 0x001ee20000300800 */
[----:B--2---:R-:W-:-:S15]  /*316c0*/  HMMA.16816.F32 R20, R8, R6, R20 ;  /* 0x000000060814723c */ /* 0x004fde0000001814 */
[----:B------:R-:W-:-:S08]  /*316d0*/  NOP ;  /* 0x0000000000007918 */ /* 0x000fd00000000000 */
[----:B------:R-:W-:Y:S04]  /*316e0*/  STL.64 [R1+0x30], R20 ;  /* 0x0000301401007387 */ /* 0x000fe80000100a00 */
[----:B------:R-:W-:Y:S04]  /*316f0*/  STL.64 [R1+0x38], R22 ;  /* 0x0000381601007387 */ /* 0x000fe80000100a00 */
[----:B------:R-:W3:Y:S04]  /*31700*/  LDL.LU R25, [R1+0x2c4] ;  /* 0x0002c40001197983 */ /* 0x000ee80000300800 */
[----:B-1----:R-:W2:Y:S04]  /*31710*/  LDL.LU R26, [R1+0x2c8] ;  /* 0x0002c800011a7983 */ /* 0x002ea80000300800 */
[----:B------:R-:W2:Y:S01]  /*31720*/  LDL.LU R27, [R1+0x2cc] ;  /* 0x0002cc00011b7983 */ /* 0x000ea20000300800 */
[----:B------:R-:W-:-:S03]  /*31730*/  IMAD R12, R19, 0x100, R28 ;  /* 0x00000100130c7824 */ /* 0x000fc600078e021c */
[----:B--2---:R-:W-:Y:S04]  /*31740*/  STL.64 [R1+0x2850], R26 ;  /* 0x0028501a01007387 */ /* 0x004fe80000100a00 */
[----:B---3--:R0:W-:Y:S04]  /*31750*/  STL.64 [R1+0x2848], R24 ;  /* 0x0028481801007387 */ /* 0x0081e80000100a00 */
[----:B0-----:R-:W2:Y:S04]  /*31760*/  LDL.LU R24, [R1+0x2b0] ;  /* 0x0002b00001187983 */ /* 0x001ea80000300800 */
[----:B------:R-:W2:Y:S04]  /*31770*/  LDL.LU R25, [R1+0x2b4] ;  /* 0x0002b40001197983 */ /* 0x000ea80000300800 */
        /* <DEDUP_REMOVED lines=10> */
[----:B------:R-:W-:-:S03]  /*31820*/  IMAD R13, R0, 0x100, R18 ;  /* 0x00000100000d7824 */ /* 0x000fc600078e0212 */
[----:B------:R-:W4:Y:S04]  /*31830*/  LDL.LU R19, [R1+0x88c] ;  /* 0x00088c0001137983 */ /* 0x000f280000300800 */
[----:B------:R-:W4:Y:S04]  /*31840*/  LDL.LU R18, [R1+0x888] ;  /* 0x0008880001127983 */ /* 0x000f280000300800 */
[----:B---3--:R-:W-:Y:S04]  /*31850*/  STL.64 [R1+0x2860], R26 ;  /* 0x0028601a01007387 */ /* 0x008fe80000100a00 */
[----:B--2---:R0:W-:Y:S04]  /*31860*/  STL.64 [R1+0x2858], R24 ;  /* 0x0028581801007387 */ /* 0x0041e80000100a00 */
[----:B0-----:R-:W2:Y:S04]  /*31870*/  LDL.LU R24, [R1+0x2d0] ;  /* 0x0002d00001187983 */ /* 0x001ea80000300800 */
[----:B------:R-:W2:Y:S04]  /*31880*/  LDL.LU R25, [R1+0x2d4] ;  /* 0x0002d40001197983 */ /* 0x000ea80000300800 */
[----:B------:R-:W3:Y:S04]  /*31890*/  LDL.LU R26, [R1+0x2d8] ;  /* 0x0002d800011a7983 */ /* 0x000ee80000300800 */
[----:B------:R-:W3:Y:S04]  /*318a0*/  LDL.LU R27, [R1+0x2dc] ;  /* 0x0002dc00011b7983 */ /* 0x000ee80000300800 */
[----:B------:R-:W2:Y:S04]  /*318b0*/  LDL.LU R17, [R1+0x874] ;  /* 0x0008740001117983 */ /* 0x000ea80000300800 */
[----:B----4-:R-:W-:Y:S01]  /*318c0*/  STL.64 [R1+0x2898], R18 ;  /* 0x0028981201007387 */ /* 0x010fe20000100a00 */
[----:B------:R-:W-:Y:S03]  /*318d0*/  HMMA.16816.F32 R20, R8, R4, R20 ;  /* 0x000000040814723c */ /* 0x000fe60000001814 */
[----:B--2---:R0:W-:Y:S04]  /*318e0*/  STL.64 [R1+0x2890], R16 ;  /* 0x0028901001007387 */ /* 0x0041e80000100a00 */
[----:B0-----:R-:W2:Y:S04]  /*318f0*/  LDL.LU R16, [R1+0x270] ;  /* 0x0002700001107983 */ /* 0x001ea80000300800 */
[----:B------:R-:W2:Y:S04]  /*31900*/  LDL.LU R17, [R1+0x274] ;  /* 0x0002740001117983 */ /* 0x000ea80000300800 */
[----:B------:R-:W2:Y:S04]  /*31910*/  LDL.LU R18, [R1+0x278] ;  /* 0x0002780001127983 */ /* 0x000ea80000300800 */
[----:B------:R-:W2:Y:S04]  /*31920*/  LDL.LU R19, [R1+0x27c] ;  /* 0x00027c0001137983 */ /* 0x000ea80000300800 */
[----:B------:R-:W4:Y:S04]  /*31930*/  LDL.LU R0, [R1+0x87c] ;  /* 0x00087c0001007983 */ /* 0x000f280000300800 */
[----:B---3--:R-:W-:Y:S04]  /*31940*/  STL.64 [R1+0x2870], R26 ;  /* 0x0028701a01007387 */ /* 0x008fe80000100a00 */
[----:B------:R0:W-:Y:S04]  /*31950*/  STL.64 [R1+0x2868], R24 ;  /* 0x0028681801007387 */ /* 0x0001e80000100a00 */
[----:B0-----:R-:W3:Y:S04]  /*31960*/  LDL.LU R24, [R1+0x2e0] ;  /* 0x0002e00001187983 */ /* 0x001ee80000300800 */
[----:B------:R-:W3:Y:S04]  /*31970*/  LDL.LU R25, [R1+0x2e4] ;  /* 0x0002e40001197983 */ /* 0x000ee80000300800 */
[----:B------:R-:W4:Y:S04]  /*31980*/  LDL.LU R26, [R1+0x2e8] ;  /* 0x0002e800011a7983 */ /* 0x000f280000300800 */
[----:B------:R-:W4:Y:S01]  /*31990*/  LDL.LU R27, [R1+0x2ec] ;  /* 0x0002ec00011b7983 */ /* 0x000f220000300800 */
[----:B------:R-:W-:-:S02]  /*319a0*/  IMAD R14, R14, 0x100, R29 ;  /* 0x000001000e0e7824 */ /* 0x000fc400078e021d */
[----:B------:R-:W-:Y:S01]  /*319b0*/  IMAD R15, R28, 0x100, R15 ;  /* 0x000001001c0f7824 */ /* 0x000fe200078e020f */
[----:B--2---:R-:W-:Y:S01]  /*319c0*/  HMMA.16816.F32 R8, R8, R2, R16 ;  /* 0x000000020808723c */ /* 0x004fe20000001810 */
[----:B----4-:R-:W-:Y:S04]  /*319d0*/  STL.64 [R1+0x2880], R26 ;  /* 0x0028801a01007387 */ /* 0x010fe80000100a00 */
[----:B---3--:R0:W-:Y:S04]  /*319e0*/  STL.64 [R1+0x2878], R24 ;  /* 0x0028781801007387 */ /* 0x0081e80000100a00 */
[----:B0-----:R-:W2:Y:S04]  /*319f0*/  LDL.LU R24, [R1+0x290] ;  /* 0x0002900001187983 */ /* 0x001ea80000300800 */
[----:B------:R-:W2:Y:S04]  /*31a00*/  LDL.LU R25, [R1+0x294] ;  /* 0x0002940001197983 */ /* 0x000ea80000300800 */
[----:B------:R-:W2:Y:S04]  /*31a10*/  LDL.LU R26, [R1+0x298] ;  /* 0x00029800011a7983 */ /* 0x000ea80000300800 */
[----:B------:R-:W2:Y:S04]  /*31a20*/  LDL.LU R27, [R1+0x29c] ;  /* 0x00029c00011b7983 */ /* 0x000ea80000300800 */
[----:B------:R0:W-:Y:S04]  /*31a30*/  STL.64 [R1+0x140], R20 ;  /* 0x0001401401007387 */ /* 0x0001e80000100a00 */
[----:B------:R1:W-:Y:S04]  /*31a40*/  STL.64 [R1+0x148], R22 ;  /* 0x0001481601007387 */ /* 0x0003e80000100a00 */
[----:B0-----:R-:W3:Y:S04]  /*31a50*/  LDL.LU R20, [R1+0x300] ;  /* 0x0003000001147983 */ /* 0x001ee80000300800 */
[----:B------:R-:W3:Y:S04]  /*31a60*/  LDL.LU R21, [R1+0x304] ;  /* 0x0003040001157983 */ /* 0x000ee80000300800 */
[----:B-1----:R-:W3:Y:S04]  /*31a70*/  LDL.LU R22, [R1+0x308] ;  /* 0x0003080001167983 */ /* 0x002ee80000300800 */
[----:B------:R-:W3:Y:S04]  /*31a80*/  LDL.LU R23, [R1+0x30c] ;  /* 0x00030c0001177983 */ /* 0x000ee80000300800 */
[----:B------:R-:W4:Y:S04]  /*31a90*/  LDL.LU R29, [R1+0x8ac] ;  /* 0x0008ac00011d7983 */ /* 0x000f280000300800 */
[----:B------:R-:W4:Y:S04]  /*31aa0*/  LDL.LU R28, [R1+0x8a8] ;  /* 0x0008a800011c7983 */ /* 0x000f280000300800 */
[----:B------:R-:W3:Y:S04]  /*31ab0*/  LDL.LU.64 R18, [R1+0x2898] ;  /* 0x0028980001127983 */ /* 0x000ee80000300a00 */
[----:B------:R-:W2:Y:S04]  /*31ac0*/  LDL.LU.64 R16, [R1+0x2890] ;  /* 0x0028900001107983 */ /* 0x000ea80000300a00 */
[----:B------:R0:W-:Y:S04]  /*31ad0*/  STL.64 [R1+0x20], R8 ;  /* 0x0000200801007387 */ /* 0x0001e80000100a00 */
[----:B------:R1:W-:Y:S04]  /*31ae0*/  STL.64 [R1+0x28], R10 ;  /* 0x0000280a01007387 */ /* 0x0003e80000100a00 */
[----:B0-----:R-:W2:Y:S04]  /*31af0*/  LDL.LU R8, [R1+0x870] ;  /* 0x0008700001087983 */ /* 0x001ea80000300800 */
[----:B------:R-:W4:Y:S04]  /*31b00*/  LDL.LU R9, [R1+0x878] ;  /* 0x0008780001097983 */ /* 0x000f280000300800 */
[----:B-1----:R-:W3:Y:S04]  /*31b10*/  LDL.LU R10, [R1+0x884] ;  /* 0x00088400010a7983 */ /* 0x002ee80000300800 */
[----:B------:R-:W3:Y:S01]  /*31b20*/  LDL.LU R11, [R1+0x880] ;  /* 0x00088000010b7983 */ /* 0x000ee20000300800 */
[----:B------:R-:W-:-:S02]  /*31b30*/  F2FP.F16.E4M3.UNPACK_B R12, R12 ;  /* 0x0000000cff0c723e */ /* 0x000fc400020006ff */
[----:B------:R-:W-:Y:S02]  /*31b40*/  F2FP.F16.E4M3.UNPACK_B R13, R13 ;  /* 0x0000000dff0d723e */ /* 0x000fe400020006ff */
[----:B------:R-:W-:Y:S01]  /*31b50*/  F2FP.F16.E4M3.UNPACK_B R14, R14 ;  /* 0x0000000eff0e723e */ /* 0x000fe200020006ff */
[----:B--2---:R-:W-:Y:S02]  /*31b60*/  IMAD R8, R8, 0x100, R17 ;  /* 0x0000010008087824 */ /* 0x004fe400078e0211 */
[----:B------:R-:W2:Y:S01]  /*31b70*/  LDL.LU R17, [R1+0x288c] ;  /* 0x00288c0001117983 */ /* 0x000ea20000300800 */
[----:B------:R-:W-:Y:S01]  /*31b80*/  F2FP.F16.E4M3.UNPACK_B R15, R15 ;  /* 0x0000000fff0f723e */ /* 0x000fe200020006ff */
[----:B----4-:R-:W-:Y:S02]  /*31b90*/  IMAD R9, R9, 0x100, R0 ;  /* 0x0000010009097824 */ /* 0x010fe400078e0200 */
[----:B------:R-:W4:Y:S04]  /*31ba0*/  LDL.LU R0, [R1+0x2888] ;  /* 0x0028880001007983 */ /* 0x000f280000300800 */
        /* <DEDUP_REMOVED lines=18> */
[----:B---3--:R-:W-:-:S02]  /*31cd0*/  IMAD R10, R11, 0x100, R10 ;  /* 0x000001000b0a7824 */ /* 0x008fc400078e020a */
[----:B------:R-:W-:Y:S01]  /*31ce0*/  IMAD R11, R18, 0x100, R19 ;  /* 0x00000100120b7824 */ /* 0x000fe200078e0213 */
[----:B------:R-:W-:Y:S02]  /*31cf0*/  F2FP.F16.E4M3.UNPACK_B R8, R8 ;  /* 0x00000008ff08723e */ /* 0x000fe400020006ff */
[----:B------:R-:W-:Y:S01]  /*31d00*/  F2FP.F16.E4M3.UNPACK_B R9, R9 ;  /* 0x00000009ff09723e */ /* 0x000fe200020006ff */
[----:B--2---:R-:W-:Y:S01]  /*31d10*/  HMMA.16816.F32 R12, R12, R2, R24 ;  /* 0x000000020c0c723c */ /* 0x004fe20000001818 */
[----:B------:R-:W2:Y:S04]  /*31d20*/  LDL.LU.64 R26, [R1+0x2850] ;  /* 0x00285000011a7983 */ /* 0x000ea80000300a00 */
[----:B------:R-:W2:Y:S01]  /*31d30*/  LDL.LU.64 R24, [R1+0x2848] ;  /* 0x0028480001187983 */ /* 0x000ea20000300a00 */
[----:B------:R-:W-:-:S02]  /*31d40*/  F2FP.F16.E4M3.UNPACK_B R10, R10 ;  /* 0x0000000aff0a723e */ /* 0x000fc400020006ff */
[----:B------:R-:W-:-:S07]  /*31d50*/  F2FP.F16.E4M3.UNPACK_B R11, R11 ;  /* 0x0000000bff0b723e */ /* 0x000fce00020006ff */
[C---:B------:R-:W-:Y:S08]  /*31d60*/  HMMA.16816.F32 R20, R8.reuse, R6, R20 ;  /* 0x000000060814723c */ /* 0x040ff00000001814 */
[----:B------:R0:W-:Y:S04]  /*31d70*/  STL.64 [R1], R12 ;  /* 0x0000000c01007387 */ /* 0x0001e80000100a00 */
[----:B------:R1:W-:Y:S04]  /*31d80*/  STL.64 [R1+0x8], R14 ;  /* 0x0000080e01007387 */ /* 0x0003e80000100a00 */
[----:B0-----:R-:W3:Y:S04]  /*31d90*/  LDL.LU R12, [R1+0x890] ;  /* 0x00089000010c7983 */ /* 0x001ee80000300800 */
[----:B------:R-:W3:Y:S04]  /*31da0*/  LDL.LU R13, [R1+0x898] ;  /* 0x00089800010d7983 */ /* 0x000ee80000300800 */
[----:B-1----:R-:W3:Y:S04]  /*31db0*/  LDL.LU R14, [R1+0x8a4] ;  /* 0x0008a400010e7983 */ /* 0x002ee80000300800 */
[----:B------:R-:W3:Y:S04]  /*31dc0*/  LDL.LU R15, [R1+0x8a0] ;  /* 0x0008a000010f7983 */ /* 0x000ee80000300800 */
[----:B------:R0:W-:Y:S04]  /*31dd0*/  STL [R1+0x282c], R16 ;  /* 0x00282c1001007387 */ /* 0x0001e80000100800 */
[----:B------:R1:W-:Y:S01]  /*31de0*/  STL [R1+0x2828], R17 ;  /* 0x0028281101007387 */ /* 0x0003e20000100800 */
[C---:B--2---:R-:W-:Y:S03]  /*31df0*/  HMMA.16816.F32 R24, R8.reuse, R16, R24 ;  /* 0x000000100818723c */ /* 0x044fe60000001818 */
[----:B0-----:R-:W2:Y:S04]  /*31e00*/  LDL.LU R16, [R1+0x340] ;  /* 0x0003400001107983 */ /* 0x001ea80000300800 */
[----:B-1----:R-:W2:Y:S04]  /*31e10*/  LDL.LU R17, [R1+0x344] ;  /* 0x0003440001117983 */ /* 0x002ea80000300800 */
[----:B------:R-:W2:Y:S04]  /*31e20*/  LDL.LU R18, [R1+0x348] ;  /* 0x0003480001127983 */ /* 0x000ea80000300800 */
[----:B------:R-:W2:Y:S08]  /*31e30*/  LDL.LU R19, [R1+0x34c] ;  /* 0x00034c0001137983 */ /* 0x000eb00000300800 */
[----:B------:R0:W-:Y:S04]  /*31e40*/  STL.64 [R1+0x2490], R26 ;  /* 0x0024901a01007387 */ /* 0x0001e80000100a00 */
[----:B0-----:R-:W3:Y:S04]  /*31e50*/  LDL.LU R26, [R1+0x894] ;  /* 0x00089400011a7983 */ /* 0x001ee80000300800 */
[----:B------:R-:W3:Y:S04]  /*31e60*/  LDL.LU R27, [R1+0x89c] ;  /* 0x00089c00011b7983 */ /* 0x000ee80000300800 */
[----:B------:R-:W-:Y:S04]  /*31e70*/  STL.64 [R1+0x2488], R24 ;  /* 0x0024881801007387 */ /* 0x000fe80000100a00 */
[----:B------:R-:W-:Y:S04]  /*31e80*/  STL [R1+0x2810], R7 ;  /* 0x0028100701007387 */ /* 0x000fe80000100800 */
[----:B------:R0:W-:Y:S04]  /*31e90*/  STL.64 [R1+0x24a0], R22 ;  /* 0x0024a01601007387 */ /* 0x0001e80000100a00 */
[----:B------:R1:W-:Y:S04]  /*31ea0*/  STL.64 [R1+0x2498], R20 ;  /* 0x0024981401007387 */ /* 0x0003e80000100a00 */
[----:B0-----:R-:W4:Y:S04]  /*31eb0*/  LDL.LU R22, [R1+0x8dc] ;  /* 0x0008dc0001167983 */ /* 0x001f280000300800 */
[----:B------:R-:W4:Y:S01]  /*31ec0*/  LDL.LU R23, [R1+0x8d8] ;  /* 0x0008d80001177983 */ /* 0x000f220000300800 */
[----:B--2---:R-:W-:-:S15]  /*31ed0*/  HMMA.16816.F32 R16, R8, R4, R16 ;  /* 0x000000040810723c */ /* 0x004fde0000001810 */
[----:B------:R-:W-:-:S08]  /*31ee0*/  NOP ;  /* 0x0000000000007918 */ /* 0x000fd00000000000 */
[----:B------:R-:W-:Y:S04]  /*31ef0*/  STL.64 [R1+0x4f0], R16 ;  /* 0x0004f01001007387 */ /* 0x000fe80000100a00 */
[----:B------:R-:W-:Y:S04]  /*31f00*/  STL.64 [R1+0x4f8], R18 ;  /* 0x0004f81201007387 */ /* 0x000fe80000100a00 */
[----:B----4-:R0:W-:Y:S04]  /*31f10*/  STL.64 [R1+0x27c8], R22 ;  /* 0x0027c81601007387 */ /* 0x0101e80000100a00 */
[----:B-1----:R-:W2:Y:S04]  /*31f20*/  LDL.LU R20, [R1+0x390] ;  /* 0x0003900001147983 */ /* 0x002ea80000300800 */
[----:B------:R-:W2:Y:S04]  /*31f30*/  LDL.LU R21, [R1+0x394] ;  /* 0x0003940001157983 */ /* 0x000ea80000300800 */
[----:B0-----:R-:W4:Y:S04]  /*31f40*/  LDL.LU R22, [R1+0x398] ;  /* 0x0003980001167983 */ /* 0x001f280000300800 */
[----:B------:R-:W4:Y:S04]  /*31f50*/  LDL.LU R23, [R1+0x39c] ;  /* 0x00039c0001177983 */ /* 0x000f280000300800 */
[----:B----4-:R-:W-:Y:S04]  /*31f60*/  STL.64 [R1+0x27d8], R22 ;  /* 0x0027d81601007387 */ /* 0x010fe80000100a00 */
[----:B--2---:R0:W-:Y:S04]  /*31f70*/  STL.64 [R1+0x27d0], R20 ;  /* 0x0027d01401007387 */ /* 0x0041e80000100a00 */
[----:B0-----:R-:W2:Y:S04]  /*31f80*/  LDL.LU R20, [R1+0x360] ;  /* 0x0003600001147983 */ /* 0x001ea80000300800 */
[----:B------:R-:W2:Y:S04]  /*31f90*/  LDL.LU R21, [R1+0x364] ;  /* 0x0003640001157983 */ /* 0x000ea80000300800 */
[----:B------:R-:W4:Y:S01]  /*31fa0*/  LDL.LU R22, [R1+0x368] ;  /* 0x0003680001167983 */ /* 0x000f220000300800 */
[----:B------:R-:W-:-:S03]  /*31fb0*/  IMAD.MOV.U32 R23, RZ, RZ, R0 ;  /* 0x000000ffff177224 */ /* 0x000fc600078e0000 */
[----:B------:R-:W3:Y:S04]  /*31fc0*/  LDL.LU R0, [R1+0x2840] ;  /* 0x0028400001007983 */ /* 0x000ee80000300800 */
[----:B------:R-:W2:Y:S04]  /*31fd0*/  LDL.LU R7, [R1+0x8c4] ;  /* 0x0008c40001077983 */ /* 0x000ea80000300800 */
[----:B--2---:R-:W-:Y:S04]  /*31fe0*/  STL.64 [R1+0x2820], R6 ;  /* 0x0028200601007387 */ /* 0x004fe80000100a00 */
        /* <DEDUP_REMOVED lines=9> */
[----:B------:R-:W2:Y:S04]  /*32080*/  LDL.LU R6, [R1+0x318] ;  /* 0x0003180001067983 */ /* 0x000ea80000300800 */
[----:B------:R-:W4:Y:S01]  /*32090*/  LDL.LU R16, [R1+0x8b4] ;  /* 0x0008b40001107983 */ /* 0x000f220000300800 */
[----:B---3--:R-:W-:-:S03]  /*320a0*/  IMAD.MOV.U32 R7, RZ, RZ, R0 ;  /* 0x000000ffff077224 */ /* 0x008fc600078e0000 */
        /* <DEDUP_REMOVED lines=16> */
[----:B------:R-:W-:Y:S02]  /*321b0*/  IMAD R15, R28, 0x100, R29 ;  /* 0x000001001c0f7824 */ /* 0x000fe400078e021d */
[----:B------:R-:W-:Y:S02]  /*321c0*/  IMAD R12, R12, 0x100, R26 ;  /* 0x000001000c0c7824 */ /* 0x000fe400078e021a */
[----:B------:R-:W-:Y:S01]  /*321d0*/  IMAD R13, R13, 0x100, R27 ;  /* 0x000001000d0d7824 */ /* 0x000fe200078e021b */
        /* <DEDUP_REMOVED lines=14> */
[----:B------:R-:W2:Y:S04]  /*322c0*/  LDL.LU.64 R6, [R1+0x2838] ;  /* 0x0028380001067983 */ /* 0x000ea80000300a00 */
[----:B------:R-:W2:Y:S04]  /*322d0*/  LDL.LU.64 R4, [R1+0x2830] ;  /* 0x0028300001047983 */ /* 0x000ea80000300a00 */
[----:B------:R0:W-:Y:S04]  /*322e0*/  STL.64 [R1+0x120], R8 ;  /* 0x0001200801007387 */ /* 0x0001e80000100a00 */
[----:B------:R1:W-:Y:S04]  /*322f0*/  STL.64 [R1+0x128], R10 ;  /* 0x0001280a01007387 */ /* 0x0003e80000100a00 */
[----:B0-----:R-:W3:Y:S04]  /*32300*/  LDL.LU R8, [R1+0x8b0] ;  /* 0x0008b00001087983 */ /* 0x001ee80000300800 */
[----:B------:R-:W4:Y:S04]  /*32310*/  LDL.LU R9, [R1+0x8b8] ;  /* 0x0008b80001097983 */ /* 0x000f280000300800 */
[----:B-1----:R-:W2:Y:S04]  /*32320*/  LDL.LU R10, [R1+0x8c0] ;  /* 0x0008c000010a7983 */ /* 0x002ea80000300800 */
[----:B------:R-:W2:Y:S01]  /*32330*/  LDL.LU R11, [R1+0x8cc] ;  /* 0x0008cc00010b7983 */ /* 0x000ea20000300800 */
[----:B------:R-:W-:-:S02]  /*32340*/  F2FP.F16.E4M3.UNPACK_B R12, R12 ;  /* 0x0000000cff0c723e */ /* 0x000fc400020006ff */
[----:B------:R-:W-:Y:S01]  /*32350*/  F2FP.F16.E4M3.UNPACK_B R13, R13 ;  /* 0x0000000dff0d723e */ /* 0x000fe200020006ff */
[----:B---3--:R-:W-:Y:S02]  /*32360*/  IMAD R8, R8, 0x100, R16 ;  /* 0x0000010008087824 */ /* 0x008fe400078e0210 */
[----:B----4-:R-:W-:Y:S01]  /*32370*/  IMAD R9, R9, 0x100, R17 ;  /* 0x0000010009097824 */ /* 0x010fe200078e0211 */
        /* <DEDUP_REMOVED lines=10> */
[----:B--2---:R-:W-:-:S03]  /*32420*/  IMAD R10, R10, 0x100, R7 ;  /* 0x000001000a0a7824 */ /* 0x004fc600078e0207 */
        /* <DEDUP_REMOVED lines=13> */
[----:B------:R-:W-:Y:S01]  /*32500*/  IMAD R11, R0, 0x100, R11 ;  /* 0x00000100000b7824 */ /* 0x000fe200078e020b */
[----:B------:R-:W-:-:S02]  /*32510*/  F2FP.F16.E4M3.UNPACK_B R8, R8 ;  /* 0x00000008ff08723e */ /* 0x000fc400020006ff */
[----:B------:R-:W-:Y:S02]  /*32520*/  F2FP.F16.E4M3.UNPACK_B R9, R9 ;  /* 0x00000009ff09723e */ /* 0x000fe400020006ff */
[----:B------:R-:W-:Y:S01]  /*32530*/  F2FP.F16.E4M3.UNPACK_B R10, R10 ;  /* 0x0000000aff0a723e */ /* 0x000fe200020006ff */
[----:B--2---:R-:W-:Y:S01]  /*32540*/  HMMA.16816.F32 R12, R12, R2, R20 ;  /* 0x000000020c0c723c */ /* 0x004fe20000001814 */
[----:B------:R-:W2:Y:S04]  /*32550*/  LDL.LU.64 R22, [R1+0x27e8] ;  /* 0x0027e80001167983 */ /* 0x000ea80000300a00 */
[----:B------:R-:W2:Y:S01]  /*32560*/  LDL.LU.64 R20, [R1+0x27e0] ;  /* 0x0027e00001147983 */ /* 0x000ea20000300a00 */
[----:B------:R-:W-:-:S15]  /*32570*/  F2FP.F16.E4M3.UNPACK_B R11, R11 ;  /* 0x0000000bff0b723e */ /* 0x000fde00020006ff */
[----:B------:R-:W-:-:S02]  /*32580*/  NOP ;  /* 0x0000000000007918 */ /* 0x000fc40000000000 */
[----:B------:R-:W-:Y:S01]  /*32590*/  STL.64 [R1+0x220], R12 ;  /* 0x0002200c01007387 */ /* 0x000fe20000100a00 */
[----:B------:R-:W-:-:S03]  /*325a0*/  IMAD.MOV.U32 R0, RZ, RZ, R15 ;  /* 0x000000ffff007224 */ /* 0x000fc600078e000f */
[----:B------:R0:W-:Y:S04]  /*325b0*/  STL [R1+0x228], R14 ;  /* 0x0002280e01007387 */ /* 0x0001e80000100800 */
[----:B0-----:R-:W3:Y:S04]  /*325c0*/  LDL.LU R14, [R1+0x8d4] ;  /* 0x0008d400010e7983 */ /* 0x001ee80000300800 */
[----:B------:R-:W3:Y:S04]  /*325d0*/  LDL.LU R15, [R1+0x8d0] ;  /* 0x0008d000010f7983 */ /* 0x000ee80000300800 */
[----:B------:R-:W-:Y:S01]  /*325e0*/  STL [R1+0x2480], R0 ;  /* 0x0024800001007387 */ /* 0x000fe20000100800 */
[----:B--2---:R-:W-:-:S15]  /*325f0*/  HMMA.16816.F32 R20, R8, R16, R20 ;  /* 0x000000100814723c */ /* 0x004fde0000001814 */
[----:B------:R-:W-:-:S08]  /*32600*/  NOP ;  /* 0x0000000000007918 */ /* 0x000fd00000000000 */
[----:B------:R-:W-:Y:S04]  /*32610*/  STL.64 [R1+0x250], R20 ;  /* 0x0002501401007387 */ /* 0x000fe80000100a00 */
[----:B------:R0:W-:Y:S04]  /*32620*/  STL.64 [R1+0x258], R22 ;  /* 0x0002581601007387 */ /* 0x0001e80000100a00 */
[----:B0-----:R-:W2:Y:S04]  /*32630*/  LDL.LU.64 R22, [R1+0x27d8] ;  /* 0x0027d80001167983 */ /* 0x001ea80000300a00 */
[----:B------:R-:W2:Y:S04]  /*32640*/  LDL.LU.64 R20, [R1+0x27d0] ;  /* 0x0027d00001147983 */ /* 0x000ea80000300a00 */
[----:B------:R-:W-:Y:S04]  /*32650*/  STL [R1+0x27b4], R16 ;  /* 0x0027b41001007387 */ /* 0x000fe80000100800 */
[----:B------:R-:W-:Y:S01]  /*32660*/  STL [R1+0x27b0], R17 ;  /* 0x0027b01101007387 */ /* 0x000fe20000100800 */
[----:B--2---:R-:W-:-:S15]  /*32670*/  HMMA.16816.F32 R20, R8, R6, R20 ;  /* 0x000000060814723c */ /* 0x004fde0000001814 */
[----:B------:R-:W-:-:S08]  /*32680*/  NOP ;  /* 0x0000000000007918 */ /* 0x000fd00000000000 */
[----:B------:R-:W-:Y:S04]  /*32690*/  STL.64 [R1+0x270], R20 ;  /* 0x0002701401007387 */ /* 0x000fe80000100a00 */
[----:B------:R0:W-:Y:S01]  /*326a0*/  STL [R1+0x278], R22 ;  /* 0x0002781601007387 */ /* 0x0001e20000100800 */
[----:B------:R-:W-:-:S03]  /*326b0*/  IMAD.MOV.U32 R0, RZ, RZ, R23 ;  /* 0x000000ffff007224 */ /* 0x000fc600078e0017 */
[----:B0-----:R-:W2:Y:S01]  /*326c0*/  LDL.LU.64 R22, [R1+0x27c8] ;  /* 0x0027c80001167983 */ /* 0x001ea20000300a00 */
[----:B---3--:R-:W-:Y:S02]  /*326d0*/  IMAD R12, R15, 0x100, R14 ;  /* 0x000001000f0c7824 */ /* 0x008fe400078e020e */
[----:B------:R-:W-:Y:S02]  /*326e0*/  IMAD R15, R18, 0x100, R19 ;  /* 0x00000100120f7824 */ /* 0x000fe400078e0213 */
[----:B------:R-:W-:Y:S01]  /*326f0*/  HMMA.16816.F32 R16, R8, R4, R24 ;  /* 0x000000040810723c */ /* 0x000fe20000001818 */
[----:B------:R-:W-:Y:S04]  /*32700*/  STL [R1+0x2798], R7 ;  /* 0x0027980701007387 */ /* 0x000fe80000100800 */
[----:B------:R0:W-:Y:S04]  /*32710*/  STL [R1+0x24b8], R0 ;  /* 0x0024b80001007387 */ /* 0x0001e80000100800 */
[----:B0-----:R-:W3:Y:S04]  /*32720*/  LDL.LU R0, [R1+0x92c] ;  /* 0x00092c0001007983 */ /* 0x001ee80000300800 */
[----:B------:R-:W4:Y:S10]  /*32730*/  LDL.LU R20, [R1+0x928] ;  /* 0x0009280001147983 */ /* 0x000f340000300800 */
[----:B------:R-:W-:Y:S04]  /*32740*/  STL.64 [R1+0x4c0], R16 ;  /* 0x0004c01001007387 */ /* 0x000fe80000100a00 */
[----:B------:R-:W-:Y:S04]  /*32750*/  STL.64 [R1+0x4c8], R18 ;  /* 0x0004c81201007387 */ /* 0x000fe80000100a00 */
[----:B------:R-:W4:Y:S01]  /*32760*/  LDL.LU R21, [R1+0x940] ;  /* 0x0009400001157983 */ /* 0x000f220000300800 */
[----:B--2---:R-:W-:-:S03]  /*32770*/  IMAD R13, R23, 0x100, R22 ;  /* 0x00000100170d7824 */ /* 0x004fc600078e0216 */
[----:B------:R-:W2:Y:S04]  /*32780*/  LDL.LU R22, [R1+0x930] ;  /* 0x0009300001167983 */ /* 0x000ea80000300800 */
[----:B------:R-:W2:Y:S04]  /*32790*/  LDL.LU R23, [R1+0x948] ;  /* 0x0009480001177983 */ /* 0x000ea80000300800 */
[----:B--2---:R-:W-:Y:S04]  /*327a0*/  STL.64 [R1+0x2750], R22 ;  /* 0x0027501601007387 */ /* 0x004fe80000100a00 */
[----:B----4-:R0:W-:Y:S04]  /*327b0*/  STL.64 [R1+0x2748], R20 ;  /* 0x0027481401007387 */ /* 0x0101e80000100a00 */
        /* <DEDUP_REMOVED lines=9> */
[----:B------:R-:W4:Y:S04]  /*32850*/  LDL.LU R23, [R1+0x3ec] ;  /* 0x0003ec0001177983 */ /* 0x000f280000300800 */
[----:B------:R-:W3:Y:S04]  /*32860*/  LDL.LU R7, [R1+0x904] ;  /* 0x0009040001077983 */ /* 0x000ee80000300800 */
[----:B---3--:R-:W-:Y:S04]  /*32870*/  STL.64 [R1+0x27a8], R6 ;  /* 0x0027a80601007387 */ /* 0x008fe80000100a00 */
[----:B------:R0:W-:Y:S04]  /*32880*/  STL.64 [R1+0x27a0], R4 ;  /* 0x0027a00401007387 */ /* 0x0001e80000100a00 */
[----:B0-----:R-:W3:Y:S04]  /*32890*/  LDL.LU R4, [R1+0x3f0] ;  /* 0x0003f00001047983 */ /* 0x001ee80000300800 */
[----:B------:R-:W3:Y:S04]  /*328a0*/  LDL.LU R5, [R1+0x3f4] ;  /* 0x0003f40001057983 */ /* 0x000ee80000300800 */
[----:B------:R-:W2:Y:S04]  /*328b0*/  LDL.LU R6, [R1+0x3f8] ;  /* 0x0003f80001067983 */ /* 0x000ea80000300800 */
[----:B------:R-:W2:Y:S01]  /*328c0*/  LDL.LU R7, [R1+0x3fc] ;  /* 0x0003fc0001077983 */ /* 0x000ea20000300800 */
[----:B------:R-:W-:-:S03]  /*328d0*/  IMAD R14, R28, 0x100, R29 ;  /* 0x000001001c0e7824 */ /* 0x000fc600078e021d */
[----:B--2---:R-:W-:Y:S04]  /*328e0*/  STL.64 [R1+0x27c0], R6 ;  /* 0x0027c00601007387 */ /* 0x004fe80000100a00 */
[----:B---3--:R0:W-:Y:S04]  /*328f0*/  STL.64 [R1+0x27b8], R4 ;  /* 0x0027b80401007387 */ /* 0x0081e80000100a00 */
[----:B0-----:R-:W2:Y:S04]  /*32900*/  LDL.LU R4, [R1+0x3d0] ;  /* 0x0003d00001047983 */ /* 0x001ea80000300800 */
[----:B------:R-:W2:Y:S04]  /*32910*/  LDL.LU R5, [R1+0x3d4] ;  /* 0x0003d40001057983 */ /* 0x000ea80000300800 */
[----:B------:R-:W2:Y:S04]  /*32920*/  LDL.LU R6, [R1+0x3d8] ;  /* 0x0003d80001067983 */ /* 0x000ea80000300800 */
[----:B------:R-:W2:Y:S04]  /*32930*/  LDL.LU R7, [R1+0x3dc] ;  /* 0x0003dc0001077983 */ /* 0x000ea80000300800 */
[----:B------:R-:W3:Y:S04]  /*32940*/  LDL.LU R16, [R1+0x8f4] ;  /* 0x0008f40001107983 */ /* 0x000ee80000300800 */
[----:B------:R-:W3:Y:S04]  /*32950*/  LDL.LU R17, [R1+0x8fc] ;  /* 0x0008fc0001117983 */ /* 0x000ee80000300800 */
[----:B------:R-:W3:Y:S04]  /*32960*/  LDL.LU R28, [R1+0x908] ;  /* 0x00090800011c7983 */ /* 0x000ee80000300800 */
        /* <DEDUP_REMOVED lines=10> */
[----:B------:R-:W4:Y:S04]  /*32a10*/  LDL.LU R22, [R1+0x438] ;  /* 0x0004380001167983 */ /* 0x000f280000300800 */
[----:B------:R-:W4:Y:S01]  /*32a20*/  LDL.LU R23, [R1+0x43c] ;  /* 0x00043c0001177983 */ /* 0x000f220000300800 */
[----:B------:R-:W-:Y:S03]  /*32a30*/  HMMA.16816.F32 R8, R8, R2, R4 ;  /* 0x000000020808723c */ /* 0x000fe60000001804 */
        /* <DEDUP_REMOVED lines=36> */
[----:B------:R-:W2:Y:S01]  /*32c80*/  LDL.LU R7, [R1+0x2798] ;  /* 0x0027980001077983 */ /* 0x000ea20000300800 */
[----:B------:R-:W-:Y:S01]  /*32c90*/  IMAD R11, R28, 0x100, R11 ;  /* 0x000001001c0b7824 */ /* 0x000fe200078e020b */
[----:B--2---:R-:W-:-:S15]  /*32ca0*/  HMMA.16816.F32 R20, R12, R6, R20 ;  /* 0x000000060c14723c */ /* 0x004fde0000001814 */
[----:B------:R-:W-:-:S08]  /*32cb0*/  NOP ;  /* 0x0000000000007918 */ /* 0x000fd00000000000 */
[----:B------:R-:W-:Y:S04]  /*32cc0*/  STL.64 [R1+0x4b0], R20 ;  /* 0x0004b01401007387 */ /* 0x000fe80000100a00 */
[----:B------:R0:W-:Y:S01]  /*32cd0*/  STL [R1+0x4b8], R22 ;  /* 0x0004b81601007387 */ /* 0x0001e20000100800 */
[----:B------:R-:W-:-:S03]  /*32ce0*/  IMAD.MOV.U32 R28, RZ, RZ, R23 ;  /* 0x000000ffff1c7224 */ /* 0x000fc600078e0017 */
[----:B0-----:R-:W3:Y:S04]  /*32cf0*/  LDL.LU.64 R22, [R1+0x2790] ;  /* 0x0027900001167983 */ /* 0x001ee80000300a00 */
[----:B------:R-:W3:Y:S04]  /*32d00*/  LDL.LU.64 R20, [R1+0x2788] ;  /* 0x0027880001147983 */ /* 0x000ee80000300a00 */
[----:B------:R-:W-:Y:S01]  /*32d10*/  STL [R1+0x23e8], R28 ;  /* 0x0023e81c01007387 */ /* 0x000fe20000100800 */
        /* <DEDUP_REMOVED lines=15> */
[----:B------:R1:W-:Y:S01]  /*32e10*/  STL [R1+0x468], R14 ;  /* 0x0004680e01007387 */ /* 0x0003e20000100800 */
[----:B------:R-:W-:-:S03]  /*32e20*/  IMAD.MOV.U32 R28, RZ, RZ, R15 ;  /* 0x000000ffff1c7224 */ /* 0x000fc600078e000f */
[----:B0-----:R-:W3:Y:S04]  /*32e30*/  LDL.LU R12, [R1+0x910] ;  /* 0x00091000010c7983 */ /* 0x001ee80000300800 */
[----:B------:R-:W4:Y:S04]  /*32e40*/  LDL.LU R13, [R1+0x918] ;  /* 0x00091800010d7983 */ /* 0x000f280000300800 */
[----:B-1----:R-:W3:Y:S04]  /*32e50*/  LDL.LU R14, [R1+0x924] ;  /* 0x00092400010e7983 */ /* 0x002ee80000300800 */
[----:B------:R-:W3:Y:S04]  /*32e60*/  LDL.LU R15, [R1+0x920] ;  /* 0x00092000010f7983 */ /* 0x000ee80000300800 */
[----:B------:R0:W-:Y:S04]  /*32e70*/  STL [R1+0x23ec], R28 ;  /* 0x0023ec1c01007387 */ /* 0x0001e80000100800 */
[----:B0-----:R-:W4:Y:S01]  /*32e80*/  LDL.LU R28, [R1+0x91c] ;  /* 0x00091c00011c7983 */ /* 0x001f220000300800 */
[----:B--2---:R-:W-:-:S15]  /*32e90*/  HMMA.16816.F32 R20, R8, R16, R20 ;  /* 0x000000100814723c */ /* 0x004fde0000001814 */
[----:B------:R-:W-:-:S08]  /*32ea0*/  NOP ;  /* 0x0000000000007918 */ /* 0x000fd00000000000 */
[----:B------:R-:W-:Y:S04]  /*32eb0*/  STL.64 [R1+0x410], R20 ;  /* 0x0004101401007387 */ /* 0x000fe80000100a00 */
[----:B------:R0:W-:Y:S04]  /*32ec0*/  STL.64 [R1+0x418], R22 ;  /* 0x0004181601007387 */ /* 0x0001e80000100a00 */
[----:B0-----:R-:W2:Y:S04]  /*32ed0*/  LDL.LU.64 R22, [R1+0x2760] ;  /* 0x0027600001167983 */ /* 0x001ea80000300a00 */
[----:B------:R-:W2:Y:S04]  /*32ee0*/  LDL.LU.64 R20, [R1+0x2758] ;  /* 0x0027580001147983 */ /* 0x000ea80000300a00 */
[----:B------:R-:W3:Y:S01]  /*32ef0*/  LDL.LU R17, [R1+0x914] ;  /* 0x0009140001117983 */ /* 0x000ee20000300800 */
[----:B----4-:R-:W-:Y:S01]  /*32f00*/  IMAD R13, R13, 0x100, R28 ;  /* 0x000001000d0d7824 */ /* 0x010fe200078e021c */
[----:B--2---:R-:W-:-:S15]  /*32f10*/  HMMA.16816.F32 R20, R8, R6, R20 ;  /* 0x000000060814723c */ /* 0x004fde0000001814 */
[----:B------:R-:W-:-:S08]  /*32f20*/  NOP ;  /* 0x0000000000007918 */ /* 0x000fd00000000000 */
[----:B------:R-:W-:Y:S04]  /*32f30*/  STL.64 [R1+0x3a0], R20 ;  /* 0x0003a01401007387 */ /* 0x000fe80000100a00 */
[----:B------:R0:W-:Y:S01]  /*32f40*/  STL [R1+0x3a8], R22 ;  /* 0x0003a81601007387 */ /* 0x0001e20000100800 */
[----:B------:R-:W-:-:S03]  /*32f50*/  IMAD.MOV.U32 R28, RZ, RZ, R23 ;  /* 0x000000ffff1c7224 */ /* 0x000fc600078e0017 */
[----:B0-----:R-:W2:Y:S04]  /*32f60*/  LDL.LU.64 R22, [R1+0x2750] ;  /* 0x0027500001167983 */ /* 0x001ea80000300a00 */
[----:B------:R-:W4:Y:S01]  /*32f70*/  LDL.LU.64 R20, [R1+0x2748] ;  /* 0x0027480001147983 */ /* 0x000f220000300a00 */
[----:B---3--:R-:W-:-:S03]  /*32f80*/  IMAD R6, R15, 0x100, R14 ;  /* 0x000001000f067824 */ /* 0x008fc600078e020e */
[----:B------:R-:W-:Y:S01]  /*32f90*/  STL [R1+0x2444], R28 ;  /* 0x0024441c01007387 */ /* 0x000fe20000100800 */
[----:B--2---:R-:W-:Y:S02]  /*32fa0*/  IMAD R18, R18, 0x100, R23 ;  /* 0x0000010012127824 */ /* 0x004fe400078e0217 */
[----:B----4-:R-:W-:Y:S02]  /*32fb0*/  IMAD R7, R20, 0x100, R0 ;  /* 0x0000010014077824 */ /* 0x010fe400078e0200 */
[----:B------:R-:W-:Y:S02]  /*32fc0*/  IMAD R14, R22, 0x100, R21 ;  /* 0x00000100160e7824 */ /* 0x000fe400078e0215 */
[----:B------:R-:W-:Y:S01]  /*32fd0*/  HMMA.16816.F32 R20, R8, R4, R24 ;  /* 0x000000040814723c */ /* 0x000fe20000001818 */
[----:B------:R-:W2:-:S15]  /*32fe0*/  LDL.LU R24, [R1+0x570] ;  /* 0x0005700001187983 */ /* 0x000e9e0000300800 */
[----:B------:R-:W-:-:S07]  /*32ff0*/  NOP ;  /* 0x0000000000007918 */ /* 0x000fce0000000000 */
[----:B------:R-:W-:Y:S04]  /*33000*/  STL.64 [R1+0x390], R20 ;  /* 0x0003901401007387 */ /* 0x000fe80000100a00 */
[----:B------:R-:W-:Y:S04]  /*33010*/  STL.64 [R1+0x398], R22 ;  /* 0x0003981601007387 */ /* 0x000fe80000100a00 */
        /* <DEDUP_REMOVED lines=20> */
[----:B------:R-:W3:Y:S01]  /*33160*/  LDL.LU R27, [R1+0x48c] ;  /* 0x00048c00011b7983 */ /* 0x000ee20000300800 */
[----:B------:R-:W-:-:S03]  /*33170*/  IMAD R12, R12, 0x100, R17 ;  /* 0x000001000c0c7824 */ /* 0x000fc600078e0211 */
[----:B------:R-:W4:Y:S04]  /*33180*/  LDL R16, [R1+0x588] ;  /* 0x0005880001107983 */ /* 0x000f280000100800 */
[----:B------:R-:W4:Y:S04]  /*33190*/  LDL R17, [R1+0x58c] ;  /* 0x00058c0001117983 */ /* 0x000f280000100800 */
[----:B------:R-:W4:Y:S04]  /*331a0*/  LDL.LU R15, [R1+0x954] ;  /* 0x00095400010f7983 */ /* 0x000f280000300800 */
        /* <DEDUP_REMOVED lines=22> */
[----:B------:R-:W3:Y:S01]  /*33310*/  LDL.LU R22, [R1+0x96c] ;  /* 0x00096c0001167983 */ /* 0x000ee20000300800 */
[----:B------:R-:W-:-:S03]  /*33320*/  IMAD R19, R19, 0x100, R29 ;  /* 0x0000010013137824 */ /* 0x000fc600078e021d */
[----:B------:R-:W3:Y:S04]  /*33330*/  LDL.LU R23, [R1+0x9b8] ;  /* 0x0009b80001177983 */ /* 0x000ee80000300800 */
[----:B------:R-:W3:Y:S01]  /*33340*/  LDL.LU R29, [R1+0x9b4] ;  /* 0x0009b400011d7983 */ /* 0x000ee20000300800 */
[----:B------:R-:W-:-:S03]  /*33350*/  F2FP.F16.E4M3.UNPACK_B R4, R12 ;  /* 0x0000000cff04723e */ /* 0x000fc600020006ff */
[----:B------:R-:W3:Y:S01]  /*33360*/  LDL.LU R12, [R1+0x958] ;  /* 0x00095800010c7983 */ /* 0x000ee20000300800 */
[----:B--2---:R-:W-:Y:S03]  /*33370*/  HMMA.16816.F32 R8, R8, R2, R24 ;  /* 0x000000020808723c */ /* 0x004fe60000001818 */
[----:B------:R-:W2:Y:S04]  /*33380*/  LDL.LU.64 R26, [R1+0x2740] ;  /* 0x00274000011a7983 */ /* 0x000ea80000300a00 */
[----:B------:R-:W2:Y:S01]  /*33390*/  LDL.LU.64 R24, [R1+0x2738] ;  /* 0x0027380001187983 */ /* 0x000ea20000300a00 */
[----:B------:R-:W-:Y:S02]  /*333a0*/  F2FP.F16.E4M3.UNPACK_B R5, R13 ;  /* 0x0000000dff05723e */ /* 0x000fe400020006ff */
[----:B------:R-:W-:-:S02]  /*333b0*/  F2FP.F16.E4M3.UNPACK_B R6, R6 ;  /* 0x00000006ff06723e */ /* 0x000fc400020006ff */
[----:B------:R-:W-:Y:S02]  /*333c0*/  F2FP.F16.E4M3.UNPACK_B R7, R7 ;  /* 0x00000007ff07723e */ /* 0x000fe400020006ff */
[----:B----4-:R-:W-:Y:S02]  /*333d0*/  F2FP.F16.E4M3.UNPACK_B R16, R16 ;  /* 0x00000010ff10723e */ /* 0x010fe400020006ff */
[----:B------:R-:W-:-:S07]  /*333e0*/  F2FP.F16.E4M3.UNPACK_B R17, R17 ;  /* 0x00000011ff11723e */ /* 0x000fce00020006ff */
[----:B------:R0:W-:Y:S04]  /*333f0*/  STL.64 [R1+0x3d0], R8 ;  /* 0x0003d00801007387 */ /* 0x0001e80000100a00 */
[----:B------:R1:W-:Y:S04]  /*33400*/  STL.64 [R1+0x3d8], R10 ;  /* 0x0003d80a01007387 */ /* 0x0003e80000100a00 */
[----:B------:R-:W4:Y:S04]  /*33410*/  LDL R2, [R1+0x5b8] ;  /* 0x0005b80001027983 */ /* 0x000f280000100800 */
[----:B------:R-:W3:Y:S04]  /*33420*/  LDL R3, [R1+0x5bc] ;  /* 0x0005bc0001037983 */ /* 0x000ee80000100800 */
[----:B0-----:R-:W4:Y:S04]  /*33430*/  LDL R8, [R1+0x5a8] ;  /* 0x0005a80001087983 */ /* 0x001f280000100800 */
[----:B-1----:R-:W3:Y:S04]  /*33440*/  LDL R10, [R1+0x598] ;  /* 0x00059800010a7983 */ /* 0x002ee80000100800 */
[----:B------:R-:W4:Y:S04]  /*33450*/  LDL R11, [R1+0x59c] ;  /* 0x00059c00010b7983 */ /* 0x000f280000100800 */
[----:B------:R-:W4:Y:S01]  /*33460*/  LDL R9, [R1+0x5ac] ;  /* 0x0005ac0001097983 */ /* 0x000f220000100800 */
[----:B--2---:R-:W-:-:S15]  /*33470*/  HMMA.16816.F32 R24, R4, R16, R24 ;  /* 0x000000100418723c */ /* 0x004fde0000001818 */
[----:B------:R-:W-:-:S08]  /*33480*/  NOP ;  /* 0x0000000000007918 */ /* 0x000fd00000000000 */
[----:B------:R-:W-:Y:S04]  /*33490*/  STL.64 [R1+0x450], R24 ;  /* 0x0004501801007387 */ /* 0x000fe80000100a00 */
[----:B------:R0:W-:Y:S04]  /*334a0*/  STL.64 [R1+0x458], R26 ;  /* 0x0004581a01007387 */ /* 0x0001e80000100a00 */
[----:B0-----:R-:W2:Y:S04]  /*334b0*/  LDL.LU.64 R26, [R1+0x2730] ;  /* 0x00273000011a7983 */ /* 0x001ea80000300a00 */
[----:B------:R-:W2:Y:S01]  /*334c0*/  LDL.LU.64 R24, [R1+0x2728] ;  /* 0x0027280001187983 */ /* 0x000ea20000300a00 */
[----:B---3--:R-:W-:-:S02]  /*334d0*/  F2FP.F16.E4M3.UNPACK_B R10, R10 ;  /* 0x0000000aff0a723e */ /* 0x008fc400020006ff */
[----:B----4-:R-:W-:-:S07]  /*334e0*/  F2FP.F16.E4M3.UNPACK_B R11, R11 ;  /* 0x0000000bff0b723e */ /* 0x010fce00020006ff */
        /* <DEDUP_REMOVED lines=13> */
[----:B------:R-:W2:Y:S01]  /*335c0*/  LDL.LU.64 R24, [R1+0x2708] ;  /* 0x0027080001187983 */ /* 0x000ea20000300a00 */
[----:B------:R-:W-:-:S02]  /*335d0*/  F2FP.F16.E4M3.UNPACK_B R2, R2 ;  /* 0x00000002ff02723e */ /* 0x000fc400020006ff */
[----:B------:R-:W-:Y:S01]  /*335e0*/  F2FP.F16.E4M3.UNPACK_B R3, R3 ;  /* 0x00000003ff03723e */ /* 0x000fe200020006ff */
[----:B------:R-:W-:Y:S01]  /*335f0*/  IMAD R15, R15, 0x100, R12 ;  /* 0x000001000f0f7824 */ /* 0x000fe200078e020c */
[----:B------:R-:W-:Y:S02]  /*33600*/  F2FP.F16.E4M3.UNPACK_B R12, R14 ;  /* 0x0000000eff0c723e */ /* 0x000fe400020006ff */
[----:B------:R-:W-:-:S03]  /*33610*/  F2FP.F16.E4M3.UNPACK_B R13, R18 ;  /* 0x00000012ff0d723e */ /* 0x000fc600020006ff */
[----:B--2---:R-:W-:Y:S01]  /*33620*/  HMMA.16816.F32 R4, R4, R2, R24 ;  /* 0x000000020404723c */ /* 0x004fe20000001818 */
[----:B------:R-:W2:Y:S04]  /*33630*/  LDL.LU.64 R26, [R1+0x2700] ;  /* 0x00270000011a7983 */ /* 0x000ea80000300a00 */
[----:B------:R-:W2:Y:S01]  /*33640*/  LDL.LU.64 R24, [R1+0x26f8] ;  /* 0x0026f80001187983 */ /* 0x000ea20000300a00 */
[----:B------:R-:W-:Y:S02]  /*33650*/  F2FP.F16.E4M3.UNPACK_B R14, R19 ;  /* 0x00000013ff0e723e */ /* 0x000fe400020006ff */
[----:B------:R-:W-:-:S15]  /*33660*/  F2FP.F16.E4M3.UNPACK_B R15, R15 ;  /* 0x0000000fff0f723e */ /* 0x000fde00020006ff */
[----:B------:R-:W-:Y:S04]  /*33670*/  STL.64 [R1+0x470], R4 ;  /* 0x0004700401007387 */ /* 0x000fe80000100a00 */
[----:B------:R0:W-:Y:S04]  /*33680*/  STL.64 [R1+0x478], R6 ;  /* 0x0004780601007387 */ /* 0x0001e80000100a00 */
[----:B0-----:R-:W3:Y:S01]  /*33690*/  LDL.LU R7, [R1+0x960] ;  /* 0x0009600001077983 */ /* 0x001ee20000300800 */
[----:B--2---:R-:W-:-:S15]  /*336a0*/  HMMA.16816.F32 R24, R12, R16, R24 ;  /* 0x000000100c18723c */ /* 0x004fde0000001818 */
[----:B------:R-:W-:-:S08]  /*336b0*/  NOP ;  /* 0x0000000000007918 */ /* 0x000fd00000000000 */
[----:B------:R-:W-:Y:S04]  /*336c0*/  STL.64 [R1+0x440], R24 ;  /* 0x0004401801007387 */ /* 0x000fe80000100a00 */
[----:B------:R0:W-:Y:S04]  /*336d0*/  STL.64 [R1+0x448], R26 ;  /* 0x0004481a01007387 */ /* 0x0001e80000100a00 */
[----:B0-----:R-:W2:Y:S04]  /*336e0*/  LDL.LU.64 R26, [R1+0x26f0] ;  /* 0x0026f000011a7983 */ /* 0x001ea80000300a00 */
[----:B------:R-:W2:Y:S04]  /*336f0*/  LDL.LU.64 R24, [R1+0x26e8] ;  /* 0x0026e80001187983 */ /* 0x000ea80000300a00 */
[----:B------:R0:W-:Y:S04]  /*33700*/  STL [R1+0x26d4], R16 ;  /* 0x0026d41001007387 */ /* 0x0001e80000100800 */
[----:B------:R1:W-:Y:S04]  /*33710*/  STL [R1+0x26d0], R17 ;  /* 0x0026d01101007387 */ /* 0x0003e80000100800 */
[----:B0-----:R-:W4:Y:S04]  /*33720*/  LDL.LU R16, [R1+0x320] ;  /* 0x0003200001107983 */ /* 0x001f280000300800 */
[----:B-1----:R-:W4:Y:S04]  /*33730*/  LDL.LU R17, [R1+0x324] ;  /* 0x0003240001117983 */ /* 0x002f280000300800 */
[----:B------:R-:W4:Y:S04]  /*33740*/  LDL.LU R18, [R1+0x328] ;  /* 0x0003280001127983 */ /* 0x000f280000300800 */
[----:B------:R-:W4:Y:S04]  /*33750*/  LDL.LU R19, [R1+0x32c] ;  /* 0x00032c0001137983 */ /* 0x000f280000300800 */
[----:B------:R-:W-:Y:S04]  /*33760*/  STL [R1+0x26bc], R10 ;  /* 0x0026bc0a01007387 */ /* 0x000fe80000100800 */
[----:B------:R-:W-:Y:S01]  /*33770*/  STL [R1+0x26b8], R11 ;  /* 0x0026b80b01007387 */ /* 0x000fe20000100800 */
[----:B------:R-:W-:-:S02]  /*33780*/  IMAD R5, R20, 0x100, R0 ;  /* 0x0000010014057824 */ /* 0x000fc400078e0200 */
[----:B------:R-:W-:Y:S02]  /*33790*/  IMAD R6, R22, 0x100, R21 ;  /* 0x0000010016067824 */ /* 0x000fe400078e0215 */
[----:B---3--:R-:W-:Y:S02]  /*337a0*/  IMAD R4, R28, 0x100, R7 ;  /* 0x000001001c047824 */ /* 0x008fe400078e0207 */
[----:B------:R-:W-:Y:S01]  /*337b0*/  IMAD R7, R29, 0x100, R23 ;  /* 0x000001001d077824 */ /* 0x000fe200078e0217 */
[----:B----4-:R-:W-:-:S15]  /*337c0*/  HMMA.16816.F32 R16, R12, R10, R16 ;  /* 0x0000000a0c10723c */ /* 0x010fde0000001810 */
[----:B------:R-:W-:-:S08]  /*337d0*/  NOP ;  /* 0x0000000000007918 */ /* 0x000fd00000000000 */
[----:B------:R-:W-:Y:S04]  /*337e0*/  STL.64 [R1+0x420], R16 ;  /* 0x0004201001007387 */ /* 0x000fe80000100a00 */
[----:B------:R2:W-:Y:S04]  /*337f0*/  STL.64 [R1+0x428], R18 ;  /* 0x0004281201007387 */ /* 0x0005e80000100a00 */
[----:B------:R-:W3:Y:S01]  /*33800*/  LDL.LU R20, [R1+0x100] ;  /* 0x0001000001147983 */ /* 0x000ee20000300800 */
        /* <DEDUP_REMOVED lines=12> */
[----:B------:R-:W3:Y:S04]  /*338d0*/  LDL.LU R23, [R1+0x11c] ;  /* 0x00011c0001177983 */ /* 0x000ee80000300800 */
[----:B------:R-:W4:Y:S04]  /*338e0*/  LDL.LU R19, [R1+0x9f4] ;  /* 0x0009f40001137983 */ /* 0x000f280000300800 */
[----:B----4-:R0:W-:Y:S04]  /*338f0*/  STL [R1+0x2658], R19 ;  /* 0x0026581301007387 */ /* 0x0101e80000100800 */
[----:B0-----:R-:W4:Y:S04]  /*33900*/  LDL.LU R19, [R1+0x9f0] ;  /* 0x0009f00001137983 */ /* 0x001f280000300800 */
[----:B----4-:R0:W-:Y:S04]  /*33910*/  STL [R1+0x265c], R19 ;  /* 0x00265c1301007387 */ /* 0x0101e80000100800 */
[----:B0-----:R-:W4:Y:S04]  /*33920*/  LDL.LU R19, [R1+0x9e8] ;  /* 0x0009e80001137983 */ /* 0x001f280000300800 */
[----:B----4-:R-:W-:Y:S04]  /*33930*/  STL [R1+0x2670], R19 ;  /* 0x0026701301007387 */ /* 0x010fe80000100800 */
[----:B---3--:R-:W-:Y:S04]  /*33940*/  STL.64 [R1+0x2650], R22 ;  /* 0x0026501601007387 */ /* 0x008fe80000100a00 */
[----:B--2---:R0:W-:Y:S04]  /*33950*/  STL.64 [R1+0x2648], R20 ;  /* 0x0026481401007387 */ /* 0x0041e80000100a00 */
[----:B0-----:R-:W2:Y:S04]  /*33960*/  LDL.LU R20, [R1+0x540] ;  /* 0x0005400001147983 */ /* 0x001ea80000300800 */
[----:B------:R-:W2:Y:S04]  /*33970*/  LDL.LU R21, [R1+0x544] ;  /* 0x0005440001157983 */ /* 0x000ea80000300800 */
[----:B------:R-:W3:Y:S04]  /*33980*/  LDL.LU R22, [R1+0x548] ;  /* 0x0005480001167983 */ /* 0x000ee80000300800 */
[----:B------:R-:W3:Y:S04]  /*33990*/  LDL.LU R23, [R1+0x54c] ;  /* 0x00054c0001177983 */ /* 0x000ee80000300800 */
        /* <DEDUP_REMOVED lines=41> */
[----:B------:R-:W-:Y:S03]  /*33c30*/  HMMA.16816.F32 R12, R12, R2, R8 ;  /* 0x000000020c0c723c */ /* 0x000fe60000001808 */
        /* <DEDUP_REMOVED lines=72> */
[----:B---3--:R-:W-:-:S03]  /*340c0*/  IMAD R4, R4, 0x100, R19 ;  /* 0x0000010004047824 */ /* 0x008fc600078e0213 */
[----:B------:R-:W4:Y:S01]  /*340d0*/  LDL.LU R19, [R1+0x2670] ;  /* 0x0026700001137983 */ /* 0x000f220000300800 */
[----:B--2---:R-:W-:-:S15]  /*340e0*/  HMMA.16816.F32 R20, R12, R10, R20 ;  /* 0x0000000a0c14723c */ /* 0x004fde0000001814 */
[----:B------:R-:W-:-:S08]  /*340f0*/  NOP ;  /* 0x0000000000007918 */ /* 0x000fd00000000000 */
[----:B------:R-:W-:Y:S04]  /*34100*/  STL.64 [R1+0x360], R20 ;  /* 0x0003601401007387 */ /* 0x000fe80000100a00 */
[----:B------:R0:W-:Y:S04]  /*34110*/  STL.64 [R1+0x368], R22 ;  /* 0x0003681601007387 */ /* 0x0001e80000100a00 */
[----:B0-----:R-:W2:Y:S04]  /*34120*/  LDL.LU.64 R22, [R1+0x2668] ;  /* 0x0026680001167983 */ /* 0x001ea80000300a00 */
[----:B------:R-:W2:Y:S01]  /*34130*/  LDL.LU.64 R20, [R1+0x2660] ;  /* 0x0026600001147983 */ /* 0x000ea20000300a00 */
[----:B----4-:R-:W-:-:S03]  /*34140*/  IMAD R5, R5, 0x100, R19 ;  /* 0x0000010005057824 */ /* 0x010fc600078e0213 */
[----:B------:R-:W3:Y:S01]  /*34150*/  LDL.LU R19, [R1+0x265c] ;  /* 0x00265c0001137983 */ /* 0x000ee20000300800 */
[----:B--2---:R-:W-:Y:S01]  /*34160*/  HMMA.16816.F32 R20, R12, R8, R20 ;  /* 0x000000080c14723c */ /* 0x004fe20000001814 */
[----:B---3--:R-:W-:Y:S02]  /*34170*/  IMAD R6, R6, 0x100, R19 ;  /* 0x0000010006067824 */ /* 0x008fe400078e0213 */
[----:B------:R-:W2:-:S15]  /*34180*/  LDL.LU R19, [R1+0x2658] ;  /* 0x0026580001137983 */ /* 0x000e9e0000300800 */
[----:B------:R-:W-:-:S05]  /*34190*/  NOP ;  /* 0x0000000000007918 */ /* 0x000fca0000000000 */
[----:B------:R-:W-:Y:S04]  /*341a0*/  STL.64 [R1+0x370], R20 ;  /* 0x0003701401007387 */ /* 0x000fe80000100a00 */
[----:B------:R0:W-:Y:S04]  /*341b0*/  STL.64 [R1+0x378], R22 ;  /* 0x0003781601007387 */ /* 0x0001e80000100a00 */
[----:B0-----:R-:W3:Y:S04]  /*341c0*/  LDL.LU.64 R22, [R1+0x2650] ;  /* 0x0026500001167983 */ /* 0x001ee80000300a00 */
[----:B------:R-:W3:Y:S01]  /*341d0*/  LDL.LU.64 R20, [R1+0x2648] ;  /* 0x0026480001147983 */ /* 0x000ee20000300a00 */
[----:B------:R-:W-:-:S02]  /*341e0*/  F2FP.F16.E4M3.UNPACK_B R4, R4 ;  /* 0x00000004ff04723e */ /* 0x000fc400020006ff */
[----:B------:R-:W-:Y:S02]  /*341f0*/  F2FP.F16.E4M3.UNPACK_B R5, R5 ;  /* 0x00000005ff05723e */ /* 0x000fe400020006ff */
[----:B------:R-:W-:Y:S01]  /*34200*/  F2FP.F16.E4M3.UNPACK_B R6, R6 ;  /* 0x00000006ff06723e */ /* 0x000fe200020006ff */
[----:B---3--:R-:W-:Y:S01]  /*34210*/  HMMA.16816.F32 R12, R12, R2, R20 ;  /* 0x000000020c0c723c */ /* 0x008fe20000001814 */
[----:B------:R-:W3:Y:S04]  /*34220*/  LDL.LU.64 R22, [R1+0x2640] ;  /* 0x0026400001167983 */ /* 0x000ee80000300a00 */
[----:B------:R-:W3:Y:S01]  /*34230*/  LDL.LU.64 R20, [R1+0x2638] ;  /* 0x0026380001147983 */ /* 0x000ee20000300a00 */
[----:B--2---:R-:W-:-:S05]  /*34240*/  IMAD R7, R19, 0x100, R7 ;  /* 0x0000010013077824 */ /* 0x004fca00078e0207 */
[----:B------:R-:W-:-:S12]  /*34250*/  F2FP.F16.E4M3.UNPACK_B R7, R7 ;  /* 0x00000007ff07723e */ /* 0x000fd800020006ff */
[----:B------:R0:W-:Y:S04]  /*34260*/  STL.64 [R1+0x350], R12 ;  /* 0x0003500c01007387 */ /* 0x0001e80000100a00 */
[----:B------:R1:W-:Y:S01]  /*34270*/  STL.64 [R1+0x358], R14 ;  /* 0x0003580e01007387 */ /* 0x0003e20000100a00 */
[----:B0-----:R-:W-:Y:S02]  /*34280*/  IMAD R13, R24, 0x100, R0 ;  /* 0x00000100180d7824 */ /* 0x001fe400078e0200 */
[----:B-1----:R-:W-:Y:S02]  /*34290*/  IMAD R14, R26, 0x100, R25 ;  /* 0x000001001a0e7824 */ /* 0x002fe400078e0219 */
[----:B------:R-:W-:Y:S01]  /*342a0*/  IMAD R15, R29, 0x100, R27 ;  /* 0x000001001d0f7824 */ /* 0x000fe200078e021b */
[----:B---3--:R-:W-:-:S15]  /*342b0*/  HMMA.16816.F32 R20, R4, R16, R20 ;  /* 0x000000100414723c */ /* 0x008fde0000001814 */
[----:B------:R-:W-:-:S08]  /*342c0*/  NOP ;  /* 0x0000000000007918 */ /* 0x000fd00000000000 */
[----:B------:R-:W-:Y:S04]  /*342d0*/  STL.64 [R1+0x320], R20 ;  /* 0x0003201401007387 */ /* 0x000fe80000100a00 */
[----:B------:R-:W-:Y:S04]  /*342e0*/  STL.64 [R1+0x328], R22 ;  /* 0x0003281601007387 */ /* 0x000fe80000100a00 */
[----:B------:R-:W2:Y:S04]  /*342f0*/  LDL.LU R24, [R1+0xa0] ;  /* 0x0000a00001187983 */ /* 0x000ea80000300800 */
[----:B------:R-:W2:Y:S04]  /*34300*/  LDL.LU R25, [R1+0xa4] ;  /* 0x0000a40001197983 */ /* 0x000ea80000300800 */
[----:B------:R-:W3:Y:S04]  /*34310*/  LDL.LU R26, [R1+0xa8] ;  /* 0x0000a800011a7983 */ /* 0x000ee80000300800 */
[----:B------:R-:W3:Y:S04]  /*34320*/  LDL.LU R27, [R1+0xac] ;  /* 0x0000ac00011b7983 */ /* 0x000ee80000300800 */
[----:B------:R-:W4:Y:S01]  /*34330*/  LDL.LU R19, [R1+0xa50] ;  /* 0x000a500001137983 */ /* 0x000f220000300800 */
[----:B------:R-:W-:-:S03]  /*34340*/  IMAD R12, R28, 0x100, R18 ;  /* 0x000001001c0c7824 */ /* 0x000fc600078e0212 */
[----:B----4-:R-:W-:Y:S04]  /*34350*/  STL [R1+0x25d4], R19 ;  /* 0x0025d41301007387 */ /* 0x010fe80000100800 */
[----:B------:R-:W4:Y:S04]  /*34360*/  LDL.LU R18, [R1+0xa4c] ;  /* 0x000a4c0001127983 */ /* 0x000f280000300800 */
[----:B----4-:R-:W-:Y:S04]  /*34370*/  STL [R1+0x25d8], R18 ;  /* 0x0025d81201007387 */ /* 0x010fe80000100800 */
[----:B------:R-:W4:Y:S04]  /*34380*/  LDL.LU R28, [R1+0xa58] ;  /* 0x000a5800011c7983 */ /* 0x000f280000300800 */
[----:B----4-:R-:W-:Y:S04]  /*34390*/  STL [R1+0x25f0], R28 ;  /* 0x0025f01c01007387 */ /* 0x010fe80000100800 */
[----:B------:R-:W4:Y:S04]  /*343a0*/  LDL.LU R0, [R1+0xa54] ;  /* 0x000a540001007983 */ /* 0x000f280000300800 */
        /* <DEDUP_REMOVED lines=9> */
[----:B------:R-:W-:Y:S04]  /*34440*/  STL.64 [R1+0x2608], R16 ;  /* 0x0026081001007387 */ /* 0x000fe80000100a00 */
        /* <DEDUP_REMOVED lines=36> */
[C---:B------:R-:W-:Y:S03]  /*34690*/  HMMA.16816.F32 R16, R4.reuse, R10, R16 ;  /* 0x0000000a0410723c */ /* 0x040fe60000001810 */
        /* <DEDUP_REMOVED lines=47> */
[----:B------:R-:W3:Y:S01]  /*34990*/  LDL.LU R28, [R1+0x25f0] ;  /* 0x0025f000011c7983 */ /* 0x000ee20000300800 */
[----:B--2---:R-:W-:-:S15]  /*349a0*/  HMMA.16816.F32 R24, R12, R10, R24 ;  /* 0x0000000a0c18723c */ /* 0x004fde0000001818 */
[----:B------:R-:W-:-:S08]  /*349b0*/  NOP ;  /* 0x0000000000007918 */ /* 0x000fd00000000000 */
[----:B------:R-:W-:Y:S04]  /*349c0*/  STL.64 [R1+0x2c0], R24 ;  /* 0x0002c01801007387 */ /* 0x000fe80000100a00 */
[----:B------:R0:W-:Y:S04]  /*349d0*/  STL.64 [R1+0x2c8], R26 ;  /* 0x0002c81a01007387 */ /* 0x0001e80000100a00 */
[----:B0-----:R-:W2:Y:S04]  /*349e0*/  LDL.LU.64 R26, [R1+0x25e8] ;  /* 0x0025e800011a7983 */ /* 0x001ea80000300a00 */
[----:B------:R-:W2:Y:S01]  /*349f0*/  LDL.LU.64 R24, [R1+0x25e0] ;  /* 0x0025e00001187983 */ /* 0x000ea20000300a00 */
[----:B----4-:R-:W-:-:S02]  /*34a00*/  IMAD R5, R5, 0x100, R18 ;  /* 0x0000010005057824 */ /* 0x010fc400078e0212 */
[----:B------:R-:W-:Y:S01]  /*34a10*/  IMAD R6, R6, 0x100, R19 ;  /* 0x0000010006067824 */ /* 0x000fe200078e0213 */
[----:B------:R-:W4:Y:S04]  /*34a20*/  LDL.LU R18, [R1+0x25d8] ;  /* 0x0025d80001127983 */ /* 0x000f280000300800 */
[----:B------:R-:W4:Y:S01]  /*34a30*/  LDL.LU R19, [R1+0x25d4] ;  /* 0x0025d40001137983 */ /* 0x000f220000300800 */
[----:B------:R-:W-:-:S03]  /*34a40*/  IMAD R7, R7, 0x100, R29 ;  /* 0x0000010007077824 */ /* 0x000fc600078e021d */
[----:B------:R-:W3:Y:S01]  /*34a50*/  LDL.LU R29, [R1+0x25d0] ;  /* 0x0025d000011d7983 */ /* 0x000ee20000300800 */
[----:B--2---:R-:W-:-:S15]  /*34a60*/  HMMA.16816.F32 R24, R12, R8, R24 ;  /* 0x000000080c18723c */ /* 0x004fde0000001818 */
        /* <DEDUP_REMOVED lines=15> */
[----:B0-----:R-:W4:Y:S04]  /*34b60*/  LDL.LU R12, [R1+0xa40] ;  /* 0x000a4000010c7983 */ /* 0x001f280000300800 */
[----:B------:R-:W4:Y:S04]  /*34b70*/  LDL.LU R13, [R1+0xa3c] ;  /* 0x000a3c00010d7983 */ /* 0x000f280000300800 */
[----:B-1----:R-:W3:Y:S04]  /*34b80*/  LDL.LU R14, [R1+0xa48] ;  /* 0x000a4800010e7983 */ /* 0x002ee80000300800 */
[----:B------:R-:W3:Y:S01]  /*34b90*/  LDL.LU R15, [R1+0xa44] ;  /* 0x000a4400010f7983 */ /* 0x000ee20000300800 */
        /* <DEDUP_REMOVED lines=12> */
[----:B------:R-:W-:Y:S03]  /*34c60*/  HMMA.16816.F32 R20, R4, R8, R20 ;  /* 0x000000080414723c */ /* 0x000fe60000001814 */
[----:B------:R-:W-:Y:S04]  /*34c70*/  STL [R1+0x2578], R11 ;  /* 0x0025780b01007387 */ /* 0x000fe80000100800 */
[----:B------:R-:W-:Y:S04]  /*34c80*/  STL [R1+0x255c], R8 ;  /* 0x00255c0801007387 */ /* 0x000fe80000100800 */
[----:B------:R-:W-:-:S12]  /*34c90*/  STL [R1+0x2558], R9 ;  /* 0x0025580901007387 */ /* 0x000fd80000100800 */
[----:B------:R0:W-:Y:S04]  /*34ca0*/  STL.64 [R1+0x290], R20 ;  /* 0x0002901401007387 */ /* 0x0001e80000100a00 */
[----:B------:R1:W-:Y:S04]  /*34cb0*/  STL.64 [R1+0x298], R22 ;  /* 0x0002981601007387 */ /* 0x0003e80000100a00 */
[----:B------:R-:W-:Y:S04]  /*34cc0*/  STL [R1+0x2560], R3 ;  /* 0x0025600301007387 */ /* 0x000fe80000100800 */
[----:B0-----:R-:W3:Y:S01]  /*34cd0*/  LDL.LU R20, [R1+0x50] ;  /* 0x0000500001147983 */ /* 0x001ee20000300800 */
[----:B--2---:R-:W-:-:S15]  /*34ce0*/  HMMA.16816.F32 R4, R4, R2, R24 ;  /* 0x000000020404723c */ /* 0x004fde0000001818 */
[----:B------:R-:W-:-:S08]  /*34cf0*/  NOP ;  /* 0x0000000000007918 */ /* 0x000fd00000000000 */
[----:B------:R-:W-:Y:S04]  /*34d00*/  STL.64 [R1+0x260], R4 ;  /* 0x0002600401007387 */ /* 0x000fe80000100a00 */
[----:B------:R-:W-:Y:S04]  /*34d10*/  STL.64 [R1+0x268], R6 ;  /* 0x0002680601007387 */ /* 0x000fe80000100a00 */
[----:B------:R-:W2:Y:S04]  /*34d20*/  LDL.LU R21, [R1+0x54] ;  /* 0x0000540001157983 */ /* 0x000ea80000300800 */
[----:B-1----:R-:W2:Y:S01]  /*34d30*/  LDL.LU R22, [R1+0x58] ;  /* 0x0000580001167983 */ /* 0x002ea20000300800 */
[----:B----4-:R-:W-:-:S02]  /*34d40*/  IMAD R12, R13, 0x100, R12 ;  /* 0x000001000d0c7824 */ /* 0x010fc400078e020c */
[----:B---3--:R-:W-:Y:S02]  /*34d50*/  IMAD R13, R15, 0x100, R14 ;  /* 0x000001000f0d7824 */ /* 0x008fe400078e020e */
[----:B------:R-:W-:Y:S02]  /*34d60*/  IMAD R14, R18, 0x100, R19 ;  /* 0x00000100120e7824 */ /* 0x000fe400078e0213 */
[----:B------:R-:W-:Y:S01]  /*34d70*/  IMAD.MOV.U32 R23, RZ, RZ, R29 ;  /* 0x000000ffff177224 */ /* 0x000fe200078e001d */
[----:B------:R-:W3:Y:S01]  /*34d80*/  LDL.LU R19, [R1+0xa84] ;  /* 0x000a840001137983 */ /* 0x000ee20000300800 */
[----:B------:R-:W-:-:S03]  /*34d90*/  IMAD R15, R0, 0x100, R28 ;  /* 0x00000100000f7824 */ /* 0x000fc600078e021c */
[----:B------:R-:W4:Y:S04]  /*34da0*/  LDL.LU R18, [R1+0xaa0] ;  /* 0x000aa00001127983 */ /* 0x000f280000300800 */
[----:B------:R-:W4:Y:S04]  /*34db0*/  LDL.LU R28, [R1+0xa8c] ;  /* 0x000a8c00011c7983 */ /* 0x000f280000300800 */
[----:B------:R-:W4:Y:S04]  /*34dc0*/  LDL.LU R0, [R1+0xaa8] ;  /* 0x000aa80001007983 */ /* 0x000f280000300800 */
[----:B------:R-:W4:Y:S04]  /*34dd0*/  LDL.LU R29, [R1+0xaa4] ;  /* 0x000aa400011d7983 */ /* 0x000f280000300800 */
[----:B--2---:R-:W-:Y:S04]  /*34de0*/  STL.64 [R1+0x2510], R22 ;  /* 0x0025101601007387 */ /* 0x004fe80000100a00 */
[----:B------:R0:W-:Y:S04]  /*34df0*/  STL.64 [R1+0x2508], R20 ;  /* 0x0025081401007387 */ /* 0x0001e80000100a00 */
        /* <DEDUP_REMOVED lines=18> */
[----:B------:R-:W-:Y:S04]  /*34f20*/  STL.64 [R1+0x2520], R22 ;  /* 0x0025201601007387 */ /* 0x000fe80000100a00 */
        /* <DEDUP_REMOVED lines=17> */
[----:B------:R-:W-:-:S02]  /*35040*/  F2FP.F16.E4M3.UNPACK_B R12, R12 ;  /* 0x0000000cff0c723e */ /* 0x000fc400020006ff */
[----:B------:R-:W-:Y:S02]  /*35050*/  F2FP.F16.E4M3.UNPACK_B R13, R13 ;  /* 0x0000000dff0d723e */ /* 0x000fe400020006ff */
[----:B------:R-:W-:Y:S02]  /*35060*/  F2FP.F16.E4M3.UNPACK_B R14, R14 ;  /* 0x0000000eff0e723e */ /* 0x000fe400020006ff */
[----:B------:R-:W-:Y:S01]  /*35070*/  F2FP.F16.E4M3.UNPACK_B R15, R15 ;  /* 0x0000000fff0f723e */ /* 0x000fe200020006ff */
[----:B---3--:R-:W-:Y:S04]  /*35080*/  STL.64 [R1+0x2550], R22 ;  /* 0x0025501601007387 */ /* 0x008fe80000100a00 */
[----:B--2---:R0:W-:Y:S04]  /*35090*/  STL.64 [R1+0x2548], R20 ;  /* 0x0025481401007387 */ /* 0x0041e80000100a00 */
        /* <DEDUP_REMOVED lines=18> */
[----:B------:R-:W2:Y:S01]  /*351c0*/  LDL.LU.64 R8, [R1+0x2580] ;  /* 0x0025800001087983 */ /* 0x000ea20000300a00 */
[----:B----4-:R-:W-:-:S03]  /*351d0*/  IMAD R4, R4, 0x100, R11 ;  /* 0x0000010004047824 */ /* 0x010fc600078e020b */
[----:B------:R-:W4:Y:S01]  /*351e0*/  LDL.LU R11, [R1+0x2578] ;  /* 0x00257800010b7983 */ /* 0x000f220000300800 */
[----:B------:R-:W-:Y:S02]  /*351f0*/  IMAD R5, R5, 0x100, R3 ;  /* 0x0000010005057824 */ /* 0x000fe400078e0203 */
[----:B--2---:R-:W-:Y:S02]  /*35200*/  IMAD R6, R6, 0x100, R8 ;  /* 0x0000010006067824 */ /* 0x004fe400078e0208 */
[----:B------:R-:W-:Y:S01]  /*35210*/  IMAD R7, R7, 0x100, R9 ;  /* 0x0000010007077824 */ /* 0x000fe200078e0209 */
[----:B----4-:R-:W-:-:S15]  /*35220*/  HMMA.16816.F32 R20, R12, R10, R20 ;  /* 0x0000000a0c14723c */ /* 0x010fde0000001814 */
[----:B------:R-:W-:-:S08]  /*35230*/  NOP ;  /* 0x0000000000007918 */ /* 0x000fd00000000000 */
[----:B------:R-:W-:Y:S04]  /*35240*/  STL.64 [R1+0x210], R20 ;  /* 0x0002101401007387 */ /* 0x000fe80000100a00 */
[----:B------:R0:W-:Y:S04]  /*35250*/  STL.64 [R1+0x218], R22 ;  /* 0x0002181601007387 */ /* 0x0001e80000100a00 */
[----:B0-----:R-:W2:Y:S04]  /*35260*/  LDL.LU.64 R22, [R1+0x2570] ;  /* 0x0025700001167983 */ /* 0x001ea80000300a00 */
[----:B------:R-:W2:Y:S04]  /*35270*/  LDL.LU.64 R20, [R1+0x2568] ;  /* 0x0025680001147983 */ /* 0x000ea80000300a00 */
[----:B------:R-:W4:Y:S04]  /*35280*/  LDL.LU R3, [R1+0x2560] ;  /* 0x0025600001037983 */ /* 0x000f280000300800 */
[----:B------:R-:W2:Y:S04]  /*35290*/  LDL.LU R8, [R1+0x255c] ;  /* 0x00255c0001087983 */ /* 0x000ea80000300800 */
[----:B------:R-:W2:Y:S02]  /*352a0*/  LDL.LU R9, [R1+0x2558] ;  /* 0x0025580001097983 */ /* 0x000ea40000300800 */
[----:B--2---:R-:W-:-:S15]  /*352b0*/  HMMA.16816.F32 R20, R12, R8, R20 ;  /* 0x000000080c14723c */ /* 0x004fde0000001814 */
        /* <DEDUP_REMOVED lines=10> */
[----:B------:R-:W2:Y:S04]  /*35360*/  LDL.LU.64 R22, [R1+0x2540] ;  /* 0x0025400001167983 */ /* 0x000ea80000300a00 */
[----:B------:R-:W2:-:S15]  /*35370*/  LDL.LU.64 R20, [R1+0x2538] ;  /* 0x0025380001147983 */ /* 0x000e9e0000300a00 */
[----:B------:R-:W-:-:S03]  /*35380*/  NOP ;  /* 0x0000000000007918 */ /* 0x000fc60000000000 */
[----:B------:R0:W-:Y:S04]  /*35390*/  STL.64 [R1+0x200], R12 ;  /* 0x0002000c01007387 */ /* 0x0001e80000100a00 */
[----:B------:R1:W-:Y:S04]  /*353a0*/  STL.64 [R1+0x208], R14 ;  /* 0x0002080e01007387 */ /* 0x0003e80000100a00 */
[----:B0-----:R-:W4:Y:S04]  /*353b0*/  LDL.LU R13, [R1+0xa80] ;  /* 0x000a8000010d7983 */ /* 0x001f280000300800 */
[----:B-1----:R-:W4:Y:S04]  /*353c0*/  LDL.LU R14, [R1+0xa7c] ;  /* 0x000a7c00010e7983 */ /* 0x002f280000300800 */
        /* <DEDUP_REMOVED lines=8> */
[----:B---3--:R-:W-:Y:S02]  /*35450*/  IMAD R13, R19, 0x100, R15 ;  /* 0x00000100130d7824 */ /* 0x008fe400078e020f */
[----:B------:R-:W-:Y:S01]  /*35460*/  IMAD R15, R29, 0x100, R0 ;  /* 0x000001001d0f7824 */ /* 0x000fe200078e0200 */
[----:B--2---:R-:W-:-:S15]  /*35470*/  HMMA.16816.F32 R20, R4, R10, R20 ;  /* 0x0000000a0414723c */ /* 0x004fde0000001814 */
[----:B------:R-:W-:-:S08]  /*35480*/  NOP ;  /* 0x0000000000007918 */ /* 0x000fd00000000000 */
[----:B------:R-:W-:Y:S04]  /*35490*/  STL.64 [R1+0x1f0], R20 ;  /* 0x0001f01401007387 */ /* 0x000fe80000100a00 */
[----:B------:R0:W-:Y:S01]  /*354a0*/  STL [R1+0x1f8], R22 ;  /* 0x0001f81601007387 */ /* 0x0001e20000100800 */
[----:B------:R-:W-:-:S03]  /*354b0*/  IMAD.MOV.U32 R29, RZ, RZ, R23 ;  /* 0x000000ffff1d7224 */ /* 0x000fc600078e0017 */
[----:B0-----:R-:W2:Y:S04]  /*354c0*/  LDL.LU.64 R22, [R1+0x2520] ;  /* 0x0025200001167983 */ /* 0x001ea80000300a00 */
[----:B------:R-:W2:Y:S04]  /*354d0*/  LDL.LU.64 R20, [R1+0x2518] ;  /* 0x0025180001147983 */ /* 0x000ea80000300a00 */
[----:B------:R-:W-:Y:S01]  /*354e0*/  STL [R1+0x2188], R29 ;  /* 0x0021881d01007387 */ /* 0x000fe20000100800 */
[----:B--2---:R-:W-:-:S15]  /*354f0*/  HMMA.16816.F32 R20, R4, R8, R20 ;  /* 0x000000080414723c */ /* 0x004fde0000001814 */
        /* <DEDUP_REMOVED lines=8> */
[----:B------:R-:W-:Y:S02]  /*35580*/  F2FP.F16.E4M3.UNPACK_B R15, R15 ;  /* 0x0000000fff0f723e */ /* 0x000fe400020006ff */
[----:B------:R-:W-:Y:S01]  /*35590*/  F2FP.F16.E4M3.UNPACK_B R14, R14 ;  /* 0x0000000eff0e723e */ /* 0x000fe200020006ff */
[----:B------:R-:W-:Y:S04]  /*355a0*/  STL [R1+0x24fc], R8 ;  /* 0x0024fc0801007387 */ /* 0x000fe80000100800 */
[----:B------:R-:W-:Y:S01]  /*355b0*/  STL [R1+0x24f8], R9 ;  /* 0x0024f80901007387 */ /* 0x000fe20000100800 */
[----:B--2---:R-:W-:Y:S06]  /*355c0*/  HMMA.16816.F32 R20, R4, R2, R20 ;  /* 0x000000020414723c */ /* 0x004fec0000001814 */
[----:B------:R-:W-:-:S15]  /*355d0*/  HMMA.16816.F32 R4, R12, R16, R24 ;  /* 0x000000100c04723c */ /* 0x000fde0000001818 */
[----:B------:R-:W-:-:S03]  /*355e0*/  NOP ;  /* 0x0000000000007918 */ /* 0x000fc60000000000 */
[----:B------:R-:W-:Y:S01]  /*355f0*/  IMAD.MOV.U32 R29, RZ, RZ, R23 ;  /* 0x000000ffff1d7224 */ /* 0x000fe200078e0017 */
[----:B------:R0:W-:Y:S04]  /*35600*/  STL.64 [R1+0x1c0], R20 ;  /* 0x0001c01401007387 */ /* 0x0001e80000100a00 */
[----:B------:R1:W-:Y:S04]  /*35610*/  STL [R1+0x1c8], R22 ;  /* 0x0001c81601007387 */ /* 0x0003e80000100800 */
[----:B------:R-:W-:Y:S04]  /*35620*/  STL [R1+0x218c], R29 ;  /* 0x00218c1d01007387 */ /* 0x000fe80000100800 */
[----:B------:R-:W-:Y:S04]  /*35630*/  STL [R1+0x24d4], R16 ;  /* 0x0024d41001007387 */ /* 0x000fe80000100800 */
[----:B------:R-:W-:Y:S04]  /*35640*/  STL [R1+0x24d0], R17 ;  /* 0x0024d01101007387 */ /* 0x000fe80000100800 */
[----:B------:R-:W-:Y:S04]  /*35650*/  STL.64 [R1+0x1b0], R4 ;  /* 0x0001b00401007387 */ /* 0x000fe80000100a00 */
[----:B------:R-:W-:Y:S04]  /*35660*/  STL.64 [R1+0x1b8], R6 ;  /* 0x0001b80601007387 */ /* 0x000fe80000100a00 */
[----:B0-----:R-:W2:Y:S04]  /*35670*/  LDL.LU R20, [R1+0x130] ;  /* 0x0001300001147983 */ /* 0x001ea80000300800 */
[----:B------:R-:W2:Y:S04]  /*35680*/  LDL.LU R21, [R1+0x134] ;  /* 0x0001340001157983 */ /* 0x000ea80000300800 */
[----:B-1----:R-:W3:Y:S04]  /*35690*/  LDL.LU R22, [R1+0x138] ;  /* 0x0001380001167983 */ /* 0x002ee80000300800 */
[----:B------:R-:W3:Y:S04]  /*356a0*/  LDL.LU R23, [R1+0x13c] ;  /* 0x00013c0001177983 */ /* 0x000ee80000300800 */
[----:B------:R-:W4:Y:S04]  /*356b0*/  LDL.LU R0, [R1+0xae8] ;  /* 0x000ae80001007983 */ /* 0x000f280000300800 */
[----:B----4-:R0:W-:Y:S04]  /*356c0*/  STL [R1+0x24bc], R0 ;  /* 0x0024bc0001007387 */ /* 0x0101e80000100800 */
[----:B0-----:R-:W4:Y:S04]  /*356d0*/  LDL.LU R0, [R1+0xae0] ;  /* 0x000ae00001007983 */ /* 0x001f280000300800 */
        /* <DEDUP_REMOVED lines=13> */
[----:B------:R-:W2:Y:S04]  /*357b0*/  LDL.LU R16, [R1+0xad0] ;  /* 0x000ad00001107983 */ /* 0x000ea80000300800 */
[----:B------:R-:W2:Y:S04]  /*357c0*/  LDL.LU R17, [R1+0xad8] ;  /* 0x000ad80001117983 */ /* 0x000ea80000300800 */
[----:B--2---:R0:W-:Y:S04]  /*357d0*/  STL.64 [R1+0x2500], R16 ;  /* 0x0025001001007387 */ /* 0x0041e80000100a00 */
[----:B0-----:R-:W2:Y:S04]  /*357e0*/  LDL.LU R16, [R1+0x30] ;  /* 0x0000300001107983 */ /* 0x001ea80000300800 */
[----:B------:R-:W2:Y:S04]  /*357f0*/  LDL.LU R17, [R1+0x34] ;  /* 0x0000340001117983 */ /* 0x000ea80000300800 */
[----:B------:R-:W2:Y:S04]  /*35800*/  LDL.LU R18, [R1+0x38] ;  /* 0x0000380001127983 */ /* 0x000ea80000300800 */
[----:B------:R-:W2:Y:S04]  /*35810*/  LDL.LU R19, [R1+0x3c] ;  /* 0x00003c0001137983 */ /* 0x000ea80000300800 */
[----:B---3--:R-:W-:Y:S04]  /*35820*/  STL.64 [R1+0x24c8], R22 ;  /* 0x0024c81601007387 */ /* 0x008fe80000100a00 */
        /* <DEDUP_REMOVED lines=11> */
[----:B--2---:R-:W-:Y:S01]  /*358e0*/  HMMA.16816.F32 R16, R12, R10, R16 ;  /* 0x0000000a0c10723c */ /* 0x004fe20000001810 */
[----:B------:R-:W-:-:S02]  /*358f0*/  IMAD R4, R28, 0x100, R4 ;  /* 0x000001001c047824 */ /* 0x000fc400078e0204 */
[----:B------:R-:W-:Y:S02]  /*35900*/  IMAD R5, R5, 0x100, R8 ;  /* 0x0000010005057824 */ /* 0x000fe400078e0208 */
[----:B------:R-:W-:-:S15]  /*35910*/  IMAD R6, R6, 0x100, R9 ;  /* 0x0000010006067824 */ /* 0x000fde00078e0209 */
[----:B------:R-:W-:-:S04]  /*35920*/  NOP ;  /* 0x0000000000007918 */ /* 0x000fc80000000000 */
[----:B------:R-:W-:Y:S01]  /*35930*/  IMAD.MOV.U32 R29, RZ, RZ, R19 ;  /* 0x000000ffff1d7224 */ /* 0x000fe200078e0013 */
[----:B----4-:R-:W-:Y:S04]  /*35940*/  STL.64 [R1+0x24f0], R22 ;  /* 0x0024f01601007387 */ /* 0x010fe80000100a00 */
[----:B---3--:R0:W-:Y:S04]  /*35950*/  STL.64 [R1+0x24e8], R20 ;  /* 0x0024e81401007387 */ /* 0x0081e80000100a00 */
[----:B0-----:R-:W2:Y:S04]  /*35960*/  LDL.LU R20, [R1+0x140] ;  /* 0x0001400001147983 */ /* 0x001ea80000300800 */
[----:B------:R-:W2:Y:S04]  /*35970*/  LDL.LU R21, [R1+0x144] ;  /* 0x0001440001157983 */ /* 0x000ea80000300800 */
[----:B------:R-:W2:Y:S04]  /*35980*/  LDL.LU R22, [R1+0x148] ;  /* 0x0001480001167983 */ /* 0x000ea80000300800 */
[----:B------:R-:W2:Y:S04]  /*35990*/  LDL.LU R23, [R1+0x14c] ;  /* 0x00014c0001177983 */ /* 0x000ea80000300800 */
[----:B------:R-:W3:Y:S04]  /*359a0*/  LDL.LU R24, [R1] ;  /* 0x0000000001187983 */ /* 0x000ee80000300800 */
[----:B------:R-:W3:Y:S04]  /*359b0*/  LDL.LU R25, [R1+0x4] ;  /* 0x0000040001197983 */ /* 0x000ee80000300800 */
[----:B------:R-:W3:Y:S04]  /*359c0*/  LDL.LU R26, [R1+0x8] ;  /* 0x00000800011a7983 */ /* 0x000ee80000300800 */
[----:B------:R-:W3:Y:S04]  /*359d0*/  LDL.LU R27, [R1+0xc] ;  /* 0x00000c00011b7983 */ /* 0x000ee80000300800 */
[----:B------:R0:W-:Y:S04]  /*359e0*/  STL.64 [R1+0x190], R16 ;  /* 0x0001901001007387 */ /* 0x0001e80000100a00 */
[----:B------:R1:W-:Y:S04]  /*359f0*/  STL [R1+0x198], R18 ;  /* 0x0001981201007387 */ /* 0x0003e80000100800 */
[----:B0-----:R-:W4:Y:S04]  /*35a00*/  LDL.LU.64 R16, [R1+0x2500] ;  /* 0x0025000001107983 */ /* 0x001f280000300a00 */
[----:B------:R-:W3:Y:S04]  /*35a10*/  LDL.LU R19, [R1+0xafc] ;  /* 0x000afc0001137983 */ /* 0x000ee80000300800 */
[----:B-1----:R-:W3:Y:S04]  /*35a20*/  LDL.LU R18, [R1+0xb08] ;  /* 0x000b080001127983 */ /* 0x002ee80000300800 */
[----:B------:R-:W3:Y:S04]  /*35a30*/  LDL.LU R28, [R1+0xb04] ;  /* 0x000b0400011c7983 */ /* 0x000ee80000300800 */
[----:B------:R0:W-:Y:S04]  /*35a40*/  STL [R1+0x2190], R29 ;  /* 0x0021901d01007387 */ /* 0x0001e80000100800 */
[----:B0-----:R-:W4:Y:S04]  /*35a50*/  LDL.LU R29, [R1+0xac8] ;  /* 0x000ac800011d7983 */ /* 0x001f280000300800 */
[----:B------:R-:W2:Y:S04]  /*35a60*/  LDL.LU R8, [R1+0x24fc] ;  /* 0x0024fc0001087983 */ /* 0x000ea80000300800 */
[----:B------:R-:W2:Y:S02]  /*35a70*/  LDL.LU R9, [R1+0x24f8] ;  /* 0x0024f80001097983 */ /* 0x000ea40000300800 */
[----:B--2---:R-:W-:-:S15]  /*35a80*/  HMMA.16816.F32 R20, R12, R8, R20 ;  /* 0x000000080c14723c */ /* 0x004fde0000001814 */
[----:B------:R-:W-:-:S08]  /*35a90*/  NOP ;  /* 0x0000000000007918 */ /* 0x000fd00000000000 */
[----:B------:R-:W-:Y:S04]  /*35aa0*/  STL.64 [R1+0x1a0], R20 ;  /* 0x0001a01401007387 */ /* 0x000fe80000100a00 */
[----:B------:R0:W-:Y:S04]  /*35ab0*/  STL.64 [R1+0x1a8], R22 ;  /* 0x0001a81601007387 */ /* 0x0001e80000100a00 */
[----:B0-----:R-:W2:Y:S04]  /*35ac0*/  LDL.LU.64 R22, [R1+0x24f0] ;  /* 0x0024f00001167983 */ /* 0x001ea80000300a00 */
[----:B------:R-:W2:Y:S02]  /*35ad0*/  LDL.LU.64 R20, [R1+0x24e8] ;  /* 0x0024e80001147983 */ /* 0x000ea40000300a00 */
[----:B--2---:R-:W-:Y:S02]  /*35ae0*/  HMMA.16816.F32 R12, R12, R2, R20 ;  /* 0x000000020c0c723c */ /* 0x004fe40000001814 */
[----:B------:R-:W2:Y:S04]  /*35af0*/  LDL.LU.64 R22, [R1+0x24e0] ;  /* 0x0024e00001167983 */ /* 0x000ea80000300a00 */
[----:B------:R-:W2:-:S15]  /*35b00*/  LDL.LU.64 R20, [R1+0x24d8] ;  /* 0x0024d80001147983 */ /* 0x000e9e0000300a00 */
[----:B------:R-:W-:-:S02]  /*35b10*/  NOP ;  /* 0x0000000000007918 */ /* 0x000fc40000000000 */
[----:B------:R0:W-:Y:S04]  /*35b20*/  STL.64 [R1+0x170], R12 ;  /* 0x0001700c01007387 */ /* 0x0001e80000100a00 */
[----:B------:R1:W-:Y:S04]  /*35b30*/  STL [R1+0x178], R14 ;  /* 0x0001780e01007387 */ /* 0x0003e80000100800 */
[----:B0-----:R-:W3:Y:S04]  /*35b40*/  LDL.LU R12, [R1+0xacc] ;  /* 0x000acc00010c7983 */ /* 0x001ee80000300800 */
[----:B------:R-:W2:Y:S01]  /*35b50*/  LDL.LU R13, [R1+0xad4] ;  /* 0x000ad400010d7983 */ /* 0x000ea20000300800 */
[----:B----4-:R-:W-:-:S02]  /*35b60*/  IMAD R7, R7, 0x100, R29 ;  /* 0x0000010007077824 */ /* 0x010fc400078e021d */
[----:B------:R-:W-:Y:S01]  /*35b70*/  IMAD.MOV.U32 R29, RZ, RZ, R15 ;  /* 0x000000ffff1d7224 */ /* 0x000fe200078e000f */
[----:B-1----:R-:W4:Y:S04]  /*35b80*/  LDL.LU R14, [R1+0xadc] ;  /* 0x000adc00010e7983 */ /* 0x002f280000300800 */
[----:B------:R-:W4:Y:S04]  /*35b90*/  LDL.LU R15, [R1+0xae4] ;  /* 0x000ae400010f7983 */ /* 0x000f280000300800 */
[----:B------:R0:W-:Y:S04]  /*35ba0*/  STL [R1+0x21f8], R29 ;  /* 0x0021f81d01007387 */ /* 0x0001e80000100800 */
[----:B0-----:R-:W4:Y:S01]  /*35bb0*/  LDL.LU R29, [R1+0xb00] ;  /* 0x000b0000011d7983 */ /* 0x001f220000300800 */
[----:B---3--:R-:W-:-:S02]  /*35bc0*/  IMAD R12, R12, 0x100, R16 ;  /* 0x000001000c0c7824 */ /* 0x008fc400078e0210 */
[----:B--2---:R-:W-:Y:S01]  /*35bd0*/  IMAD R13, R13, 0x100, R17 ;  /* 0x000001000d0d7824 */ /* 0x004fe200078e0211 */
[----:B------:R-:W2:Y:S04]  /*35be0*/  LDL.LU R16, [R1+0x24d4] ;  /* 0x0024d40001107983 */ /* 0x000ea80000300800 */
[----:B------:R-:W2:Y:S01]  /*35bf0*/  LDL.LU R17, [R1+0x24d0] ;  /* 0x0024d00001117983 */ /* 0x000ea20000300800 */
[----:B------:R-:W-:Y:S02]  /*35c00*/  F2FP.F16.E4M3.UNPACK_B R4, R4 ;  /* 0x00000004ff04723e */ /* 0x000fe400020006ff */
[----:B------:R-:W-:Y:S02]  /*35c10*/  F2FP.F16.E4M3.UNPACK_B R5, R5 ;  /* 0x00000005ff05723e */ /* 0x000fe400020006ff */
[----:B------:R-:W-:-:S02]  /*35c20*/  F2FP.F16.E4M3.UNPACK_B R6, R6 ;  /* 0x00000006ff06723e */ /* 0x000fc400020006ff */
[----:B------:R-:W-:Y:S01]  /*35c30*/  F2FP.F16.E4M3.UNPACK_B R7, R7 ;  /* 0x00000007ff07723e */ /* 0x000fe200020006ff */
[----:B----4-:R-:W-:-:S06]  /*35c40*/  IMAD R14, R14, 0x100, R0 ;  /* 0x000001000e0e7824 */ /* 0x010fcc00078e0200 */
[----:B--2---:R-:W-:-:S15]  /*35c50*/  HMMA.16816.F32 R20, R4, R16, R20 ;  /* 0x000000100414723c */ /* 0x004fde0000001814 */
[----:B------:R-:W-:-:S08]  /*35c60*/  NOP ;  /* 0x0000000000007918 */ /* 0x000fd00000000000 */
[----:B------:R-:W-:Y:S04]  /*35c70*/  STL.64 [R1+0x140], R20 ;  /* 0x0001401401007387 */ /* 0x000fe80000100a00 */
[----:B------:R0:W-:Y:S04]  /*35c80*/  STL.64 [R1+0x148], R22 ;  /* 0x0001481601007387 */ /* 0x0001e80000100a00 */
[----:B0-----:R-:W2:Y:S04]  /*35c90*/  LDL.LU.64 R22, [R1+0x24c8] ;  /* 0x0024c80001167983 */ /* 0x001ea80000300a00 */
[----:B------:R-:W2:Y:S04]  /*35ca0*/  LDL.LU.64 R20, [R1+0x24c0] ;  /* 0x0024c00001147983 */ /* 0x000ea80000300a00 */
[----:B------:R-:W3:Y:S01]  /*35cb0*/  LDL.LU R0, [R1+0x24bc] ;  /* 0x0024bc0001007983 */ /* 0x000ee20000300800 */
[----:B--2---:R-:W-:Y:S01]  /*35cc0*/  HMMA.16816.F32 R20, R4, R10, R20 ;  /* 0x0000000a0414723c */ /* 0x004fe20000001814 */
[----:B---3--:R-:W-:-:S02]  /*35cd0*/  IMAD R15, R15, 0x100, R0 ;  /* 0x000001000f0f7824 */ /* 0x008fc400078e0200 */
[----:B------:R-:W2:-:S15]  /*35ce0*/  LDL.LU R0, [R1+0x24b8] ;  /* 0x0024b80001007983 */ /* 0x000e9e0000300800 */
[----:B------:R-:W-:-:S05]  /*35cf0*/  NOP ;  /* 0x0000000000007918 */ /* 0x000fca0000000000 */
[----:B------:R-:W-:Y:S04]  /*35d00*/  STL.64 [R1+0x160], R20 ;  /* 0x0001601401007387 */ /* 0x000fe80000100a00 */
[----:B------:R0:W-:Y:S04]  /*35d10*/  STL.64 [R1+0x168], R22 ;  /* 0x0001681601007387 */ /* 0x0001e80000100a00 */
[----:B0-----:R-:W3:Y:S04]  /*35d20*/  LDL.LU.64 R22, [R1+0x24b0] ;  /* 0x0024b00001167983 */ /* 0x001ee80000300a00 */
[----:B------:R-:W3:Y:S02]  /*35d30*/  LDL.LU.64 R20, [R1+0x24a8] ;  /* 0x0024a80001147983 */ /* 0x000ee40000300a00 */
[C---:B---3--:R-:W-:Y:S06]  /*35d40*/  HMMA.16816.F32 R20, R4.reuse, R8, R20 ;  /* 0x000000080414723c */ /* 0x048fec0000001814 */
[----:B------:R-:W-:-:S15]  /*35d50*/  HMMA.16816.F32 R4, R4, R2, R24 ;  /* 0x000000020404723c */ /* 0x000fde0000001818 */
[----:B------:R-:W-:-:S02]  /*35d60*/  NOP ;  /* 0x0000000000007918 */ /* 0x000fc40000000000 */
[----:B------:R-:W-:Y:S04]  /*35d70*/  STL.64 [R1+0x150], R20 ;  /* 0x0001501401007387 */ /* 0x000fe80000100a00 */
[----:B------:R0:W-:Y:S04]  /*35d80*/  STL.64 [R1+0x158], R22 ;  /* 0x0001581601007387 */ /* 0x0001e80000100a00 */
[----:B0-----:R-:W3:Y:S04]  /*35d90*/  LDL.LU.64 R22, [R1+0x24a0] ;  /* 0x0024a00001167983 */ /* 0x001ee80000300a00 */
[----:B------:R-:W3:Y:S04]  /*35da0*/  LDL.LU.64 R20, [R1+0x2498] ;  /* 0x0024980001147983 */ /* 0x000ee80000300a00 */
[----:B------:R-:W4:Y:S04]  /*35db0*/  LDL.LU.64 R26, [R1+0x2490] ;  /* 0x00249000011a7983 */ /* 0x000f280000300a00 */
[----:B------:R-:W4:Y:S01]  /*35dc0*/  LDL.LU.64 R24, [R1+0x2488] ;  /* 0x0024880001187983 */ /* 0x000f220000300a00 */
[----:B------:R-:W-:-:S02]  /*35dd0*/  F2FP.F16.E4M3.UNPACK_B R12, R12 ;  /* 0x0000000cff0c723e */ /* 0x000fc400020006ff */
[----:B------:R-:W-:Y:S02]  /*35de0*/  F2FP.F16.E4M3.UNPACK_B R13, R13 ;  /* 0x0000000dff0d723e */ /* 0x000fe400020006ff */
[----:B------:R-:W-:Y:S02]  /*35df0*/  F2FP.F16.E4M3.UNPACK_B R14, R14 ;  /* 0x0000000eff0e723e */ /* 0x000fe400020006ff */
[----:B------:R-:W-:Y:S01]  /*35e00*/  F2FP.F16.E4M3.UNPACK_B R15, R15 ;  /* 0x0000000fff0f723e */ /* 0x000fe200020006ff */
[----:B------:R0:W-:Y:S04]  /*35e10*/  STL.64 [R1+0x130], R4 ;  /* 0x0001300401007387 */ /* 0x0001e80000100a00 */
[----:B------:R1:W-:Y:S04]  /*35e20*/  STL.64 [R1+0x138], R6 ;  /* 0x0001380601007387 */ /* 0x0003e80000100a00 */
[----:B0-----:R-:W2:Y:S04]  /*35e30*/  LDL.LU R4, [R1+0xaf0] ;  /* 0x000af00001047983 */ /* 0x001ea80000300800 */
[----:B------:R-:W2:Y:S04]  /*35e40*/  LDL.LU R5, [R1+0xaec] ;  /* 0x000aec0001057983 */ /* 0x000ea80000300800 */
[----:B-1----:R-:W2:Y:S04]  /*35e50*/  LDL.LU R6, [R1+0xaf8] ;  /* 0x000af80001067983 */ /* 0x002ea80000300800 */
[----:B------:R-:W2:Y:S04]  /*35e60*/  LDL.LU R7, [R1+0xaf4] ;  /* 0x000af40001077983 */ /* 0x000ea80000300800 */
[----:B------:R-:W-:Y:S04]  /*35e70*/  STL [R1+0x245c], R16 ;  /* 0x00245c1001007387 */ /* 0x000fe80000100800 */
[----:B------:R-:W-:Y:S01]  /*35e80*/  STL [R1+0x2458], R17 ;  /* 0x0024581101007387 */ /* 0x000fe20000100800 */
[C---:B---3--:R-:W-:Y:S06]  /*35e90*/  HMMA.16816.F32 R20, R12.reuse, R10, R20 ;  /* 0x0000000a0c14723c */ /* 0x048fec0000001814 */
[----:B----4-:R-:W-:-:S15]  /*35ea0*/  HMMA.16816.F32 R24, R12, R16, R24 ;  /* 0x000000100c18723c */ /* 0x010fde0000001818 */
[----:B------:R-:W-:-:S08]  /*35eb0*/  NOP ;  /* 0x0000000000007918 */ /* 0x000fd00000000000 */
[----:B------:R-:W-:Y:S04]  /*35ec0*/  STL.64 [R1+0x110], R24 ;  /* 0x0001101801007387 */ /* 0x000fe80000100a00 */
[----:B------:R-:W-:Y:S04]  /*35ed0*/  STL.64 [R1+0x118], R26 ;  /* 0x0001181a01007387 */ /* 0x000fe80000100a00 */
[----:B------:R0:W-:Y:S04]  /*35ee0*/  STL.64 [R1+0xa0], R20 ;  /* 0x0000a01401007387 */ /* 0x0001e80000100a00 */
[----:B------:R1:W-:Y:S04]  /*35ef0*/  STL.64 [R1+0xa8], R22 ;  /* 0x0000a81601007387 */ /* 0x0003e80000100a00 */
[----:B0-----:R-:W3:Y:S04]  /*35f00*/  LDL.LU R21, [R1+0xb38] ;  /* 0x000b380001157983 */ /* 0x001ee80000300800 */
[----:B-1----:R-:W4:Y:S04]  /*35f10*/  LDL.LU R22, [R1+0xb34] ;  /* 0x000b340001167983 */ /* 0x002f280000300800 */
[----:B------:R-:W4:Y:S04]  /*35f20*/  LDL.LU R23, [R1+0xb40] ;  /* 0x000b400001177983 */ /* 0x000f280000300800 */
[----:B----4-:R-:W-:Y:S04]  /*35f30*/  STL.64 [R1+0x23f8], R22 ;  /* 0x0023f81601007387 */ /* 0x010fe80000100a00 */
[----:B---3--:R0:W-:Y:S04]  /*35f40*/  STL [R1+0x23f0], R21 ;  /* 0x0023f01501007387 */ /* 0x0081e80000100800 */
[----:B------:R-:W3:Y:S04]  /*35f50*/  LDL.LU R20, [R1+0x270] ;  /* 0x0002700001147983 */ /* 0x000ee80000300800 */
[----:B0-----:R-:W3:Y:S04]  /*35f60*/  LDL.LU R21, [R1+0x274] ;  /* 0x0002740001157983 */ /* 0x001ee80000300800 */
[----:B------:R-:W4:Y:S01]  /*35f70*/  LDL.LU R22, [R1+0x278] ;  /* 0x0002780001167983 */ /* 0x000f220000300800 */
[----:B--2---:R-:W-:-:S03]  /*35f80*/  IMAD.MOV.U32 R23, RZ, RZ, R0 ;  /* 0x000000ffff177224 */ /* 0x004fc600078e0000 */
[----:B------:R-:W2:Y:S04]  /*35f90*/  LDL.LU R0, [R1+0x2480] ;  /* 0x0024800001007983 */ /* 0x000ea80000300800 */
[----:B----4-:R-:W-:Y:S04]  /*35fa0*/  STL.64 [R1+0x2408], R22 ;  /* 0x0024081601007387 */ /* 0x010fe80000100a00 */
[----:B---3--:R0:W-:Y:S04]  /*35fb0*/  STL.64 [R1+0x2400], R20 ;  /* 0x0024001401007387 */ /* 0x0081e80000100a00 */
[----:B0-----:R-:W3:Y:S04]  /*35fc0*/  LDL.LU R20, [R1+0x250] ;  /* 0x0002500001147983 */ /* 0x001ee80000300800 */
[----:B------:R-:W3:Y:S04]  /*35fd0*/  LDL.LU R21, [R1+0x254] ;  /* 0x0002540001157983 */ /* 0x000ee80000300800 */
[----:B------:R-:W4:Y:S04]  /*35fe0*/  LDL.LU R22, [R1+0x258] ;  /* 0x0002580001167983 */ /* 0x000f280000300800 */
[----:B------:R-:W4:Y:S01]  /*35ff0*/  LDL.LU R23, [R1+0x25c] ;  /* 0x00025c0001177983 */ /* 0x000f220000300800 */
[----:B------:R-:W-:-:S03]  /*36000*/  IMAD R4, R5, 0x100, R4 ;  /* 0x0000010005047824 */ /* 0x000fc600078e0204 */
[----:B----4-:R-:W-:Y:S04]  /*36010*/  STL.64 [R1+0x2418], R22 ;  /* 0x0024181601007387 */ /* 0x010fe80000100a00 */
[----:B---3--:R0:W-:Y:S04]  /*36020*/  STL.64 [R1+0x2410], R20 ;  /* 0x0024101401007387 */ /* 0x0081e80000100a00 */
[----:B0-----:R-:W3:Y:S04]  /*36030*/  LDL.LU R20, [R1+0x220] ;  /* 0x0002200001147983 */ /* 0x001ee80000300800 */
[----:B------:R-:W3:Y:S04]  /*36040*/  LDL.LU R21, [R1+0x224] ;  /* 0x0002240001157983 */ /* 0x000ee80000300800 */
[----:B------:R-:W4:Y:S01]  /*36050*/  LDL.LU R22, [R1+0x228] ;  /* 0x0002280001167983 */ /* 0x000f220000300800 */
[----:B--2---:R-:W-:-:S02]  /*36060*/  IMAD.MOV.U32 R23, RZ, RZ, R0 ;  /* 0x000000ffff177224 */ /* 0x004fc400078e0000 */
[----:B------:R-:W-:Y:S01]  /*36070*/  IMAD R5, R7, 0x100, R6 ;  /* 0x0000010007057824 */ /* 0x000fe200078e0206 */
[----:B------:R-:W2:Y:S01]  /*36080*/  LDL.LU R16, [R1+0xb10] ;  /* 0x000b100001107983 */ /* 0x000ea20000300800 */
[----:B------:R-:W-:-:S03]  /*36090*/  IMAD R7, R28, 0x100, R18 ;  /* 0x000001001c077824 */ /* 0x000fc600078e0212 */
[----:B------:R-:W2:Y:S04]  /*360a0*/  LDL.LU R17, [R1+0xb18] ;  /* 0x000b180001117983 */ /* 0x000ea80000300800 */
[----:B------:R-:W2:Y:S04]  /*360b0*/  LDL.LU R28, [R1+0xb20] ;  /* 0x000b2000011c7983 */ /* 0x000ea80000300800 */
[----:B------:R-:W2:Y:S04]  /*360c0*/  LDL.LU R0, [R1+0xb28] ;  /* 0x000b280001007983 */ /* 0x000ea80000300800 */
        /* <DEDUP_REMOVED lines=29> */
[----:B------:R-:W3:Y:S01]  /*362a0*/  LDL.LU R23, [R1+0x4fc] ;  /* 0x0004fc0001177983 */ /* 0x000ee20000300800 */
[----:B------:R-:W-:-:S03]  /*362b0*/  IMAD R6, R19, 0x100, R29 ;  /* 0x0000010013067824 */ /* 0x000fc600078e021d */
[----:B------:R-:W4:Y:S04]  /*362c0*/  LDL.LU R29, [R1+0xb3c] ;  /* 0x000b3c00011d7983 */ /* 0x000f280000300800 */
[----:B------:R-:W4:Y:S04]  /*362d0*/  LDL.LU R19, [R1+0xb48] ;  /* 0x000b480001137983 */ /* 0x000f280000300800 */
[----:B------:R-:W4:Y:S04]  /*362e0*/  LDL.LU R18, [R1+0xb44] ;  /* 0x000b440001127983 */ /* 0x000f280000300800 */
[----:B------:R-:W4:Y:S04]  /*362f0*/  LDL.LU R24, [R1+0x4c0] ;  /* 0x0004c00001187983 */ /* 0x000f280000300800 */
[----:B------:R-:W4:Y:S04]  /*36300*/  LDL.LU R25, [R1+0x4c4] ;  /* 0x0004c40001197983 */ /* 0x000f280000300800 */
[----:B------:R-:W4:Y:S04]  /*36310*/  LDL.LU R26, [R1+0x4c8] ;  /* 0x0004c800011a7983 */ /* 0x000f280000300800 */
[----:B------:R-:W4:Y:S01]  /*36320*/  LDL.LU R27, [R1+0x4cc] ;  /* 0x0004cc00011b7983 */ /* 0x000f220000300800 */
[----:B---3--:R-:W-:-:S15]  /*36330*/  HMMA.16816.F32 R20, R12, R8, R20 ;  /* 0x000000080c14723c */ /* 0x008fde0000001814 */
[----:B------:R-:W-:-:S08]  /*36340*/  NOP ;  /* 0x0000000000007918 */ /* 0x000fd00000000000 */
        /* <DEDUP_REMOVED lines=10> */
[----:B0-----:R-:W2:Y:S04]  /*363f0*/  LDL.LU R12, [R1+0xb0c] ;  /* 0x000b0c00010c7983 */ /* 0x001ea80000300800 */
[----:B------:R-:W4:Y:S04]  /*36400*/  LDL.LU R13, [R1+0xb14] ;  /* 0x000b1400010d7983 */ /* 0x000f280000300800 */
[----:B-1----:R-:W3:Y:S04]  /*36410*/  LDL.LU R14, [R1+0xb1c] ;  /* 0x000b1c00010e7983 */ /* 0x002ee80000300800 */
[----:B------:R-:W3:Y:S01]  /*36420*/  LDL.LU R15, [R1+0xb24] ;  /* 0x000b2400010f7983 */ /* 0x000ee20000300800 */
[----:B------:R-:W-:-:S02]  /*36430*/  F2FP.F16.E4M3.UNPACK_B R4, R4 ;  /* 0x00000004ff04723e */ /* 0x000fc400020006ff */
[----:B------:R-:W-:Y:S01]  /*36440*/  F2FP.F16.E4M3.UNPACK_B R5, R5 ;  /* 0x00000005ff05723e */ /* 0x000fe200020006ff */
[----:B--2---:R-:W-:Y:S02]  /*36450*/  IMAD R12, R12, 0x100, R16 ;  /* 0x000001000c0c7824 */ /* 0x004fe400078e0210 */
[----:B----4-:R-:W-:Y:S01]  /*36460*/  IMAD R13, R13, 0x100, R17 ;  /* 0x000001000d0d7824 */ /* 0x010fe200078e0211 */
[----:B------:R-:W3:Y:S04]  /*36470*/  LDL.LU R16, [R1+0x245c] ;  /* 0x00245c0001107983 */ /* 0x000ee80000300800 */
[----:B------:R-:W3:Y:S01]  /*36480*/  LDL.LU R17, [R1+0x2458] ;  /* 0x0024580001117983 */ /* 0x000ee20000300800 */
[----:B------:R-:W-:Y:S02]  /*36490*/  F2FP.F16.E4M3.UNPACK_B R6, R6 ;  /* 0x00000006ff06723e */ /* 0x000fe400020006ff */
[----:B------:R-:W-:-:S07]  /*364a0*/  F2FP.F16.E4M3.UNPACK_B R7, R7 ;  /* 0x00000007ff07723e */ /* 0x000fce00020006ff */
[----:B---3--:R-:W-:-:S15]  /*364b0*/  HMMA.16816.F32 R20, R4, R16, R20 ;  /* 0x000000100414723c */ /* 0x008fde0000001814 */
[----:B------:R-:W-:-:S08]  /*364c0*/  NOP ;  /* 0x0000000000007918 */ /* 0x000fd00000000000 */
[----:B------:R-:W-:Y:S04]  /*364d0*/  STL.64 [R1+0x80], R20 ;  /* 0x0000801401007387 */ /* 0x000fe80000100a00 */
[----:B------:R0:W-:Y:S04]  /*364e0*/  STL.64 [R1+0x88], R22 ;  /* 0x0000881601007387 */ /* 0x0001e80000100a00 */
[----:B0-----:R-:W2:Y:S04]  /*364f0*/  LDL.LU.64 R22, [R1+0x2450] ;  /* 0x0024500001167983 */ /* 0x001ea80000300a00 */
[----:B------:R-:W2:Y:S01]  /*36500*/  LDL.LU.64 R20, [R1+0x2448] ;  /* 0x0024480001147983 */ /* 0x000ea20000300a00 */
[----:B------:R-:W-:-:S02]  /*36510*/  IMAD R14, R14, 0x100, R28 ;  /* 0x000001000e0e7824 */ /* 0x000fc400078e021c */
[----:B------:R-:W-:Y:S01]  /*36520*/  IMAD R15, R15, 0x100, R0 ;  /* 0x000001000f0f7824 */ /* 0x000fe200078e0200 */
[----:B------:R-:W3:Y:S04]  /*36530*/  LDL.LU R28, [R1+0x2444] ;  /* 0x00244400011c7983 */ /* 0x000ee80000300800 */
[----:B------:R-:W4:Y:S01]  /*36540*/  LDL.LU R0, [R1+0x2440] ;  /* 0x0024400001007983 */ /* 0x000f220000300800 */
        /* <DEDUP_REMOVED lines=20> */
[----:B------:R-:W-:Y:S04]  /*36690*/  STL.64 [R1+0x70], R4 ;  /* 0x0000700401007387 */ /* 0x000fe80000100a00 */
[----:B------:R0:W-:Y:S04]  /*366a0*/  STL.64 [R1+0x78], R6 ;  /* 0x0000780601007387 */ /* 0x0001e80000100a00 */
[----:B0-----:R-:W4:Y:S01]  /*366b0*/  LDL.LU R7, [R1+0xb30] ;  /* 0x000b300001077983 */ /* 0x001f220000300800 */
        /* <DEDUP_REMOVED lines=8> */
[----:B----4-:R-:W-:Y:S01]  /*36740*/  IMAD R4, R0, 0x100, R7 ;  /* 0x0000010000047824 */ /* 0x010fe200078e0207 */
[----:B--2---:R-:W-:-:S15]  /*36750*/  HMMA.16816.F32 R20, R12, R10, R20 ;  /* 0x0000000a0c14723c */ /* 0x004fde0000001814 */
[----:B------:R-:W-:-:S08]  /*36760*/  NOP ;  /* 0x0000000000007918 */ /* 0x000fd00000000000 */
[----:B------:R-:W-:Y:S04]  /*36770*/  STL.64 [R1+0x50], R20 ;  /* 0x0000501401007387 */ /* 0x000fe80000100a00 */
[----:B------:R0:W-:Y:S01]  /*36780*/  STL [R1+0x58], R22 ;  /* 0x0000581601007387 */ /* 0x0001e20000100800 */
[----:B------:R-:W-:-:S03]  /*36790*/  IMAD.MOV.U32 R0, RZ, RZ, R23 ;  /* 0x000000ffff007224 */ /* 0x000fc600078e0017 */
[----:B0-----:R-:W2:Y:S04]  /*367a0*/  LDL.LU.64 R22, [R1+0x23f8] ;  /* 0x0023f80001167983 */ /* 0x001ea80000300a00 */
[----:B------:R-:W2:Y:S01]  /*367b0*/  LDL.LU R21, [R1+0x23f0] ;  /* 0x0023f00001157983 */ /* 0x000ea20000300800 */
[----:B------:R-:W-:Y:S02]  /*367c0*/  IMAD R7, R18, 0x100, R19 ;  /* 0x0000010012077824 */ /* 0x000fe400078e0213 */
[----:B------:R-:W-:Y:S01]  /*367d0*/  HMMA.16816.F32 R16, R12, R8, R24 ;  /* 0x000000080c10723c */ /* 0x000fe20000001818 */
[----:B------:R-:W-:Y:S04]  /*367e0*/  STL [R1+0x23b8], R11 ;  /* 0x0023b80b01007387 */ /* 0x000fe80000100800 */
[----:B------:R-:W-:Y:S04]  /*367f0*/  STL [R1+0x203c], R0 ;  /* 0x00203c0001007387 */ /* 0x000fe80000100800 */
[----:B------:R-:W4:Y:S01]  /*36800*/  LDL.LU R20, [R1+0xb88] ;  /* 0x000b880001147983 */ /* 0x000f220000300800 */
[----:B--2---:R-:W-:-:S03]  /*36810*/  IMAD R5, R22, 0x100, R21 ;  /* 0x0000010016057824 */ /* 0x004fc600078e0215 */
[----:B------:R-:W4:Y:S10]  /*36820*/  LDL.LU R21, [R1+0xb84] ;  /* 0x000b840001157983 */ /* 0x000f340000300800 */
[----:B------:R-:W-:Y:S04]  /*36830*/  STL.64 [R1+0xd0], R16 ;  /* 0x0000d01001007387 */ /* 0x000fe80000100a00 */
[----:B------:R0:W-:Y:S04]  /*36840*/  STL.64 [R1+0xd8], R18 ;  /* 0x0000d81201007387 */ /* 0x0001e80000100a00 */
[----:B------:R-:W2:Y:S01]  /*36850*/  LDL.LU R22, [R1+0xb90] ;  /* 0x000b900001167983 */ /* 0x000ea20000300800 */
[----:B------:R-:W-:-:S03]  /*36860*/  IMAD R6, R29, 0x100, R23 ;  /* 0x000001001d067824 */ /* 0x000fc600078e0217 */
[----:B0-----:R-:W3:Y:S04]  /*36870*/  LDL.LU R18, [R1+0xb8c] ;  /* 0x000b8c0001127983 */ /* 0x001ee80000300800 */
[----:B------:R-:W2:Y:S04]  /*36880*/  LDL.LU R23, [R1+0xb98] ;  /* 0x000b980001177983 */ /* 0x000ea80000300800 */
[----:B--2---:R-:W-:Y:S04]  /*36890*/  STL.64 [R1+0x2370], R22 ;  /* 0x0023701601007387 */ /* 0x004fe80000100a00 */
[----:B----4-:R0:W-:Y:S04]  /*368a0*/  STL.64 [R1+0x2368], R20 ;  /* 0x0023681401007387 */ /* 0x0101e80000100a00 */
[----:B0-----:R-:W2:Y:S04]  /*368b0*/  LDL.LU R20, [R1+0x3a0] ;  /* 0x0003a00001147983 */ /* 0x001ea80000300800 */
[----:B------:R-:W2:Y:S04]  /*368c0*/  LDL.LU R21, [R1+0x3a4] ;  /* 0x0003a40001157983 */ /* 0x000ea80000300800 */
[----:B------:R-:W4:Y:S01]  /*368d0*/  LDL.LU R22, [R1+0x3a8] ;  /* 0x0003a80001167983 */ /* 0x000f220000300800 */
[----:B---3--:R-:W-:-:S03]  /*368e0*/  IMAD.MOV.U32 R23, RZ, RZ, R28 ;  /* 0x000000ffff177224 */ /* 0x008fc600078e001c */
[----:B------:R-:W3:Y:S04]  /*368f0*/  LDL.LU R28, [R1+0x23ec] ;  /* 0x0023ec00011c7983 */ /* 0x000ee80000300800 */
[----:B----4-:R-:W-:Y:S04]  /*36900*/  STL.64 [R1+0x2380], R22 ;  /* 0x0023801601007387 */ /* 0x010fe80000100a00 */
[----:B--2---:R0:W-:Y:S04]  /*36910*/  STL.64 [R1+0x2378], R20 ;  /* 0x0023781401007387 */ /* 0x0041e80000100a00 */
        /* <DEDUP_REMOVED lines=8> */
[----:B------:R-:W4:Y:S01]  /*369a0*/  LDL.LU R22, [R1+0x468] ;  /* 0x0004680001167983 */ /* 0x000f220000300800 */
[----:B---3--:R-:W-:-:S03]  /*369b0*/  IMAD.MOV.U32 R23, RZ, RZ, R28 ;  /* 0x000000ffff177224 */ /* 0x008fc600078e001c */
[----:B------:R-:W3:Y:S04]  /*369c0*/  LDL.LU R28, [R1+0x23e8] ;  /* 0x0023e800011c7983 */ /* 0x000ee80000300800 */
[----:B------:R-:W3:Y:S04]  /*369d0*/  LDL.LU R16, [R1+0xb50] ;  /* 0x000b500001107983 */ /* 0x000ee80000300800 */
        /* <DEDUP_REMOVED lines=14> */
[----:B------:R-:W-:Y:S04]  /*36ac0*/  STL.64 [R1+0x23a0], R22 ;  /* 0x0023a01601007387 */ /* 0x000fe80000100a00 */
[----:B------:R0:W-:Y:S04]  /*36ad0*/  STL.64 [R1+0x2398], R20 ;  /* 0x0023981401007387 */ /* 0x0001e80000100a00 */
[----:B0-----:R-:W4:Y:S04]  /*36ae0*/  LDL.LU R20, [R1+0x4a0] ;  /* 0x0004a00001147983 */ /* 0x001f280000300800 */
[----:B------:R-:W4:Y:S04]  /*36af0*/  LDL.LU R21, [R1+0x4a4] ;  /* 0x0004a40001157983 */ /* 0x000f280000300800 */
[----:B------:R-:W3:Y:S04]  /*36b00*/  LDL.LU R22, [R1+0x4a8] ;  /* 0x0004a80001167983 */ /* 0x000ee80000300800 */
[----:B------:R-:W3:Y:S01]  /*36b10*/  LDL.LU R23, [R1+0x4ac] ;  /* 0x0004ac0001177983 */ /* 0x000ee20000300800 */
[----:B--2---:R-:W-:Y:S03]  /*36b20*/  HMMA.16816.F32 R12, R12, R2, R8 ;  /* 0x000000020c0c723c */ /* 0x004fe60000001808 */
[----:B---3--:R-:W-:Y:S04]  /*36b30*/  STL.64 [R1+0x23b0], R22 ;  /* 0x0023b01601007387 */ /* 0x008fe80000100a00 */
[----:B----4-:R0:W-:Y:S04]  /*36b40*/  STL.64 [R1+0x23a8], R20 ;  /* 0x0023a81401007387 */ /* 0x0101e80000100a00 */
[----:B0-----:R-:W2:Y:S04]  /*36b50*/  LDL.LU R20, [R1+0x4b0] ;  /* 0x0004b00001147983 */ /* 0x001ea80000300800 */
[----:B------:R-:W2:Y:S04]  /*36b60*/  LDL.LU R21, [R1+0x4b4] ;  /* 0x0004b40001157983 */ /* 0x000ea80000300800 */
[----:B------:R-:W2:Y:S04]  /*36b70*/  LDL.LU R22, [R1+0x4b8] ;  /* 0x0004b80001167983 */ /* 0x000ea80000300800 */
[----:B------:R-:W3:Y:S01]  /*36b80*/  LDL.LU R19, [R1+0xb94] ;  /* 0x000b940001137983 */ /* 0x000ee20000300800 */
[----:B------:R-:W-:-:S03]  /*36b90*/  IMAD.MOV.U32 R23, RZ, RZ, R28 ;  /* 0x000000ffff177224 */ /* 0x000fc600078e001c */
[----:B------:R-:W4:Y:S04]  /*36ba0*/  LDL.LU R29, [R1+0xba0] ;  /* 0x000ba000011d7983 */ /* 0x000f280000300800 */
[----:B------:R-:W4:Y:S04]  /*36bb0*/  LDL.LU R28, [R1+0xb9c] ;  /* 0x000b9c00011c7983 */ /* 0x000f280000300800 */
[----:B------:R-:W3:Y:S04]  /*36bc0*/  LDL.LU R24, [R1+0x390] ;  /* 0x0003900001187983 */ /* 0x000ee80000300800 */
[----:B------:R-:W3:Y:S04]  /*36bd0*/  LDL.LU R25, [R1+0x394] ;  /* 0x0003940001197983 */ /* 0x000ee80000300800 */
[----:B------:R-:W3:Y:S04]  /*36be0*/  LDL.LU R26, [R1+0x398] ;  /* 0x00039800011a7983 */ /* 0x000ee80000300800 */
[----:B------:R-:W3:Y:S04]  /*36bf0*/  LDL.LU R27, [R1+0x39c] ;  /* 0x00039c00011b7983 */ /* 0x000ee80000300800 */
[----:B------:R-:W2:Y:S04]  /*36c00*/  LDL.LU.64 R10, [R1+0x23e0] ;  /* 0x0023e000010a7983 */ /* 0x000ea80000300a00 */
[----:B------:R-:W2:Y:S04]  /*36c10*/  LDL.LU.64 R8, [R1+0x23d8] ;  /* 0x0023d80001087983 */ /* 0x000ea80000300a00 */
[----:B------:R0:W-:Y:S04]  /*36c20*/  STL.64 [R1+0x40], R12 ;  /* 0x0000400c01007387 */ /* 0x0001e80000100a00 */
[----:B------:R1:W-:Y:S04]  /*36c30*/  STL [R1+0x48], R14 ;  /* 0x0000480e01007387 */ /* 0x0003e80000100800 */
[----:B0-----:R-:W4:Y:S04]  /*36c40*/  LDL.LU R12, [R1+0xb4c] ;  /* 0x000b4c00010c7983 */ /* 0x001f280000300800 */
[----:B------:R-:W3:Y:S01]  /*36c50*/  LDL.LU R13, [R1+0xb54] ;  /* 0x000b5400010d7983 */ /* 0x000ee20000300800 */
[----:B------:R-:W-:-:S03]  /*36c60*/  IMAD.MOV.U32 R0, RZ, RZ, R15 ;  /* 0x000000ffff007224 */ /* 0x000fc600078e000f */
[----:B-1----:R-:W2:Y:S04]  /*36c70*/  LDL.LU R14, [R1+0xb5c] ;  /* 0x000b5c00010e7983 */ /* 0x002ea80000300800 */
[----:B------:R-:W2:Y:S04]  /*36c80*/  LDL.LU R15, [R1+0xb64] ;  /* 0x000b6400010f7983 */ /* 0x000ea80000300800 */
[----:B------:R0:W-:Y:S04]  /*36c90*/  STL [R1+0x2040], R0 ;  /* 0x0020400001007387 */ /* 0x0001e80000100800 */
[----:B0-----:R-:W2:Y:S01]  /*36ca0*/  LDL.LU R0, [R1+0xb68] ;  /* 0x000b680001007983 */ /* 0x001ea20000300800 */
[----:B----4-:R-:W-:-:S02]  /*36cb0*/  IMAD R12, R12, 0x100, R16 ;  /* 0x000001000c0c7824 */ /* 0x010fc400078e0210 */
[----:B---3--:R-:W-:Y:S01]  /*36cc0*/  IMAD R13, R13, 0x100, R17 ;  /* 0x000001000d0d7824 */ /* 0x008fe200078e0211 */
[----:B------:R-:W2:Y:S04]  /*36cd0*/  LDL.LU R16, [R1+0x23d4] ;  /* 0x0023d40001107983 */ /* 0x000ea80000300800 */
[----:B------:R-:W2:Y:S01]  /*36ce0*/  LDL.LU R17, [R1+0x23d0] ;  /* 0x0023d00001117983 */ /* 0x000ea20000300800 */
[----:B------:R-:W-:Y:S02]  /*36cf0*/  F2FP.F16.E4M3.UNPACK_B R4, R4 ;  /* 0x00000004ff04723e */ /* 0x000fe400020006ff */
[----:B------:R-:W-:Y:S02]  /*36d00*/  F2FP.F16.E4M3.UNPACK_B R5, R5 ;  /* 0x00000005ff05723e */ /* 0x000fe400020006ff */
[----:B------:R-:W-:-:S02]  /*36d10*/  F2FP.F16.E4M3.UNPACK_B R6, R6 ;  /* 0x00000006ff06723e */ /* 0x000fc400020006ff */
        /* <DEDUP_REMOVED lines=37> */
[----:B-1----:R-:W4:Y:S04]  /*36f70*/  LDL.LU R6, [R1+0xb80] ;  /* 0x000b800001067983 */ /* 0x002f280000300800 */
[----:B------:R-:W4:Y:S04]  /*36f80*/  LDL.LU R7, [R1+0xb7c] ;  /* 0x000b7c0001077983 */ /* 0x000f280000300800 */
        /* <DEDUP_REMOVED lines=9> */
[C---:B------:R-:W-:Y:S06]  /*37020*/  HMMA.16816.F32 R24, R12.reuse, R8, R24 ;  /* 0x000000080c18723c */ /* 0x040fec0000001818 */
[----:B--2---:R-:W-:Y:S01]  /*37030*/  HMMA.16816.F32 R20, R12, R10, R20 ;  /* 0x0000000a0c14723c */ /* 0x004fe20000001814 */
[----:B---3--:R-:W-:-:S15]  /*37040*/  IMAD R4, R4, 0x100, R17 ;  /* 0x0000010004047824 */ /* 0x008fde00078e0211 */
[----:B------:R-:W-:-:S07]  /*37050*/  NOP ;  /* 0x0000000000007918 */ /* 0x000fce0000000000 */
[----:B------:R-:W-:Y:S04]  /*37060*/  STL.64 [R1], R20 ;  /* 0x0000001401007387 */ /* 0x000fe80000100a00 */
[----:B------:R0:W-:Y:S04]  /*37070*/  STL.64 [R1+0x8], R22 ;  /* 0x0000081601007387 */ /* 0x0001e80000100a00 */
[----:B0-----:R-:W2:Y:S04]  /*37080*/  LDL.LU.64 R22, [R1+0x2370] ;  /* 0x0023700001167983 */ /* 0x001ea80000300a00 */
[----:B------:R-:W3:Y:S04]  /*37090*/  LDL.LU.64 R20, [R1+0x2368] ;  /* 0x0023680001147983 */ /* 0x000ee80000300a00 */
[----:B------:R-:W2:Y:S04]  /*370a0*/  LDL.LU R16, [R1+0x588] ;  /* 0x0005880001107983 */ /* 0x000ea80000300800 */
[----:B------:R-:W2:Y:S04]  /*370b0*/  LDL.LU R17, [R1+0x58c] ;  /* 0x00058c0001117983 */ /* 0x000ea80000300800 */
[----:B------:R-:W-:Y:S04]  /*370c0*/  STL.64 [R1+0x1fa8], R26 ;  /* 0x001fa81a01007387 */ /* 0x000fe80000100a00 */
[----:B------:R0:W-:Y:S04]  /*370d0*/  STL.64 [R1+0x1fa0], R24 ;  /* 0x001fa01801007387 */ /* 0x0001e80000100a00 */
[----:B0-----:R-:W2:Y:S04]  /*370e0*/  LDL.LU R24, [R1+0x440] ;  /* 0x0004400001187983 */ /* 0x001ea80000300800 */
[----:B------:R-:W2:Y:S04]  /*370f0*/  LDL.LU R25, [R1+0x444] ;  /* 0x0004440001197983 */ /* 0x000ea80000300800 */
[----:B------:R-:W2:Y:S04]  /*37100*/  LDL.LU R26, [R1+0x448] ;  /* 0x00044800011a7983 */ /* 0x000ea80000300800 */
[----:B------:R-:W2:Y:S01]  /*37110*/  LDL.LU R27, [R1+0x44c] ;  /* 0x00044c00011b7983 */ /* 0x000ea20000300800 */
[----:B----4-:R-:W-:-:S02]  /*37120*/  IMAD R6, R7, 0x100, R6 ;  /* 0x0000010007067824 */ /* 0x010fc400078e0206 */
[----:B------:R-:W-:Y:S02]  /*37130*/  IMAD R5, R5, 0x100, R0 ;  /* 0x0000010005057824 */ /* 0x000fe400078e0200 */
[----:B------:R-:W-:Y:S02]  /*37140*/  IMAD R28, R28, 0x100, R29 ;  /* 0x000001001c1c7824 */ /* 0x000fe400078e021d */
[----:B---3--:R-:W-:Y:S02]  /*37150*/  IMAD R7, R21, 0x100, R20 ;  /* 0x0000010015077824 */ /* 0x008fe400078e0214 */
[----:B--2---:R-:W-:Y:S01]  /*37160*/  IMAD R18, R18, 0x100, R22 ;  /* 0x0000010012127824 */ /* 0x004fe200078e0216 */
[----:B------:R-:W2:Y:S04]  /*37170*/  LDL.LU R20, [R1+0x3d0] ;  /* 0x0003d00001147983 */ /* 0x000ea80000300800 */
[----:B------:R-:W2:Y:S01]  /*37180*/  LDL.LU R21, [R1+0x3d4] ;  /* 0x0003d40001157983 */ /* 0x000ea20000300800 */
[----:B------:R-:W-:-:S03]  /*37190*/  IMAD R19, R19, 0x100, R23 ;  /* 0x0000010013137824 */ /* 0x000fc600078e0217 */
[----:B------:R-:W2:Y:S04]  /*371a0*/  LDL.LU R22, [R1+0x3d8] ;  /* 0x0003d80001167983 */ /* 0x000ea80000300800 */
[----:B------:R-:W2:Y:S04]  /*371b0*/  LDL.LU R23, [R1+0x3dc] ;  /* 0x0003dc0001177983 */ /* 0x000ea80000300800 */
[----:B------:R-:W3:Y:S04]  /*371c0*/  LDL.LU R10, [R1+0x598] ;  /* 0x00059800010a7983 */ /* 0x000ee80000300800 */
[----:B------:R-:W4:Y:S04]  /*371d0*/  LDL.LU R11, [R1+0x59c] ;  /* 0x00059c00010b7983 */ /* 0x000f280000300800 */
[----:B------:R-:W4:Y:S04]  /*371e0*/  LDL.LU R8, [R1+0x5a8] ;  /* 0x0005a80001087983 */ /* 0x000f280000300800 */
[----:B------:R-:W4:Y:S04]  /*371f0*/  LDL.LU R9, [R1+0x5ac] ;  /* 0x0005ac0001097983 */ /* 0x000f280000300800 */
[----:B------:R-:W4:Y:S04]  /*37200*/  LDL.LU R0, [R1+0x5b8] ;  /* 0x0005b80001007983 */ /* 0x000f280000300800 */
[----:B------:R-:W4:Y:S04]  /*37210*/  LDL.LU R29, [R1+0x5bc] ;  /* 0x0005bc00011d7983 */ /* 0x000f280000300800 */
[----:B------:R-:W-:Y:S04]  /*37220*/  STL.64 [R1+0x2340], R26 ;  /* 0x0023401a01007387 */ /* 0x000fe80000100a00 */
[----:B------:R0:W-:Y:S04]  /*37230*/  STL.64 [R1+0x2338], R24 ;  /* 0x0023381801007387 */ /* 0x0001e80000100a00 */
        /* <DEDUP_REMOVED lines=10> */
[----:B------:R-:W-:-:S02]  /*372e0*/  F2FP.F16.E4M3.UNPACK_B R16, R16.H1 ;  /* 0x00000010ff10723e */ /* 0x000fc400030006ff */
[----:B------:R-:W-:Y:S01]  /*372f0*/  F2FP.F16.E4M3.UNPACK_B R17, R17.H1 ;  /* 0x00000011ff11723e */ /* 0x000fe200030006ff */
[----:B---3--:R-:W-:Y:S04]  /*37300*/  STL.64 [R1+0x2360], R26 ;  /* 0x0023601a01007387 */ /* 0x008fe80000100a00 */
[----:B--2---:R0:W-:Y:S04]  /*37310*/  STL.64 [R1+0x2358], R24 ;  /* 0x0023581801007387 */ /* 0x0041e80000100a00 */
[----:B0-----:R-:W2:Y:S04]  /*37320*/  LDL.LU R24, [R1+0x450] ;  /* 0x0004500001187983 */ /* 0x001ea80000300800 */
[----:B------:R-:W2:Y:S04]  /*37330*/  LDL.LU R25, [R1+0x454] ;  /* 0x0004540001197983 */ /* 0x000ea80000300800 */
[----:B------:R-:W2:Y:S04]  /*37340*/  LDL.LU R26, [R1+0x458] ;  /* 0x00045800011a7983 */ /* 0x000ea80000300800 */
[----:B------:R-:W2:Y:S01]  /*37350*/  LDL.LU R27, [R1+0x45c] ;  /* 0x00045c00011b7983 */ /* 0x000ea20000300800 */
[----:B------:R-:W-:-:S02]  /*37360*/  F2FP.F16.E4M3.UNPACK_B R4, R4 ;  /* 0x00000004ff04723e */ /* 0x000fc400020006ff */
[----:B------:R-:W-:Y:S02]  /*37370*/  F2FP.F16.E4M3.UNPACK_B R5, R5 ;  /* 0x00000005ff05723e */ /* 0x000fe400020006ff */
[----:B------:R-:W-:Y:S02]  /*37380*/  F2FP.F16.E4M3.UNPACK_B R6, R6 ;  /* 0x00000006ff06723e */ /* 0x000fe400020006ff */
[----:B------:R-:W-:Y:S01]  /*37390*/  F2FP.F16.E4M3.UNPACK_B R7, R7 ;  /* 0x00000007ff07723e */ /* 0x000fe200020006ff */
[----:B------:R-:W-:Y:S01]  /*373a0*/  HMMA.16816.F32 R20, R12, R2, R20 ;  /* 0x000000020c14723c */ /* 0x000fe20000001814 */
[----:B------:R-:W3:Y:S04]  /*373b0*/  LDL.LU R2, [R1+0xba8] ;  /* 0x000ba80001027983 */ /* 0x000ee80000300800 */
[----:B------:R-:W3:-:S15]  /*373c0*/  LDL.LU R3, [R1+0xba4] ;  /* 0x000ba40001037983 */ /* 0x000ede0000300800 */
[----:B------:R-:W-:-:S03]  /*373d0*/  NOP ;  /* 0x0000000000007918 */ /* 0x000fc60000000000 */
[----:B------:R-:W-:Y:S04]  /*373e0*/  STL.64 [R1+0x1fb8], R22 ;  /* 0x001fb81601007387 */ /* 0x000fe80000100a00 */
[----:B------:R0:W-:Y:S04]  /*373f0*/  STL.64 [R1+0x1fb0], R20 ;  /* 0x001fb01401007387 */ /* 0x0001e80000100a00 */
[----:B0-----:R-:W3:Y:S04]  /*37400*/  LDL.LU R20, [R1+0x470] ;  /* 0x0004700001147983 */ /* 0x001ee80000300800 */
[----:B------:R-:W3:Y:S04]  /*37410*/  LDL.LU R21, [R1+0x474] ;  /* 0x0004740001157983 */ /* 0x000ee80000300800 */
[----:B------:R-:W3:Y:S04]  /*37420*/  LDL.LU R22, [R1+0x478] ;  /* 0x0004780001167983 */ /* 0x000ee80000300800 */
[----:B------:R-:W3:Y:S01]  /*37430*/  LDL.LU R23, [R1+0x47c] ;  /* 0x00047c0001177983 */ /* 0x000ee20000300800 */
[----:B--2---:R-:W-:-:S15]  /*37440*/  HMMA.16816.F32 R24, R4, R16, R24 ;  /* 0x000000100418723c */ /* 0x004fde0000001818 */
[----:B------:R-:W-:-:S08]  /*37450*/  NOP ;  /* 0x0000000000007918 */ /* 0x000fd00000000000 */
[----:B------:R-:W-:Y:S04]  /*37460*/  STL.64 [R1+0x460], R24 ;  /* 0x0004601801007387 */ /* 0x000fe80000100a00 */
[----:B------:R0:W-:Y:S04]  /*37470*/  STL.64 [R1+0x468], R26 ;  /* 0x0004681a01007387 */ /* 0x0001e80000100a00 */
[----:B0-----:R-:W2:Y:S04]  /*37480*/  LDL.LU.64 R26, [R1+0x2360] ;  /* 0x00236000011a7983 */ /* 0x001ea80000300a00 */
[----:B------:R-:W2:Y:S01]  /*37490*/  LDL.LU.64 R24, [R1+0x2358] ;  /* 0x0023580001187983 */ /* 0x000ea20000300a00 */
[----:B------:R-:W-:-:S02]  /*374a0*/  F2FP.F16.E4M3.UNPACK_B R10, R10.H1 ;  /* 0x0000000aff0a723e */ /* 0x000fc400030006ff */
[----:B----4-:R-:W-:-:S07]  /*374b0*/  F2FP.F16.E4M3.UNPACK_B R11, R11.H1 ;  /* 0x0000000bff0b723e */ /* 0x010fce00030006ff */
[----:B--2---:R-:W-:-:S15]  /*374c0*/  HMMA.16816.F32 R24, R4, R10, R24 ;  /* 0x0000000a0418723c */ /* 0x004fde0000001818 */
[----:B------:R-:W-:-:S08]  /*374d0*/  NOP ;  /* 0x0000000000007918 */ /* 0x000fd00000000000 */
[----:B------:R-:W-:Y:S04]  /*374e0*/  STL.64 [R1+0x450], R24 ;  /* 0x0004501801007387 */ /* 0x000fe80000100a00 */
[----:B------:R0:W-:Y:S04]  /*374f0*/  STL.64 [R1+0x458], R26 ;  /* 0x0004581a01007387 */ /* 0x0001e80000100a00 */
[----:B0-----:R-:W2:Y:S04]  /*37500*/  LDL.LU.64 R26, [R1+0x2350] ;  /* 0x00235000011a7983 */ /* 0x001ea80000300a00 */
[----:B------:R-:W2:Y:S01]  /*37510*/  LDL.LU.64 R24, [R1+0x2348] ;  /* 0x0023480001187983 */ /* 0x000ea20000300a00 */
[----:B------:R-:W-:-:S02]  /*37520*/  F2FP.F16.E4M3.UNPACK_B R8, R8.H1 ;  /* 0x00000008ff08723e */ /* 0x000fc400030006ff */
[----:B------:R-:W-:Y:S01]  /*37530*/  F2FP.F16.E4M3.UNPACK_B R9, R9.H1 ;  /* 0x00000009ff09723e */ /* 0x000fe200030006ff */
[----:B------:R-:W-:Y:S06]  /*37540*/  STL [R1+0x2330], R11 ;  /* 0x0023300b01007387 */ /* 0x000fec0000100800 */
[----:B--2---:R-:W-:-:S15]  /*37550*/  HMMA.16816.F32 R24, R4, R8, R24 ;  /* 0x000000080418723c */ /* 0x004fde0000001818 */
[----:B------:R-:W-:-:S08]  /*37560*/  NOP ;  /* 0x0000000000007918 */ /* 0x000fd00000000000 */
[----:B------:R-:W-:Y:S04]  /*37570*/  STL.64 [R1+0x410], R24 ;  /* 0x0004101801007387 */ /* 0x000fe80000100a00 */
[----:B------:R0:W-:Y:S04]  /*37580*/  STL.64 [R1+0x418], R26 ;  /* 0x0004181a01007387 */ /* 0x0001e80000100a00 */
[----:B0-----:R-:W2:Y:S04]  /*37590*/  LDL.LU.64 R26, [R1+0x2340] ;  /* 0x00234000011a7983 */ /* 0x001ea80000300a00 */
[----:B------:R-:W2:Y:S01]  /*375a0*/  LDL.LU.64 R24, [R1+0x2338] ;  /* 0x0023380001187983 */ /* 0x000ea20000300a00 */
[----:B---3--:R-:W-:Y:S01]  /*375b0*/  IMAD R15, R3, 0x100, R2 ;  /* 0x00000100030f7824 */ /* 0x008fe200078e0202 */
[----:B------:R-:W-:-:S02]  /*375c0*/  F2FP.F16.E4M3.UNPACK_B R2, R0.H1 ;  /* 0x00000000ff02723e */ /* 0x000fc400030006ff */
[----:B------:R-:W-:Y:S02]  /*375d0*/  F2FP.F16.E4M3.UNPACK_B R3, R29.H1 ;  /* 0x0000001dff03723e */ /* 0x000fe400030006ff */
[----:B------:R-:W-:Y:S02]  /*375e0*/  F2FP.F16.E4M3.UNPACK_B R12, R18 ;  /* 0x00000012ff0c723e */ /* 0x000fe400020006ff */
[----:B------:R-:W-:Y:S02]  /*375f0*/  F2FP.F16.E4M3.UNPACK_B R13, R19 ;  /* 0x00000013ff0d723e */ /* 0x000fe400020006ff */
[----:B------:R-:W-:Y:S02]  /*37600*/  F2FP.F16.E4M3.UNPACK_B R14, R28 ;  /* 0x0000001cff0e723e */ /* 0x000fe400020006ff */
[----:B------:R-:W-:Y:S01]  /*37610*/  F2FP.F16.E4M3.UNPACK_B R15, R15 ;  /* 0x0000000fff0f723e */ /* 0x000fe200020006ff */
[----:B------:R-:W-:Y:S01]  /*37620*/  HMMA.16816.F32 R20, R4, R2, R20 ;  /* 0x000000020414723c */ /* 0x000fe20000001814 */
[----:B------:R-:W-:Y:S04]  /*37630*/  STL [R1+0x2314], R8 ;  /* 0x0023140801007387 */ /* 0x000fe80000100800 */
[----:B------:R-:W-:Y:S04]  /*37640*/  STL [R1+0x2310], R9 ;  /* 0x0023100901007387 */ /* 0x000fe80000100800 */
[----:B------:R-:W-:-:S14]  /*37650*/  STL [R1+0x2318], R3 ;  /* 0x0023180301007387 */ /* 0x000fdc0000100800 */
        /* <DEDUP_REMOVED lines=8> */
[----:B------:R-:W3:Y:S04]  /*376e0*/  LDL.LU R21, [R1+0x364] ;  /* 0x0003640001157983 */ /* 0x000ee80000300800 */
[----:B-1----:R-:W2:Y:S04]  /*376f0*/  LDL.LU R22, [R1+0x368] ;  /* 0x0003680001167983 */ /* 0x002ea80000300800 */
        /* <DEDUP_REMOVED lines=17> */
[----:B------:R-:W2:Y:S04]  /*37810*/  LDL.LU R5, [R1+0xbb4] ;  /* 0x000bb40001057983 */ /* 0x000ea80000300800 */
[----:B------:R-:W2:Y:S04]  /*37820*/  LDL.LU R8, [R1+0xbc0] ;  /* 0x000bc00001087983 */ /* 0x000ea80000300800 */
[----:B------:R-:W2:Y:S04]  /*37830*/  LDL.LU R6, [R1+0xbbc] ;  /* 0x000bbc0001067983 */ /* 0x000ea80000300800 */
[----:B------:R-:W2:Y:S04]  /*37840*/  LDL.LU R9, [R1+0xbc8] ;  /* 0x000bc80001097983 */ /* 0x000ea80000300800 */
[----:B------:R-:W2:Y:S04]  /*37850*/  LDL.LU R7, [R1+0xbc4] ;  /* 0x000bc40001077983 */ /* 0x000ea80000300800 */
[----:B------:R-:W3:Y:S04]  /*37860*/  LDL.LU R17, [R1+0xbd0] ;  /* 0x000bd00001117983 */ /* 0x000ee80000300800 */
[----:B----4-:R-:W-:Y:S04]  /*37870*/  STL.64 [R1+0x22f8], R18 ;  /* 0x0022f81201007387 */ /* 0x010fe80000100a00 */
[----:B---3--:R0:W-:Y:S04]  /*37880*/  STL.64 [R1+0x22f0], R16 ;  /* 0x0022f01001007387 */ /* 0x0081e80000100a00 */
[----:B0-----:R-:W3:Y:S04]  /*37890*/  LDL.LU R16, [R1+0x400] ;  /* 0x0004000001107983 */ /* 0x001ee80000300800 */
[----:B------:R-:W3:Y:S04]  /*378a0*/  LDL.LU R17, [R1+0x404] ;  /* 0x0004040001117983 */ /* 0x000ee80000300800 */
[----:B------:R-:W4:Y:S04]  /*378b0*/  LDL.LU R18, [R1+0x408] ;  /* 0x0004080001127983 */ /* 0x000f280000300800 */
[----:B------:R-:W4:Y:S04]  /*378c0*/  LDL.LU R19, [R1+0x40c] ;  /* 0x00040c0001137983 */ /* 0x000f280000300800 */
        /* <DEDUP_REMOVED lines=15> */
[----:B--2---:R0:W-:Y:S04]  /*379c0*/  STL.64 [R1+0x22c8], R20 ;  /* 0x0022c81401007387 */ /* 0x0041e80000100a00 */
[----:B0-----:R-:W2:Y:S04]  /*379d0*/  LDL.LU R20, [R1+0x3f0] ;  /* 0x0003f00001147983 */ /* 0x001ea80000300800 */
[----:B------:R-:W2:Y:S04]  /*379e0*/  LDL.LU R21, [R1+0x3f4] ;  /* 0x0003f40001157983 */ /* 0x000ea80000300800 */
[----:B------:R-:W4:Y:S04]  /*379f0*/  LDL.LU R22, [R1+0x3f8] ;  /* 0x0003f80001167983 */ /* 0x000f280000300800 */
[----:B------:R-:W4:Y:S01]  /*37a00*/  LDL.LU R23, [R1+0x3fc] ;  /* 0x0003fc0001177983 */ /* 0x000f220000300800 */
[----:B------:R-:W-:-:S03]  /*37a10*/  IMAD R4, R4, 0x100, R11 ;  /* 0x0000010004047824 */ /* 0x000fc600078e020b */
        /* <DEDUP_REMOVED lines=12> */
[----:B------:R-:W3:Y:S01]  /*37ae0*/  LDL.LU R11, [R1+0x2330] ;  /* 0x00233000010b7983 */ /* 0x000ee20000300800 */
[----:B------:R-:W-:-:S02]  /*37af0*/  IMAD R5, R5, 0x100, R3 ;  /* 0x0000010005057824 */ /* 0x000fc400078e0203 */
[----:B------:R-:W-:Y:S02]  /*37b00*/  IMAD R6, R6, 0x100, R8 ;  /* 0x0000010006067824 */ /* 0x000fe400078e0208 */
[----:B------:R-:W-:Y:S01]  /*37b10*/  IMAD R7, R7, 0x100, R9 ;  /* 0x0000010007077824 */ /* 0x000fe200078e0209 */
[----:B---3--:R-:W-:-:S15]  /*37b20*/  HMMA.16816.F32 R16, R12, R10, R16 ;  /* 0x0000000a0c10723c */ /* 0x008fde0000001810 */
[----:B------:R-:W-:-:S08]  /*37b30*/  NOP ;  /* 0x0000000000007918 */ /* 0x000fd00000000000 */
[----:B------:R-:W-:Y:S04]  /*37b40*/  STL.64 [R1+0x540], R16 ;  /* 0x0005401001007387 */ /* 0x000fe80000100a00 */
[----:B------:R0:W-:Y:S04]  /*37b50*/  STL.64 [R1+0x548], R18 ;  /* 0x0005481201007387 */ /* 0x0001e80000100a00 */
[----:B0-----:R-:W3:Y:S04]  /*37b60*/  LDL.LU.64 R18, [R1+0x2328] ;  /* 0x0023280001127983 */ /* 0x001ee80000300a00 */
[----:B------:R-:W3:Y:S04]  /*37b70*/  LDL.LU.64 R16, [R1+0x2320] ;  /* 0x0023200001107983 */ /* 0x000ee80000300a00 */
[----:B------:R-:W2:Y:S04]  /*37b80*/  LDL.LU R3, [R1+0x2318] ;  /* 0x0023180001037983 */ /* 0x000ea80000300800 */
[----:B------:R-:W3:Y:S04]  /*37b90*/  LDL.LU R8, [R1+0x2314] ;  /* 0x0023140001087983 */ /* 0x000ee80000300800 */
[----:B------:R-:W3:Y:S02]  /*37ba0*/  LDL.LU R9, [R1+0x2310] ;  /* 0x0023100001097983 */ /* 0x000ee40000300800 */
[----:B---3--:R-:W-:-:S15]  /*37bb0*/  HMMA.16816.F32 R16, R12, R8, R16 ;  /* 0x000000080c10723c */ /* 0x008fde0000001810 */
[----:B------:R-:W-:-:S08]  /*37bc0*/  NOP ;  /* 0x0000000000007918 */ /* 0x000fd00000000000 */
[----:B------:R-:W-:Y:S04]  /*37bd0*/  STL.64 [R1+0x420], R16 ;  /* 0x0004201001007387 */ /* 0x000fe80000100a00 */
[----:B------:R0:W-:Y:S04]  /*37be0*/  STL.64 [R1+0x428], R18 ;  /* 0x0004281201007387 */ /* 0x0001e80000100a00 */
[----:B0-----:R-:W2:Y:S04]  /*37bf0*/  LDL.LU.64 R18, [R1+0x2308] ;  /* 0x0023080001127983 */ /* 0x001ea80000300a00 */
[----:B------:R-:W2:Y:S02]  /*37c00*/  LDL.LU.64 R16, [R1+0x2300] ;  /* 0x0023000001107983 */ /* 0x000ea40000300a00 */
[----:B--2---:R-:W-:Y:S02]  /*37c10*/  HMMA.16816.F32 R12, R12, R2, R16 ;  /* 0x000000020c0c723c */ /* 0x004fe40000001810 */
[----:B------:R-:W2:Y:S04]  /*37c20*/  LDL.LU.64 R18, [R1+0x22f8] ;  /* 0x0022f80001127983 */ /* 0x000ea80000300a00 */
[----:B------:R-:W3:-:S15]  /*37c30*/  LDL.LU.64 R16, [R1+0x22f0] ;  /* 0x0022f00001107983 */ /* 0x000ede0000300a00 */
[----:B------:R-:W-:-:S02]  /*37c40*/  NOP ;  /* 0x0000000000007918 */ /* 0x000fc40000000000 */
[----:B------:R0:W-:Y:S04]  /*37c50*/  STL.64 [R1+0x3a0], R12 ;  /* 0x0003a00c01007387 */ /* 0x0001e80000100a00 */
[----:B------:R1:W-:Y:S04]  /*37c60*/  STL.64 [R1+0x3a8], R14 ;  /* 0x0003a80e01007387 */ /* 0x0003e80000100a00 */
[----:B0-----:R-:W3:Y:S04]  /*37c70*/  LDL.LU R12, [R1+0xbcc] ;  /* 0x000bcc00010c7983 */ /* 0x001ee80000300800 */
[----:B------:R-:W4:Y:S04]  /*37c80*/  LDL.LU R13, [R1+0xbd8] ;  /* 0x000bd800010d7983 */ /* 0x000f280000300800 */
[----:B-1----:R-:W4:Y:S04]  /*37c90*/  LDL.LU R14, [R1+0xbd4] ;  /* 0x000bd400010e7983 */ /* 0x002f280000300800 */
[----:B------:R-:W2:Y:S01]  /*37ca0*/  LDL.LU R15, [R1+0xbe0] ;  /* 0x000be000010f7983 */ /* 0x000ea20000300800 */
[----:B------:R-:W-:-:S02]  /*37cb0*/  F2FP.F16.E4M3.UNPACK_B R4, R4 ;  /* 0x00000004ff04723e */ /* 0x000fc400020006ff */
[----:B------:R-:W-:Y:S02]  /*37cc0*/  F2FP.F16.E4M3.UNPACK_B R5, R5 ;  /* 0x00000005ff05723e */ /* 0x000fe400020006ff */
[----:B------:R-:W-:Y:S01]  /*37cd0*/  F2FP.F16.E4M3.UNPACK_B R6, R6 ;  /* 0x00000006ff06723e */ /* 0x000fe200020006ff */
[----:B---3--:R-:W-:Y:S02]  /*37ce0*/  IMAD R12, R12, 0x100, R17 ;  /* 0x000001000c0c7824 */ /* 0x008fe400078e0211 */
[----:B------:R-:W3:Y:S01]  /*37cf0*/  LDL.LU R17, [R1+0x22e8] ;  /* 0x0022e80001117983 */ /* 0x000ee20000300800 */
[----:B------:R-:W-:-:S07]  /*37d00*/  F2FP.F16.E4M3.UNPACK_B R7, R7 ;  /* 0x00000007ff07723e */ /* 0x000fce00020006ff */
[----:B---3--:R-:W-:-:S15]  /*37d10*/  HMMA.16816.F32 R20, R4, R16, R20 ;  /* 0x000000100414723c */ /* 0x008fde0000001814 */
        /* <DEDUP_REMOVED lines=16> */
[----:B------:R-:W3:Y:S04]  /*37e20*/  LDL.LU.64 R20, [R1+0x22b8] ;  /* 0x0022b80001147983 */ /* 0x000ee80000300a00 */
[----:B------:R-:W-:Y:S01]  /*37e30*/  STL [R1+0x22a0], R9 ;  /* 0x0022a00901007387 */ /* 0x000fe20000100800 */
[----:B---3--:R-:W-:Y:S03]  /*37e40*/  HMMA.16816.F32 R4, R4, R2, R20 ;  /* 0x000000020404723c */ /* 0x008fe60000001814 */
[----:B------:R-:W3:Y:S04]  /*37e50*/  LDL.LU.64 R22, [R1+0x22b0] ;  /* 0x0022b00001167983 */ /* 0x000ee80000300a00 */
[----:B------:R-:W3:-:S15]  /*37e60*/  LDL.LU.64 R20, [R1+0x22a8] ;  /* 0x0022a80001147983 */ /* 0x000ede0000300a00 */
[----:B------:R-:W-:-:S01]  /*37e70*/  NOP ;  /* 0x0000000000007918 */ /* 0x000fc20000000000 */
[----:B------:R0:W-:Y:S04]  /*37e80*/  STL.64 [R1+0x390], R4 ;  /* 0x0003900401007387 */ /* 0x0001e80000100a00 */
[----:B------:R1:W-:Y:S04]  /*37e90*/  STL.64 [R1+0x398], R6 ;  /* 0x0003980601007387 */ /* 0x0003e80000100a00 */
[----:B0-----:R-:W3:Y:S04]  /*37ea0*/  LDL.LU R4, [R1+0x380] ;  /* 0x0003800001047983 */ /* 0x001ee80000300800 */
[----:B------:R-:W3:Y:S04]  /*37eb0*/  LDL.LU R5, [R1+0x384] ;  /* 0x0003840001057983 */ /* 0x000ee80000300800 */
[----:B-1----:R-:W3:Y:S04]  /*37ec0*/  LDL.LU R6, [R1+0x388] ;  /* 0x0003880001067983 */ /* 0x002ee80000300800 */
[----:B------:R-:W3:Y:S01]  /*37ed0*/  LDL.LU R7, [R1+0x38c] ;  /* 0x00038c0001077983 */ /* 0x000ee20000300800 */
[----:B----4-:R-:W-:-:S02]  /*37ee0*/  IMAD R13, R14, 0x100, R13 ;  /* 0x000001000e0d7824 */ /* 0x010fc400078e020d */
[----:B--2---:R-:W-:Y:S02]  /*37ef0*/  IMAD R14, R28, 0x100, R15 ;  /* 0x000001001c0e7824 */ /* 0x004fe400078e020f */
[----:B------:R-:W-:Y:S01]  /*37f00*/  IMAD R15, R18, 0x100, R19 ;  /* 0x00000100120f7824 */ /* 0x000fe200078e0213 */
[----:B------:R-:W-:Y:S02]  /*37f10*/  F2FP.F16.E4M3.UNPACK_B R12, R12 ;  /* 0x0000000cff0c723e */ /* 0x000fe400020006ff */
[----:B------:R-:W-:Y:S02]  /*37f20*/  F2FP.F16.E4M3.UNPACK_B R13, R13 ;  /* 0x0000000dff0d723e */ /* 0x000fe400020006ff */
[----:B------:R-:W-:Y:S02]  /*37f30*/  F2FP.F16.E4M3.UNPACK_B R14, R14 ;  /* 0x0000000eff0e723e */ /* 0x000fe400020006ff */
[----:B------:R-:W-:Y:S01]  /*37f40*/  F2FP.F16.E4M3.UNPACK_B R15, R15 ;  /* 0x0000000fff0f723e */ /* 0x000fe200020006ff */
[----:B------:R-:W-:Y:S04]  /*37f50*/  STL [R1+0x227c], R16 ;  /* 0x00227c1001007387 */ /* 0x000fe80000100800 */
[----:B------:R0:W-:Y:S02]  /*37f60*/  STL [R1+0x2278], R17 ;  /* 0x0022781101007387 */ /* 0x0001e40000100800 */
[C---:B---3--:R-:W-:Y:S06]  /*37f70*/  HMMA.16816.F32 R4, R12.reuse, R16, R4 ;  /* 0x000000100c04723c */ /* 0x048fec0000001804 */
[----:B0-----:R-:W-:-:S15]  /*37f80*/  HMMA.16816.F32 R16, R12, R10, R20 ;  /* 0x0000000a0c10723c */ /* 0x001fde0000001814 */
[----:B------:R-:W-:-:S02]  /*37f90*/  NOP ;  /* 0x0000000000007918 */ /* 0x000fc40000000000 */
[----:B------:R-:W-:Y:S04]  /*37fa0*/  STL.64 [R1+0x520], R4 ;  /* 0x0005200401007387 */ /* 0x000fe80000100a00 */
[----:B------:R-:W-:Y:S04]  /*37fb0*/  STL.64 [R1+0x528], R6 ;  /* 0x0005280601007387 */ /* 0x000fe80000100a00 */
[----:B------:R-:W-:Y:S04]  /*37fc0*/  STL.64 [R1+0x510], R16 ;  /* 0x0005101001007387 */ /* 0x000fe80000100a00 */
[----:B------:R-:W-:Y:S04]  /*37fd0*/  STL.64 [R1+0x518], R18 ;  /* 0x0005181201007387 */ /* 0x000fe80000100a00 */
[----:B------:R-:W2:Y:S04]  /*37fe0*/  LDL.LU R28, [R1+0xc38] ;  /* 0x000c3800011c7983 */ /* 0x000ea80000300800 */
[----:B------:R-:W3:Y:S04]  /*37ff0*/  LDL.LU R20, [R1+0xc44] ;  /* 0x000c440001147983 */ /* 0x000ee80000300800 */
        /* <DEDUP_REMOVED lines=17> */
[----:B------:R-:W3:Y:S04]  /*38110*/  LDL.LU R16, [R1+0xc1c] ;  /* 0x000c1c0001107983 */ /* 0x000ee80000300800 */
[----:B------:R-:W3:Y:S04]  /*38120*/  LDL.LU R17, [R1+0xc24] ;  /* 0x000c240001117983 */ /* 0x000ee80000300800 */
        /* <DEDUP_REMOVED lines=8> */
[----:B---3--:R-:W-:Y:S04]  /*381b0*/  STL.64 [R1+0x2298], R18 ;  /* 0x0022981201007387 */ /* 0x008fe80000100a00 */
[----:B--2---:R0:W-:Y:S04]  /*381c0*/  STL.64 [R1+0x2290], R16 ;  /* 0x0022901001007387 */ /* 0x0041e80000100a00 */
[----:B0-----:R-:W2:Y:S04]  /*381d0*/  LDL.LU R16, [R1+0x370] ;  /* 0x0003700001107983 */ /* 0x001ea80000300800 */
[----:B------:R-:W2:Y:S04]  /*381e0*/  LDL.LU R17, [R1+0x374] ;  /* 0x0003740001117983 */ /* 0x000ea80000300800 */
[----:B------:R-:W2:Y:S04]  /*381f0*/  LDL.LU R18, [R1+0x378] ;  /* 0x0003780001127983 */ /* 0x000ea80000300800 */
[----:B------:R-:W2:Y:S04]  /*38200*/  LDL.LU R19, [R1+0x37c] ;  /* 0x00037c0001137983 */ /* 0x000ea80000300800 */
[----:B----4-:R-:W-:Y:S04]  /*38210*/  STL.64 [R1+0x2250], R22 ;  /* 0x0022501601007387 */ /* 0x010fe80000100a00 */
        /* <DEDUP_REMOVED lines=70> */
[----:B--2---:R-:W-:-:S02]  /*38680*/  IMAD R14, R15, 0x100, R14 ;  /* 0x000001000f0e7824 */ /* 0x004fc400078e020e */
[----:B------:R-:W-:Y:S01]  /*38690*/  IMAD R15, R18, 0x100, R19 ;  /* 0x00000100120f7824 */ /* 0x000fe200078e0213 */
[----:B------:R-:W-:Y:S02]  /*386a0*/  F2FP.F16.E4M3.UNPACK_B R12, R12 ;  /* 0x0000000cff0c723e */ /* 0x000fe400020006ff */
[----:B------:R-:W-:Y:S01]  /*386b0*/  F2FP.F16.E4M3.UNPACK_B R13, R13 ;  /* 0x0000000dff0d723e */ /* 0x000fe200020006ff */
[----:B---3--:R-:W-:Y:S01]  /*386c0*/  HMMA.16816.F32 R4, R4, R2, R20 ;  /* 0x000000020404723c */ /* 0x008fe20000001814 */
[----:B------:R-:W2:Y:S04]  /*386d0*/  LDL.LU.64 R22, [R1+0x2240] ;  /* 0x0022400001167983 */ /* 0x000ea80000300a00 */
[----:B------:R-:W2:Y:S01]  /*386e0*/  LDL.LU.64 R20, [R1+0x2238] ;  /* 0x0022380001147983 */ /* 0x000ea20000300a00 */
[----:B------:R-:W-:-:S02]  /*386f0*/  F2FP.F16.E4M3.UNPACK_B R14, R14 ;  /* 0x0000000eff0e723e */ /* 0x000fc400020006ff */
        /* <DEDUP_REMOVED lines=9> */
[----:B------:R-:W4:Y:S04]  /*38790*/  LDL.LU.64 R20, [R1+0x2228] ;  /* 0x0022280001147983 */ /* 0x000f280000300a00 */
[----:B------:R0:W-:Y:S04]  /*387a0*/  STL [R1+0x2214], R16 ;  /* 0x0022141001007387 */ /* 0x0001e80000100800 */
[----:B------:R1:W-:Y:S04]  /*387b0*/  STL [R1+0x2210], R17 ;  /* 0x0022101101007387 */ /* 0x0003e80000100800 */
[----:B0-----:R-:W3:Y:S04]  /*387c0*/  LDL.LU R16, [R1+0x2c0] ;  /* 0x0002c00001107983 */ /* 0x001ee80000300800 */
[----:B-1----:R-:W3:Y:S04]  /*387d0*/  LDL.LU R17, [R1+0x2c4] ;  /* 0x0002c40001117983 */ /* 0x002ee80000300800 */
[----:B------:R-:W3:Y:S04]  /*387e0*/  LDL.LU R18, [R1+0x2c8] ;  /* 0x0002c80001127983 */ /* 0x000ee80000300800 */
[----:B------:R-:W3:Y:S04]  /*387f0*/  LDL.LU R19, [R1+0x2cc] ;  /* 0x0002cc0001137983 */ /* 0x000ee80000300800 */
[----:B------:R-:W-:Y:S01]  /*38800*/  STL [R1+0x21fc], R11 ;  /* 0x0021fc0b01007387 */ /* 0x000fe20000100800 */
[----:B---3--:R-:W-:-:S15]  /*38810*/  HMMA.16816.F32 R16, R12, R10, R16 ;  /* 0x0000000a0c10723c */ /* 0x008fde0000001810 */
[----:B------:R-:W-:-:S08]  /*38820*/  NOP ;  /* 0x0000000000007918 */ /* 0x000fd00000000000 */
[----:B------:R-:W-:Y:S04]  /*38830*/  STL.64 [R1+0x4e0], R16 ;  /* 0x0004e01001007387 */ /* 0x000fe80000100a00 */
[----:B------:R0:W-:Y:S02]  /*38840*/  STL.64 [R1+0x4e8], R18 ;  /* 0x0004e81201007387 */ /* 0x0001e40000100a00 */
[----:B0-----:R-:W-:Y:S01]  /*38850*/  HMMA.16816.F32 R16, R12, R8, R24 ;  /* 0x000000080c10723c */ /* 0x001fe20000001818 */
[----:B----4-:R-:W-:Y:S02]  /*38860*/  IMAD R5, R21, 0x100, R20 ;  /* 0x0000010015057824 */ /* 0x010fe400078e0214 */
[----:B------:R-:W3:Y:S01]  /*38870*/  LDL.LU R20, [R1+0x200] ;  /* 0x0002000001147983 */ /* 0x000ee20000300800 */
[----:B--2---:R-:W-:-:S15]  /*38880*/  IMAD R6, R23, 0x100, R22 ;  /* 0x0000010017067824 */ /* 0x004fde00078e0216 */
[----:B------:R-:W-:-:S04]  /*38890*/  NOP ;  /* 0x0000000000007918 */ /* 0x000fc80000000000 */
[----:B------:R-:W-:Y:S04]  /*388a0*/  STL.64 [R1+0x350], R16 ;  /* 0x0003501001007387 */ /* 0x000fe80000100a00 */
[----:B------:R0:W-:Y:S04]  /*388b0*/  STL.64 [R1+0x358], R18 ;  /* 0x0003581201007387 */ /* 0x0001e80000100a00 */
[----:B------:R-:W3:Y:S04]  /*388c0*/  LDL.LU R21, [R1+0x204] ;  /* 0x0002040001157983 */ /* 0x000ee80000300800 */
[----:B------:R-:W2:Y:S04]  /*388d0*/  LDL.LU R22, [R1+0x208] ;  /* 0x0002080001167983 */ /* 0x000ea80000300800 */
[----:B------:R-:W2:Y:S01]  /*388e0*/  LDL.LU R23, [R1+0x20c] ;  /* 0x00020c0001177983 */ /* 0x000ea20000300800 */
[----:B------:R-:W-:-:S03]  /*388f0*/  IMAD R4, R28, 0x100, R7 ;  /* 0x000001001c047824 */ /* 0x000fc600078e0207 */
[----:B------:R-:W4:Y:S04]  /*38900*/  LDL.LU R28, [R1+0xc8c] ;  /* 0x000c8c00011c7983 */ /* 0x000f280000300800 */
[----:B0-----:R-:W4:Y:S04]  /*38910*/  LDL.LU R19, [R1+0xc88] ;  /* 0x000c880001137983 */ /* 0x001f280000300800 */
[----:B------:R-:W4:Y:S04]  /*38920*/  LDL.LU R18, [R1+0xc94] ;  /* 0x000c940001127983 */ /* 0x000f280000300800 */
[----:B------:R-:W4:Y:S04]  /*38930*/  LDL.LU R24, [R1+0xc90] ;  /* 0x000c900001187983 */ /* 0x000f280000300800 */
[----:B--2---:R-:W-:Y:S04]  /*38940*/  STL.64 [R1+0x21a0], R22 ;  /* 0x0021a01601007387 */ /* 0x004fe80000100a00 */
[----:B---3--:R0:W-:Y:S04]  /*38950*/  STL.64 [R1+0x2198], R20 ;  /* 0x0021981401007387 */ /* 0x0081e80000100a00 */
        /* <DEDUP_REMOVED lines=17> */
[----:B----4-:R-:W-:Y:S04]  /*38a70*/  STL.64 [R1+0x2208], R10 ;  /* 0x0022080a01007387 */ /* 0x010fe80000100a00 */
[----:B------:R0:W-:Y:S04]  /*38a80*/  STL.64 [R1+0x2200], R8 ;  /* 0x0022000801007387 */ /* 0x0001e80000100a00 */
[----:B0-----:R-:W4:Y:S04]  /*38a90*/  LDL.LU R8, [R1+0x280] ;  /* 0x0002800001087983 */ /* 0x001f280000300800 */
[----:B------:R-:W4:Y:S04]  /*38aa0*/  LDL.LU R9, [R1+0x284] ;  /* 0x0002840001097983 */ /* 0x000f280000300800 */
[----:B------:R-:W2:Y:S04]  /*38ab0*/  LDL.LU R10, [R1+0x288] ;  /* 0x00028800010a7983 */ /* 0x000ea80000300800 */
[----:B------:R-:W2:Y:S01]  /*38ac0*/  LDL.LU R11, [R1+0x28c] ;  /* 0x00028c00010b7983 */ /* 0x000ea20000300800 */
[----:B------:R-:W-:-:S03]  /*38ad0*/  IMAD R7, R29, 0x100, R0 ;  /* 0x000001001d077824 */ /* 0x000fc600078e0200 */
        /* <DEDUP_REMOVED lines=56> */
[----:B------:R-:W-:-:S03]  /*38e60*/  IMAD R15, R15, 0x100, R29 ;  /* 0x000001000f0f7824 */ /* 0x000fc600078e021d */
[----:B------:R-:W4:Y:S01]  /*38e70*/  LDL.LU R29, [R1+0x21f8] ;  /* 0x0021f800011d7983 */ /* 0x000f220000300800 */
        /* <DEDUP_REMOVED lines=24> */
[----:B-1----:R-:W4:Y:S04]  /*39000*/  LDL.LU R6, [R1+0xc84] ;  /* 0x000c840001067983 */ /* 0x002f280000300800 */
        /* <DEDUP_REMOVED lines=18> */
[----:B------:R0:W-:Y:S04]  /*39130*/  STL.64 [R1+0x218], R22 ;  /* 0x0002181601007387 */ /* 0x0001e80000100a00 */
[----:B0-----:R-:W2:Y:S04]  /*39140*/  LDL.LU.64 R22, [R1+0x21a0] ;  /* 0x0021a00001167983 */ /* 0x001ea80000300a00 */
[----:B------:R-:W2:Y:S01]  /*39150*/  LDL.LU.64 R20, [R1+0x2198] ;  /* 0x0021980001147983 */ /* 0x000ea20000300a00 */
[----:B---3--:R-:W-:-:S02]  /*39160*/  IMAD R4, R5, 0x100, R4 ;  /* 0x0000010005047824 */ /* 0x008fc400078e0204 */
[----:B----4-:R-:W-:Y:S02]  /*39170*/  IMAD R5, R7, 0x100, R6 ;  /* 0x0000010007057824 */ /* 0x010fe400078e0206 */
[----:B------:R-:W-:Y:S01]  /*39180*/  IMAD R6, R19, 0x100, R28 ;  /* 0x0000010013067824 */ /* 0x000fe200078e021c */
[----:B--2---:R-:W-:-:S15]  /*39190*/  HMMA.16816.F32 R20, R12, R2, R20 ;  /* 0x000000020c14723c */ /* 0x004fde0000001814 */
[----:B------:R-:W-:-:S08]  /*391a0*/  NOP ;  /* 0x0000000000007918 */ /* 0x000fd00000000000 */
[----:B------:R-:W-:Y:S04]  /*391b0*/  STL.64 [R1+0x200], R20 ;  /* 0x0002001401007387 */ /* 0x000fe80000100a00 */
[----:B------:R0:W-:Y:S04]  /*391c0*/  STL.64 [R1+0x208], R22 ;  /* 0x0002081601007387 */ /* 0x0001e80000100a00 */
[----:B------:R-:W2:Y:S04]  /*391d0*/  LDL.LU R28, [R1+0xcd8] ;  /* 0x000cd800011c7983 */ /* 0x000ea80000300800 */
[----:B--2---:R-:W-:Y:S04]  /*391e0*/  STL [R1+0x2108], R28 ;  /* 0x0021081c01007387 */ /* 0x004fe80000100800 */
[----:B------:R-:W2:Y:S01]  /*391f0*/  LDL.LU R19, [R1+0xce4] ;  /* 0x000ce40001137983 */ /* 0x000ea20000300800 */
[----:B------:R-:W-:-:S03]  /*39200*/  IMAD R7, R24, 0x100, R18 ;  /* 0x0000010018077824 */ /* 0x000fc600078e0212 */
[----:B--2---:R-:W-:Y:S04]  /*39210*/  STL [R1+0x210c], R19 ;  /* 0x00210c1301007387 */ /* 0x004fe80000100800 */
[----:B------:R-:W2:Y:S04]  /*39220*/  LDL.LU R18, [R1+0xce0] ;  /* 0x000ce00001127983 */ /* 0x000ea80000300800 */
[----:B--2---:R-:W-:Y:S04]  /*39230*/  STL [R1+0x2110], R18 ;  /* 0x0021101201007387 */ /* 0x004fe80000100800 */
[----:B0-----:R-:W2:Y:S04]  /*39240*/  LDL.LU R22, [R1+0xcec] ;  /* 0x000cec0001167983 */ /* 0x001ea80000300800 */
[----:B------:R-:W2:Y:S04]  /*39250*/  LDL.LU R23, [R1+0xce8] ;  /* 0x000ce80001177983 */ /* 0x000ea80000300800 */
[----:B--2---:R0:W-:Y:S04]  /*39260*/  STL.64 [R1+0x20e0], R22 ;  /* 0x0020e01601007387 */ /* 0x0041e80000100a00 */
[----:B------:R-:W2:Y:S04]  /*39270*/  LDL.LU R20, [R1+0x140] ;  /* 0x0001400001147983 */ /* 0x000ea80000300800 */
[----:B------:R-:W2:Y:S04]  /*39280*/  LDL.LU R21, [R1+0x144] ;  /* 0x0001440001157983 */ /* 0x000ea80000300800 */
[----:B0-----:R-:W3:Y:S04]  /*39290*/  LDL.LU R22, [R1+0x148] ;  /* 0x0001480001167983 */ /* 0x001ee80000300800 */
[----:B------:R-:W3:Y:S04]  /*392a0*/  LDL.LU R23, [R1+0x14c] ;  /* 0x00014c0001177983 */ /* 0x000ee80000300800 */
[----:B------:R-:W4:Y:S04]  /*392b0*/  LDL.LU R18, [R1+0xcc4] ;  /* 0x000cc40001127983 */ /* 0x000f280000300800 */
[----:B----4-:R-:W-:Y:S04]  /*392c0*/  STL [R1+0x2128], R18 ;  /* 0x0021281201007387 */ /* 0x010fe80000100800 */
[----:B------:R-:W4:Y:S04]  /*392d0*/  LDL.LU R19, [R1+0xccc] ;  /* 0x000ccc0001137983 */ /* 0x000f280000300800 */
[----:B------:R-:W4:Y:S04]  /*392e0*/  LDL.LU R28, [R1+0xcd4] ;  /* 0x000cd400011c7983 */ /* 0x000f280000300800 */
[----:B---3--:R-:W-:Y:S04]  /*392f0*/  STL.64 [R1+0x20f0], R22 ;  /* 0x0020f01601007387 */ /* 0x008fe80000100a00 */
[----:B--2---:R0:W-:Y:S04]  /*39300*/  STL.64 [R1+0x20e8], R20 ;  /* 0x0020e81401007387 */ /* 0x0041e80000100a00 */
[----:B0-----:R-:W2:Y:S04]  /*39310*/  LDL.LU R20, [R1+0x170] ;  /* 0x0001700001147983 */ /* 0x001ea80000300800 */
[----:B------:R-:W2:Y:S04]  /*39320*/  LDL.LU R21, [R1+0x174] ;  /* 0x0001740001157983 */ /* 0x000ea80000300800 */
[----:B------:R-:W3:Y:S01]  /*39330*/  LDL.LU R22, [R1+0x178] ;  /* 0x0001780001167983 */ /* 0x000ee20000300800 */
[----:B------:R-:W-:-:S03]  /*39340*/  IMAD.MOV.U32 R23, RZ, RZ, R29 ;  /* 0x000000ffff177224 */ /* 0x000fc600078e001d */
        /* <DEDUP_REMOVED lines=12> */
[----:B------:R-:W3:Y:S01]  /*39410*/  LDL.LU R22, [R1+0x198] ;  /* 0x0001980001167983 */ /* 0x000ee20000300800 */
[----:B----4-:R-:W-:-:S03]  /*39420*/  IMAD.MOV.U32 R23, RZ, RZ, R29 ;  /* 0x000000ffff177224 */ /* 0x010fc600078e001d */
[----:B------:R-:W4:Y:S04]  /*39430*/  LDL.LU R29, [R1+0x218c] ;  /* 0x00218c00011d7983 */ /* 0x000f280000300800 */
[----:B------:R-:W2:Y:S04]  /*39440*/  LDL.LU R10, [R1+0xcac] ;  /* 0x000cac00010a7983 */ /* 0x000ea80000300800 */
[----:B------:R-:W4:Y:S04]  /*39450*/  LDL.LU R14, [R1+0xca8] ;  /* 0x000ca800010e7983 */ /* 0x000f280000300800 */
[----:B------:R-:W2:Y:S04]  /*39460*/  LDL.LU R11, [R1+0xcb4] ;  /* 0x000cb400010b7983 */ /* 0x000ea80000300800 */
[----:B--2---:R-:W-:Y:S04]  /*39470*/  STL.64 [R1+0x2180], R10 ;  /* 0x0021800a01007387 */ /* 0x004fe80000100a00 */
[----:B------:R0:W-:Y:S04]  /*39480*/  STL.64 [R1+0x2178], R8 ;  /* 0x0021780801007387 */ /* 0x0001e80000100a00 */
[----:B0-----:R-:W2:Y:S04]  /*39490*/  LDL.LU R8, [R1+0x1d0] ;  /* 0x0001d00001087983 */ /* 0x001ea80000300800 */
[----:B------:R-:W2:Y:S04]  /*394a0*/  LDL.LU R9, [R1+0x1d4] ;  /* 0x0001d40001097983 */ /* 0x000ea80000300800 */
        /* <DEDUP_REMOVED lines=14> */
[----:B------:R-:W-:-:S03]  /*39590*/  IMAD.MOV.U32 R23, RZ, RZ, R29 ;  /* 0x000000ffff177224 */ /* 0x000fc600078e001d */
[----:B------:R-:W2:Y:S01]  /*395a0*/  LDL.LU R29, [R1+0x2188] ;  /* 0x00218800011d7983 */ /* 0x000ea20000300800 */
        /* <DEDUP_REMOVED lines=12> */
[----:B------:R-:W-:Y:S01]  /*39670*/  IMAD R12, R26, 0x100, R25 ;  /* 0x000001001a0c7824 */ /* 0x000fe200078e0219 */
[----:B----4-:R-:W-:Y:S04]  /*39680*/  STL.64 [R1+0x2168], R22 ;  /* 0x0021681601007387 */ /* 0x010fe80000100a00 */
[----:B---3--:R0:W-:Y:S04]  /*39690*/  STL.64 [R1+0x2160], R20 ;  /* 0x0021601401007387 */ /* 0x0081e80000100a00 */
[----:B0-----:R-:W2:Y:S04]  /*396a0*/  LDL.LU R20, [R1+0x1f0] ;  /* 0x0001f00001147983 */ /* 0x001ea80000300800 */
[----:B------:R-:W2:Y:S04]  /*396b0*/  LDL.LU R21, [R1+0x1f4] ;  /* 0x0001f40001157983 */ /* 0x000ea80000300800 */
[----:B------:R-:W2:Y:S01]  /*396c0*/  LDL.LU R22, [R1+0x1f8] ;  /* 0x0001f80001167983 */ /* 0x000ea20000300800 */
[----:B------:R-:W-:-:S03]  /*396d0*/  IMAD.MOV.U32 R23, RZ, RZ, R29 ;  /* 0x000000ffff177224 */ /* 0x000fc600078e001d */
[----:B------:R-:W3:Y:S04]  /*396e0*/  LDL.LU R0, [R1+0xcf4] ;  /* 0x000cf40001007983 */ /* 0x000ee80000300800 */
[----:B------:R-:W3:Y:S04]  /*396f0*/  LDL.LU R29, [R1+0xcf0] ;  /* 0x000cf000011d7983 */ /* 0x000ee80000300800 */
        /* <DEDUP_REMOVED lines=54> */
[----:B------:R-:W3:Y:S04]  /*39a60*/  LDL.LU R18, [R1+0x2110] ;  /* 0x0021100001127983 */ /* 0x000ee80000300800 */
[----:B------:R-:W3:Y:S01]  /*39a70*/  LDL.LU R19, [R1+0x210c] ;  /* 0x00210c0001137983 */ /* 0x000ee20000300800 */
[----:B------:R-:W-:-:S03]  /*39a80*/  IMAD R7, R7, 0x100, R28 ;  /* 0x0000010007077824 */ /* 0x000fc600078e021c */
[----:B------:R-:W4:Y:S01]  /*39a90*/  LDL.LU R28, [R1+0x2108] ;  /* 0x00210800011c7983 */ /* 0x000f220000300800 */
        /* <DEDUP_REMOVED lines=21> */
[----:B0-----:R-:W2:Y:S01]  /*39bf0*/  LDL.LU.64 R22, [R1+0x20e0] ;  /* 0x0020e00001167983 */ /* 0x001ea20000300a00 */
[----:B----4-:R-:W-:-:S03]  /*39c00*/  IMAD R12, R28, 0x100, R15 ;  /* 0x000001001c0c7824 */ /* 0x010fc600078e020f */
[----:B------:R-:W-:Y:S04]  /*39c10*/  STL [R1+0x20a8], R11 ;  /* 0x0020a80b01007387 */ /* 0x000fe80000100800 */
[----:B------:R-:W4:Y:S01]  /*39c20*/  LDL.LU R28, [R1+0x1df0] ;  /* 0x001df000011c7983 */ /* 0x000f220000300800 */
[----:B---3--:R-:W-:Y:S02]  /*39c30*/  IMAD R13, R18, 0x100, R19 ;  /* 0x00000100120d7824 */ /* 0x008fe400078e0213 */
[----:B--2---:R-:W-:Y:S02]  /*39c40*/  IMAD R14, R23, 0x100, R22 ;  /* 0x00000100170e7824 */ /* 0x004fe400078e0216 */
[----:B------:R-:W-:-:S15]  /*39c50*/  HMMA.16816.F32 R20, R4, R10, R24 ;  /* 0x0000000a0414723c */ /* 0x000fde0000001818 */
[----:B------:R-:W-:-:S08]  /*39c60*/  NOP ;  /* 0x0000000000007918 */ /* 0x000fd00000000000 */
[----:B------:R0:W-:Y:S04]  /*39c70*/  STL.64 [R1+0x2e0], R20 ;  /* 0x0002e01401007387 */ /* 0x0001e80000100a00 */
[----:B------:R1:W-:Y:S04]  /*39c80*/  STL.64 [R1+0x2e8], R22 ;  /* 0x0002e81601007387 */ /* 0x0003e80000100a00 */
[----:B----4-:R-:W-:Y:S04]  /*39c90*/  STL [R1+0x208c], R28 ;  /* 0x00208c1c01007387 */ /* 0x010fe80000100800 */
[----:B------:R-:W2:Y:S01]  /*39ca0*/  LDL.LU R19, [R1+0x1dec] ;  /* 0x001dec0001137983 */ /* 0x000ea20000300800 */
[----:B------:R-:W-:-:S03]  /*39cb0*/  IMAD R15, R29, 0x100, R0 ;  /* 0x000001001d0f7824 */ /* 0x000fc600078e0200 */
[----:B--2---:R-:W-:Y:S04]  /*39cc0*/  STL [R1+0x2090], R19 ;  /* 0x0020901301007387 */ /* 0x004fe80000100800 */
[----:B------:R-:W2:Y:S04]  /*39cd0*/  LDL.LU R18, [R1+0x1df8] ;  /* 0x001df80001127983 */ /* 0x000ea80000300800 */
[----:B------:R-:W3:Y:S04]  /*39ce0*/  LDL.LU R29, [R1+0x1df4] ;  /* 0x001df400011d7983 */ /* 0x000ee80000300800 */
[----:B0-----:R-:W4:Y:S04]  /*39cf0*/  LDL.LU R20, [R1+0xe0] ;  /* 0x0000e00001147983 */ /* 0x001f280000300800 */
[----:B------:R-:W4:Y:S04]  /*39d00*/  LDL.LU R21, [R1+0xe4] ;  /* 0x0000e40001157983 */ /* 0x000f280000300800 */
[----:B-1----:R-:W2:Y:S04]  /*39d10*/  LDL.LU R22, [R1+0xe8] ;  /* 0x0000e80001167983 */ /* 0x002ea80000300800 */
[----:B------:R-:W2:Y:S04]  /*39d20*/  LDL.LU R23, [R1+0xec] ;  /* 0x0000ec0001177983 */ /* 0x000ea80000300800 */
[----:B--2---:R-:W-:Y:S04]  /*39d30*/  STL.64 [R1+0x2050], R22 ;  /* 0x0020501601007387 */ /* 0x004fe80000100a00 */
[----:B----4-:R0:W-:Y:S04]  /*39d40*/  STL.64 [R1+0x2048], R20 ;  /* 0x0020481401007387 */ /* 0x0101e80000100a00 */
[----:B0-----:R-:W2:Y:S04]  /*39d50*/  LDL.LU R20, [R1+0xf0] ;  /* 0x0000f00001147983 */ /* 0x001ea80000300800 */
[----:B------:R-:W2:Y:S04]  /*39d60*/  LDL.LU R21, [R1+0xf4] ;  /* 0x0000f40001157983 */ /* 0x000ea80000300800 */
[----:B------:R-:W4:Y:S04]  /*39d70*/  LDL.LU R22, [R1+0xf8] ;  /* 0x0000f80001167983 */ /* 0x000f280000300800 */
[----:B------:R-:W4:Y:S04]  /*39d80*/  LDL.LU R23, [R1+0xfc] ;  /* 0x0000fc0001177983 */ /* 0x000f280000300800 */
[----:B------:R-:W3:Y:S04]  /*39d90*/  LDL.LU R19, [R1+0x1cf0] ;  /* 0x001cf00001137983 */ /* 0x000ee80000300800 */
[----:B---3--:R-:W-:Y:S04]  /*39da0*/  STL.64 [R1+0x20c8], R18 ;  /* 0x0020c81201007387 */ /* 0x008fe80000100a00 */
[----:B------:R-:W-:Y:S04]  /*39db0*/  STL.64 [R1+0x20c0], R16 ;  /* 0x0020c01001007387 */ /* 0x000fe80000100a00 */
[----:B------:R-:W3:Y:S04]  /*39dc0*/  LDL.LU R28, [R1+0x1dd0] ;  /* 0x001dd000011c7983 */ /* 0x000ee80000300800 */
[----:B------:R-:W3:Y:S04]  /*39dd0*/  LDL.LU R0, [R1+0x1dd8] ;  /* 0x001dd80001007983 */ /* 0x000ee80000300800 */
[----:B----4-:R-:W-:Y:S04]  /*39de0*/  STL.64 [R1+0x2060], R22 ;  /* 0x0020601601007387 */ /* 0x010fe80000100a00 */
[----:B--2---:R0:W-:Y:S04]  /*39df0*/  STL.64 [R1+0x2058], R20 ;  /* 0x0020581401007387 */ /* 0x0041e80000100a00 */
[----:B0-----:R-:W2:Y:S04]  /*39e00*/  LDL.LU R20, [R1+0x80] ;  /* 0x0000800001147983 */ /* 0x001ea80000300800 */
[----:B------:R-:W2:Y:S04]  /*39e10*/  LDL.LU R21, [R1+0x84] ;  /* 0x0000840001157983 */ /* 0x000ea80000300800 */
[----:B------:R-:W4:Y:S04]  /*39e20*/  LDL.LU R22, [R1+0x88] ;  /* 0x0000880001167983 */ /* 0x000f280000300800 */
[----:B------:R-:W4:Y:S04]  /*39e30*/  LDL.LU R23, [R1+0x8c] ;  /* 0x00008c0001177983 */ /* 0x000f280000300800 */
[----:B------:R-:W3:Y:S04]  /*39e40*/  LDL.LU R16, [R1+0x130] ;  /* 0x0001300001107983 */ /* 0x000ee80000300800 */
[----:B------:R-:W3:Y:S04]  /*39e50*/  LDL.LU R17, [R1+0x134] ;  /* 0x0001340001117983 */ /* 0x000ee80000300800 */
[----:B------:R-:W2:Y:S04]  /*39e60*/  LDL.LU R18, [R1+0x138] ;  /* 0x0001380001127983 */ /* 0x000ea80000300800 */
[----:B------:R-:W2:Y:S04]  /*39e70*/  LDL.LU R19, [R1+0x13c] ;  /* 0x00013c0001137983 */ /* 0x000ea80000300800 */
[----:B--2---:R-:W-:Y:S04]  /*39e80*/  STL.64 [R1+0x20d8], R18 ;  /* 0x0020d81201007387 */ /* 0x004fe80000100a00 */
[----:B---3--:R0:W-:Y:S04]  /*39e90*/  STL.64 [R1+0x20d0], R16 ;  /* 0x0020d01001007387 */ /* 0x0081e80000100a00 */
[----:B0-----:R-:W2:Y:S04]  /*39ea0*/  LDL.LU R16, [R1+0x150] ;  /* 0x0001500001107983 */ /* 0x001ea80000300800 */
[----:B------:R-:W2:Y:S04]  /*39eb0*/  LDL.LU R17, [R1+0x154] ;  /* 0x0001540001117983 */ /* 0x000ea80000300800 */
[----:B------:R-:W2:Y:S04]  /*39ec0*/  LDL.LU R18, [R1+0x158] ;  /* 0x0001580001127983 */ /* 0x000ea80000300800 */
[----:B------:R-:W2:Y:S04]  /*39ed0*/  LDL.LU R19, [R1+0x15c] ;  /* 0x00015c0001137983 */ /* 0x000ea80000300800 */
        /* <DEDUP_REMOVED lines=30> */
[----:B------:R-:W-:Y:S04]  /*3a0c0*/  STL.64 [R1+0x2c0], R16 ;  /* 0x0002c01001007387 */ /* 0x000fe80000100a00 */
[----:B------:R0:W-:Y:S04]  /*3a0d0*/  STL.64 [R1+0x2c8], R18 ;  /* 0x0002c81201007387 */ /* 0x0001e80000100a00 */
[----:B0-----:R-:W3:Y:S04]  /*3a0e0*/  LDL.LU.64 R18, [R1+0x20d8] ;  /* 0x0020d80001127983 */ /* 0x001ee80000300a00 */
[----:B------:R-:W3:Y:S01]  /*3a0f0*/  LDL.LU.64 R16, [R1+0x20d0] ;  /* 0x0020d00001107983 */ /* 0x000ee20000300a00 */
[----:B------:R-:W-:-:S02]  /*3a100*/  F2FP.F16.E4M3.UNPACK_B R12, R12 ;  /* 0x0000000cff0c723e */ /* 0x000fc400020006ff */
[----:B------:R-:W-:Y:S02]  /*3a110*/  F2FP.F16.E4M3.UNPACK_B R13, R13 ;  /* 0x0000000dff0d723e */ /* 0x000fe400020006ff */
[----:B------:R-:W-:Y:S02]  /*3a120*/  F2FP.F16.E4M3.UNPACK_B R14, R14 ;  /* 0x0000000eff0e723e */ /* 0x000fe400020006ff */
[----:B------:R-:W-:Y:S01]  /*3a130*/  F2FP.F16.E4M3.UNPACK_B R15, R15 ;  /* 0x0000000fff0f723e */ /* 0x000fe200020006ff */
[----:B---3--:R-:W-:Y:S01]  /*3a140*/  HMMA.16816.F32 R4, R4, R2, R16 ;  /* 0x000000020404723c */ /* 0x008fe20000001810 */
[----:B------:R-:W3:Y:S04]  /*3a150*/  LDL.LU.64 R18, [R1+0x20c8] ;  /* 0x0020c80001127983 */ /* 0x000ee80000300a00 */
[----:B------:R-:W2:-:S15]  /*3a160*/  LDL.LU.64 R16, [R1+0x20c0] ;  /* 0x0020c00001107983 */ /* 0x000e9e0000300a00 */
[----:B------:R-:W-:-:S03]  /*3a170*/  NOP ;  /* 0x0000000000007918 */ /* 0x000fc60000000000 */
[----:B------:R0:W-:Y:S04]  /*3a180*/  STL.64 [R1+0x1e0], R4 ;  /* 0x0001e00401007387 */ /* 0x0001e80000100a00 */
[----:B------:R1:W-:Y:S04]  /*3a190*/  STL.64 [R1+0x1e8], R6 ;  /* 0x0001e80601007387 */ /* 0x0003e80000100a00 */
[----:B0-----:R-:W4:Y:S04]  /*3a1a0*/  LDL.LU R4, [R1+0x1cc8] ;  /* 0x001cc80001047983 */ /* 0x001f280000300800 */
[----:B------:R-:W3:Y:S04]  /*3a1b0*/  LDL.LU R5, [R1+0x1cec] ;  /* 0x001cec0001057983 */ /* 0x000ee80000300800 */
[----:B-1----:R-:W3:Y:S04]  /*3a1c0*/  LDL.LU R6, [R1+0x1cf4] ;  /* 0x001cf40001067983 */ /* 0x002ee80000300800 */
[----:B------:R-:W3:Y:S01]  /*3a1d0*/  LDL.LU R7, [R1+0x1dd4] ;  /* 0x001dd40001077983 */ /* 0x000ee20000300800 */
[----:B--2---:R-:W-:-:S15]  /*3a1e0*/  HMMA.16816.F32 R20, R12, R16, R20 ;  /* 0x000000100c14723c */ /* 0x004fde0000001814 */
[----:B------:R-:W-:-:S08]  /*3a1f0*/  NOP ;  /* 0x0000000000007918 */ /* 0x000fd00000000000 */
[----:B------:R-:W-:Y:S04]  /*3a200*/  STL.64 [R1+0x440], R20 ;  /* 0x0004401401007387 */ /* 0x000fe80000100a00 */
[----:B------:R0:W-:Y:S01]  /*3a210*/  STL.64 [R1+0x448], R22 ;  /* 0x0004481601007387 */ /* 0x0001e20000100a00 */
[----:B----4-:R-:W-:-:S03]  /*3a220*/  IMAD R4, R4, 0x100, R11 ;  /* 0x0000010004047824 */ /* 0x010fc600078e020b */
[----:B0-----:R-:W2:Y:S04]  /*3a230*/  LDL.LU.64 R22, [R1+0x20b8] ;  /* 0x0020b80001167983 */ /* 0x001ea80000300a00 */
[----:B------:R-:W2:Y:S04]  /*3a240*/  LDL.LU.64 R20, [R1+0x20b0] ;  /* 0x0020b00001147983 */ /* 0x000ea80000300a00 */
[----:B------:R-:W2:Y:S02]  /*3a250*/  LDL.LU R11, [R1+0x20a8] ;  /* 0x0020a800010b7983 */ /* 0x000ea40000300800 */
        /* <DEDUP_REMOVED lines=45> */
[----:B0-----:R-:W2:Y:S04]  /*3a530*/  LDL.LU.64 R22, [R1+0x2050] ;  /* 0x0020500001167983 */ /* 0x001ea80000300a00 */
[----:B------:R-:W2:Y:S04]  /*3a540*/  LDL.LU.64 R20, [R1+0x2048] ;  /* 0x0020480001147983 */ /* 0x000ea80000300a00 */
[----:B------:R-:W-:Y:S04]  /*3a550*/  STL [R1+0x2038], R11 ;  /* 0x0020380b01007387 */ /* 0x000fe80000100800 */
[----:B------:R-:W3:Y:S01]  /*3a560*/  LDL.LU R29, [R1+0xbf8] ;  /* 0x000bf800011d7983 */ /* 0x000ee20000300800 */
[C---:B--2---:R-:W-:Y:S06]  /*3a570*/  HMMA.16816.F32 R20, R4.reuse, R8, R20 ;  /* 0x000000080414723c */ /* 0x044fec0000001814 */
[----:B------:R-:W-:Y:S01]  /*3a580*/  HMMA.16816.F32 R4, R4, R2, R24 ;  /* 0x000000020404723c */ /* 0x000fe20000001818 */
[----:B---3--:R-:W-:Y:S04]  /*3a590*/  STL [R1+0x1ff0], R29 ;  /* 0x001ff01d01007387 */ /* 0x008fe80000100800 */
[----:B------:R-:W-:Y:S04]  /*3a5a0*/  STL [R1+0x201c], R8 ;  /* 0x00201c0801007387 */ /* 0x000fe80000100800 */
[----:B------:R-:W-:Y:S08]  /*3a5b0*/  STL [R1+0x2018], R9 ;  /* 0x0020180901007387 */ /* 0x000ff00000100800 */
[----:B------:R0:W-:Y:S04]  /*3a5c0*/  STL.64 [R1+0x280], R20 ;  /* 0x0002801401007387 */ /* 0x0001e80000100a00 */
[----:B------:R1:W-:Y:S04]  /*3a5d0*/  STL.64 [R1+0x288], R22 ;  /* 0x0002881601007387 */ /* 0x0003e80000100a00 */
[----:B------:R-:W-:Y:S04]  /*3a5e0*/  STL [R1+0x2020], R3 ;  /* 0x0020200301007387 */ /* 0x000fe80000100800 */
[----:B0-----:R-:W2:Y:S04]  /*3a5f0*/  LDL.LU R20, [R1+0x20] ;  /* 0x0000200001147983 */ /* 0x001ea80000300800 */
[----:B------:R-:W-:Y:S04]  /*3a600*/  STL.64 [R1+0x190], R4 ;  /* 0x0001900401007387 */ /* 0x000fe80000100a00 */
[----:B------:R-:W-:Y:S04]  /*3a610*/  STL.64 [R1+0x198], R6 ;  /* 0x0001980601007387 */ /* 0x000fe80000100a00 */
[----:B------:R-:W2:Y:S04]  /*3a620*/  LDL.LU R21, [R1+0x24] ;  /* 0x0000240001157983 */ /* 0x000ea80000300800 */
[----:B-1----:R-:W3:Y:S01]  /*3a630*/  LDL.LU R22, [R1+0x28] ;  /* 0x0000280001167983 */ /* 0x002ee20000300800 */
[----:B------:R-:W-:-:S02]  /*3a640*/  IMAD.MOV.U32 R23, RZ, RZ, R0 ;  /* 0x000000ffff177224 */ /* 0x000fc400078e0000 */
[----:B------:R-:W-:Y:S01]  /*3a650*/  IMAD R14, R19, 0x100, R28 ;  /* 0x00000100130e7824 */ /* 0x000fe200078e021c */
[----:B------:R-:W4:Y:S04]  /*3a660*/  LDL.LU R0, [R1+0x2044] ;  /* 0x0020440001007983 */ /* 0x000f280000300800 */
        /* <DEDUP_REMOVED lines=24> */
[----:B------:R-:W3:Y:S01]  /*3a7f0*/  LDL.LU R22, [R1+0xc8] ;  /* 0x0000c80001167983 */ /* 0x000ee20000300800 */
[----:B----4-:R-:W-:-:S03]  /*3a800*/  IMAD.MOV.U32 R23, RZ, RZ, R0 ;  /* 0x000000ffff177224 */ /* 0x010fc600078e0000 */
        /* <DEDUP_REMOVED lines=15> */
[----:B------:R-:W4:Y:S01]  /*3a900*/  LDL.LU R0, [R1+0x203c] ;  /* 0x00203c0001007983 */ /* 0x000f220000300800 */
[----:B------:R-:W-:Y:S02]  /*3a910*/  F2FP.F16.E4M3.UNPACK_B R12, R12 ;  /* 0x0000000cff0c723e */ /* 0x000fe400020006ff */
        /* <DEDUP_REMOVED lines=15> */
[----:B------:R-:W2:Y:S01]  /*3aa10*/  LDL.LU R22, [R1+0x58] ;  /* 0x0000580001167983 */ /* 0x000ea20000300800 */
[----:B----4-:R-:W-:-:S03]  /*3aa20*/  IMAD.MOV.U32 R23, RZ, RZ, R0 ;  /* 0x000000ffff177224 */ /* 0x010fc600078e0000 */
[----:B------:R-:W3:Y:S04]  /*3aa30*/  LDL.LU R0, [R1+0x974] ;  /* 0x0009740001007983 */ /* 0x000ee80000300800 */
[----:B------:R0:W-:Y:S04]  /*3aa40*/  STL.64 [R1+0x400], R24 ;  /* 0x0004001801007387 */ /* 0x0001e80000100a00 */
[----:B------:R1:W-:Y:S04]  /*3aa50*/  STL.64 [R1+0x408], R26 ;  /* 0x0004081a01007387 */ /* 0x0003e80000100a00 */
[----:B0-----:R-:W4:Y:S04]  /*3aa60*/  LDL.LU R24, [R1+0x10] ;  /* 0x0000100001187983 */ /* 0x001f280000300800 */
[----:B------:R-:W4:Y:S04]  /*3aa70*/  LDL.LU R25, [R1+0x14] ;  /* 0x0000140001197983 */ /* 0x000f280000300800 */
[----:B-1----:R-:W4:Y:S04]  /*3aa80*/  LDL.LU R26, [R1+0x18] ;  /* 0x00001800011a7983 */ /* 0x002f280000300800 */
[----:B------:R-:W4:Y:S04]  /*3aa90*/  LDL.LU R27, [R1+0x1c] ;  /* 0x00001c00011b7983 */ /* 0x000f280000300800 */
[----:B------:R-:W2:Y:S01]  /*3aaa0*/  LDL.LU R11, [R1+0x2038] ;  /* 0x00203800010b7983 */ /* 0x000ea20000300800 */
[----:B------:R-:W-:-:S02]  /*3aab0*/  IMAD R5, R5, 0x100, R3 ;  /* 0x0000010005057824 */ /* 0x000fc400078e0203 */
[----:B------:R-:W-:Y:S02]  /*3aac0*/  IMAD R6, R6, 0x100, R8 ;  /* 0x0000010006067824 */ /* 0x000fe400078e0208 */
        /* <DEDUP_REMOVED lines=20> */
[----:B------:R-:W2:Y:S04]  /*3ac10*/  LDL.LU.64 R22, [R1+0x2000] ;  /* 0x0020000001167983 */ /* 0x000ea80000300a00 */
[----:B------:R-:W2:-:S15]  /*3ac20*/  LDL.LU.64 R20, [R1+0x1ff8] ;  /* 0x001ff80001147983 */ /* 0x000e9e0000300a00 */
[----:B------:R-:W-:-:S03]  /*3ac30*/  NOP ;  /* 0x0000000000007918 */ /* 0x000fc60000000000 */
[----:B------:R0:W-:Y:S04]  /*3ac40*/  STL.64 [R1+0x430], R12 ;  /* 0x0004300c01007387 */ /* 0x0001e80000100a00 */
[----:B------:R1:W-:Y:S04]  /*3ac50*/  STL.64 [R1+0x438], R14 ;  /* 0x0004380e01007387 */ /* 0x0003e80000100a00 */
[----:B0-----:R-:W3:Y:S01]  /*3ac60*/  LDL.LU R12, [R1+0x1e1c] ;  /* 0x001e1c00010c7983 */ /* 0x001ee20000300800 */
[----:B------:R-:W-:-:S03]  /*3ac70*/  F2FP.F16.E4M3.UNPACK_B R7, R7 ;  /* 0x00000007ff07723e */ /* 0x000fc600020006ff */
[----:B------:R-:W4:Y:S04]  /*3ac80*/  LDL.LU R13, [R1+0x1e28] ;  /* 0x001e2800010d7983 */ /* 0x000f280000300800 */
[----:B-1----:R-:W4:Y:S04]  /*3ac90*/  LDL.LU R14, [R1+0x1e24] ;  /* 0x001e2400010e7983 */ /* 0x002f280000300800 */
[----:B------:R-:W4:Y:S01]  /*3aca0*/  LDL.LU R15, [R1+0x1e30] ;  /* 0x001e3000010f7983 */ /* 0x000f220000300800 */
        /* <DEDUP_REMOVED lines=20> */
[----:B----4-:R-:W-:-:S02]  /*3adf0*/  IMAD R13, R14, 0x100, R13 ;  /* 0x000001000e0d7824 */ /* 0x010fc400078e020d */
[----:B------:R-:W-:Y:S02]  /*3ae00*/  IMAD R14, R28, 0x100, R15 ;  /* 0x000001001c0e7824 */ /* 0x000fe400078e020f */
[----:B------:R-:W-:Y:S01]  /*3ae10*/  IMAD R15, R18, 0x100, R19 ;  /* 0x00000100120f7824 */ /* 0x000fe200078e0213 */
[----:B------:R-:W-:Y:S01]  /*3ae20*/  F2FP.F16.E4M3.UNPACK_B R12, R12 ;  /* 0x0000000cff0c723e */ /* 0x000fe200020006ff */
[----:B--2---:R-:W-:Y:S01]  /*3ae30*/  VIADD R29, R29, 0x1 ;  /* 0x000000011d1d7836 */ /* 0x004fe20000000000 */
[----:B------:R-:W-:Y:S02]  /*3ae40*/  F2FP.F16.E4M3.UNPACK_B R13, R13 ;  /* 0x0000000dff0d723e */ /* 0x000fe400020006ff */
[----:B------:R-:W-:Y:S02]  /*3ae50*/  F2FP.F16.E4M3.UNPACK_B R14, R14 ;  /* 0x0000000eff0e723e */ /* 0x000fe400020006ff */
[----:B------:R-:W-:Y:S02]  /*3ae60*/  F2FP.F16.E4M3.UNPACK_B R15, R15 ;  /* 0x0000000fff0f723e */ /* 0x000fe400020006ff */
[----:B------:R-:W-:Y:S01]  /*3ae70*/  IADD3 R0, P2, R0, UR5, RZ ;  /* 0x0000000500007c10 */ /* 0x000fe2000ff5e0ff */
[----:B------:R-:W0:Y:S04]  /*3ae80*/  LDC R19, c[0x0][0x230] ;  /* 0x00008c00ff137b82 */ /* 0x000e280000000800 */
[----:B------:R-:W-:Y:S06]  /*3ae90*/  HMMA.16816.F32 R24, R12, R16, R24 ;  /* 0x000000100c18723c */ /* 0x000fec0000001818 */
[----:B---3--:R-:W-:Y:S01]  /*3aea0*/  HMMA.16816.F32 R4, R4, R2, R20 ;  /* 0x000000020404723c */ /* 0x008fe20000001814 */
[----:B------:R-:W2:Y:S04]  /*3aeb0*/  LDL.LU.64 R22, [R1+0x1fb8] ;  /* 0x001fb80001167983 */ /* 0x000ea80000300a00 */
[----:B------:R-:W2:-:S15]  /*3aec0*/  LDL.LU.64 R20, [R1+0x1fb0] ;  /* 0x001fb00001147983 */ /* 0x000e9e0000300a00 */
[----:B------:R-:W-:-:S03]  /*3aed0*/  NOP ;  /* 0x0000000000007918 */ /* 0x000fc60000000000 */
[----:B------:R1:W-:Y:S04]  /*3aee0*/  STL.64 [R1+0x3e0], R4 ;  /* 0x0003e00401007387 */ /* 0x0003e80000100a00 */
[----:B------:R3:W-:Y:S04]  /*3aef0*/  STL.64 [R1+0x3e8], R6 ;  /* 0x0003e80601007387 */ /* 0x0007e80000100a00 */
[----:B-1----:R-:W4:Y:S04]  /*3af00*/  LDL.LU R4, [R1] ;  /* 0x0000000001047983 */ /* 0x002f280000300800 */
[----:B------:R-:W4:Y:S04]  /*3af10*/  LDL.LU R5, [R1+0x4] ;  /* 0x0000040001057983 */ /* 0x000f280000300800 */
[----:B---3--:R-:W4:Y:S04]  /*3af20*/  LDL.LU R6, [R1+0x8] ;  /* 0x0000080001067983 */ /* 0x008f280000300800 */
[----:B------:R-:W4:Y:S04]  /*3af30*/  LDL.LU R7, [R1+0xc] ;  /* 0x00000c0001077983 */ /* 0x000f280000300800 */
[----:B------:R-:W-:Y:S04]  /*3af40*/  STL.64 [R1+0x3b0], R24 ;  /* 0x0003b01801007387 */ /* 0x000fe80000100a00 */
[----:B------:R1:W-:Y:S04]  /*3af50*/  STL.64 [R1+0x3b8], R26 ;  /* 0x0003b81a01007387 */ /* 0x0003e80000100a00 */
[----:B-1----:R-:W3:Y:S04]  /*3af60*/  LDL.LU.64 R26, [R1+0x1fa8] ;  /* 0x001fa800011a7983 */ /* 0x002ee80000300a00 */
[----:B------:R-:W3:Y:S01]  /*3af70*/  LDL.LU.64 R24, [R1+0x1fa0] ;  /* 0x001fa00001187983 */ /* 0x000ee20000300a00 */
[----:B----4-:R-:W-:-:S15]  /*3af80*/  HMMA.16816.F32 R4, R12, R10, R4 ;  /* 0x0000000a0c04723c */ /* 0x010fde0000001804 */
[----:B------:R-:W-:-:S08]  /*3af90*/  NOP ;  /* 0x0000000000007918 */ /* 0x000fd00000000000 */
[----:B------:R-:W-:Y:S04]  /*3afa0*/  STL.64 [R1+0x470], R4 ;  /* 0x0004700401007387 */ /* 0x000fe80000100a00 */
[----:B------:R3:W-:Y:S02]  /*3afb0*/  STL.64 [R1+0x478], R6 ;  /* 0x0004780601007387 */ /* 0x0007e40000100a00 */
[----:B---3--:R-:W-:-:S15]  /*3afc0*/  HMMA.16816.F32 R4, R12, R8, R24 ;  /* 0x000000080c04723c */ /* 0x008fde0000001818 */
[----:B------:R-:W-:-:S08]  /*3afd0*/  NOP ;  /* 0x0000000000007918 */ /* 0x000fd00000000000 */
[----:B------:R-:W-:Y:S04]  /*3afe0*/  STL.64 [R1+0x600], R4 ;  /* 0x0006000401007387 */ /* 0x000fe80000100a00 */
[----:B------:R2:W-:Y:S02]  /*3aff0*/  STL.64 [R1+0x608], R6 ;  /* 0x0006080601007387 */ /* 0x0005e40000100a00 */
[----:B--2---:R-:W-:Y:S02]  /*3b000*/  HMMA.16816.F32 R4, R12, R2, R20 ;  /* 0x000000020c04723c */ /* 0x004fe40000001814 */
[----:B------:R-:W-:-:S15]  /*3b010*/  STL [R1+0xbf8], R29 ;  /* 0x000bf81d01007387 */ /* 0x000fde0000100800 */
[----:B------:R-:W-:-:S06]  /*3b020*/  NOP ;  /* 0x0000000000007918 */ /* 0x000fcc0000000000 */
[----:B------:R-:W-:Y:S04]  /*3b030*/  STL.64 [R1+0x5f0], R4 ;  /* 0x0005f00401007387 */ /* 0x000fe80000100a00 */
[----:B------:R-:W-:Y:S04]  /*3b040*/  STL.64 [R1+0x5f8], R6 ;  /* 0x0005f80601007387 */ /* 0x000fe80000100a00 */
[----:B------:R-:W2:Y:S04]  /*3b050*/  LDL.LU R12, [R1+0x98c] ;  /* 0x00098c00010c7983 */ /* 0x000ea80000300800 */
[----:B--2---:R1:W-:Y:S04]  /*3b060*/  STL [R1+0x1f94], R12 ;  /* 0x001f940c01007387 */ /* 0x0043e80000100800 */
[----:B-1----:R-:W2:Y:S04]  /*3b070*/  LDL.LU R12, [R1+0x984] ;  /* 0x00098400010c7983 */ /* 0x002ea80000300800 */
[----:B------:R-:W-:Y:S01]  /*3b080*/  STL [R1+0x974], R0 ;  /* 0x0009740001007387 */ /* 0x000fe20000100800 */
[----:B0-----:R-:W-:-:S05]  /*3b090*/  VIADD R19, R19, 0x3f ;  /* 0x0000003f13137836 */ /* 0x001fca0000000000 */
[----:B------:R-:W-:Y:S01]  /*3b0a0*/  SHF.R.S32.HI R18, RZ, 0x1f, R19 ;  /* 0x0000001fff127819 */ /* 0x000fe20000011413 */
        /* <DEDUP_REMOVED lines=17> */
[----:B------:R-:W-:-:S03]  /*3b1c0*/  LEA.HI R18, R18, R19, RZ, 0x6 ;  /* 0x0000001312127211 */ /* 0x000fc600078f30ff */
[----:B------:R-:W4:Y:S04]  /*3b1d0*/  LDL.LU R10, [R1+0x1c9c] ;  /* 0x001c9c00010a7983 */ /* 0x000f280000300800 */
[----:B------:R-:W4:Y:S04]  /*3b1e0*/  LDL.LU R11, [R1+0x9a8] ;  /* 0x0009a800010b7983 */ /* 0x000f280000300800 */
[----:B------:R-:W4:Y:S04]  /*3b1f0*/  LDL.LU R16, [R1+0x1c94] ;  /* 0x001c940001107983 */ /* 0x000f280000300800 */
[----:B------:R-:W4:Y:S01]  /*3b200*/  LDL.LU R17, [R1+0x1cb8] ;  /* 0x001cb80001117983 */ /* 0x000f220000300800 */
[----:B------:R-:W-:-:S03]  /*3b210*/  SHF.R.S32.HI R18, RZ, 0x6, R18 ;  /* 0x00000006ff127819 */ /* 0x000fc60000011412 */
[----:B------:R-:W4:Y:S04]  /*3b220*/  LDL.LU R4, [R1+0x1c8c] ;  /* 0x001c8c0001047983 */ /* 0x000f280000300800 */
[----:B------:R-:W4:Y:S04]  /*3b230*/  LDL.LU R5, [R1+0x1cb0] ;  /* 0x001cb00001057983 */ /* 0x000f280000300800 */
[----:B------:R-:W4:Y:S04]  /*3b240*/  LDL.LU R6, [R1+0x1c84] ;  /* 0x001c840001067983 */ /* 0x000f280000300800 */
[----:B------:R-:W4:Y:S04]  /*3b250*/  LDL.LU R7, [R1+0x1ca8] ;  /* 0x001ca80001077983 */ /* 0x000f280000300800 */
[----:B------:R-:W4:Y:S01]  /*3b260*/  LDL.LU R28, [R1+0x1c7c] ;  /* 0x001c7c00011c7983 */ /* 0x000f220000300800 */
[----:B------:R-:W-:-:S03]  /*3b270*/  ISETP.NE.U32.AND P0, PT, R29, R18, PT ;  /* 0x000000121d00720c */ /* 0x000fc60003f05070 */
[----:B------:R-:W4:Y:S04]  /*3b280*/  LDL.LU R19, [R1+0x1ca0] ;  /* 0x001ca00001137983 */ /* 0x000f280000300800 */
[----:B------:R-:W4:Y:S04]  /*3b290*/  LDL.LU R18, [R1+0x1c74] ;  /* 0x001c740001127983 */ /* 0x000f280000300800 */
[----:B------:R-:W4:Y:S04]  /*3b2a0*/  LDL.LU R29, [R1+0x1c98] ;  /* 0x001c9800011d7983 */ /* 0x000f280000300800 */
[----:B------:R-:W4:Y:S01]  /*3b2b0*/  LDL.LU R0, [R1+0x1c6c] ;  /* 0x001c6c0001007983 */ /* 0x000f220000300800 */
[----:B--2---:R-:W-:-:S05]  /*3b2c0*/  IADD3 R12, P3, R12, UR5, RZ ;  /* 0x000000050c0c7c10 */ /* 0x004fca000ff7e0ff */
[----:B------:R0:W-:Y:S04]  /*3b2d0*/  STL [R1+0x97c], R12 ;  /* 0x00097c0c01007387 */ /* 0x0001e80000100800 */
[----:B0-----:R-:W2:Y:S02]  /*3b2e0*/  LDL.LU R12, [R1+0x1f98] ;  /* 0x001f9800010c7983 */ /* 0x001ea40000300800 */
[----:B--2---:R-:W-:-:S05]  /*3b2f0*/  IADD3 R12, P4, R12, UR5, RZ ;  /* 0x000000050c0c7c10 */ /* 0x004fca000ff9e0ff */
[----:B------:R0:W-:Y:S04]  /*3b300*/  STL [R1+0x984], R12 ;  /* 0x0009840c01007387 */ /* 0x0001e80000100800 */
[----:B0-----:R-:W2:Y:S01]  /*3b310*/  LDL.LU R12, [R1+0x1f94] ;  /* 0x001f9400010c7983 */ /* 0x001ea20000300800 */
[----:B---3--:R-:W-:Y:S02]  /*3b320*/  IADD3 R13, P6, R13, UR5, RZ ;  /* 0x000000050d0d7c10 */ /* 0x008fe4000ffde0ff */
[----:B----4-:R-:W-:Y:S02]  /*3b330*/  IADD3 R14, P1, R14, UR5, RZ ;  /* 0x000000050e0e7c10 */ /* 0x010fe4000ff3e0ff */
[----:B------:R-:W-:Y:S02]  /*3b340*/  IADD3.X R15, R15, UR15, RZ, P2, !PT ;  /* 0x0000000f0f0f7c10 */ /* 0x000fe400097fe4ff */
[----:B------:R-:W-:-:S02]  /*3b350*/  IADD3 R2, P2, R2, UR5, RZ ;  /* 0x0000000502027c10 */ /* 0x000fc4000ff5e0ff */
[----:B------:R-:W-:Y:S02]  /*3b360*/  IADD3.X R3, R3, UR15, RZ, P3, !PT ;  /* 0x0000000f03037c10 */ /* 0x000fe40009ffe4ff */
[----:B------:R-:W-:Y:S02]  /*3b370*/  IADD3 R20, P3, R20, UR5, RZ ;  /* 0x0000000514147c10 */ /* 0x000fe4000ff7e0ff */
[----:B------:R-:W-:Y:S02]  /*3b380*/  IADD3.X R21, R21, UR15, RZ, P4, !PT ;  /* 0x0000000f15157c10 */ /* 0x000fe4000a7fe4ff */
[----:B------:R-:W-:Y:S02]  /*3b390*/  IADD3 R22, P4, R22, UR5, RZ ;  /* 0x0000000516167c10 */ /* 0x000fe4000ff9e0ff */
        /* <DEDUP_REMOVED lines=13> */
[----:B--2---:R-:W-:-:S05]  /*3b470*/  IADD3 R12, P5, R12, UR5, RZ ;  /* 0x000000050c0c7c10 */ /* 0x004fca000ffbe0ff */
[----:B------:R0:W-:Y:S04]  /*3b480*/  STL [R1+0x98c], R12 ;  /* 0x00098c0c01007387 */ /* 0x0001e80000100800 */
[----:B------:R-:W-:Y:S04]  /*3b490*/  STL [R1+0x994], R13 ;  /* 0x0009940d01007387 */ /* 0x000fe80000100800 */
[----:B------:R-:W-:Y:S04]  /*3b4a0*/  STL [R1+0x99c], R14 ;  /* 0x00099c0e01007387 */ /* 0x000fe80000100800 */
[----:B------:R-:W-:Y:S04]  /*3b4b0*/  STL [R1+0x970], R15 ;  /* 0x0009700f01007387 */ /* 0x000fe80000100800 */
[----:B------:R-:W-:Y:S01]  /*3b4c0*/  STL [R1+0x9a4], R2 ;  /* 0x0009a40201007387 */ /* 0x000fe20000100800 */
[----:B------:R-:W-:-:S03]  /*3b4d0*/  IADD3.X R23, R23, UR15, RZ, P5, !PT ;  /* 0x0000000f17177c10 */ /* 0x000fc6000affe4ff */
[----:B------:R-:W-:Y:S01]  /*3b4e0*/  STL [R1+0x978], R3 ;  /* 0x0009780301007387 */ /* 0x000fe20000100800 */
[----:B------:R-:W-:-:S03]  /*3b4f0*/  IADD3 R8, P5, R8, UR5, RZ ;  /* 0x0000000508087c10 */ /* 0x000fc6000ffbe0ff */
        /* <DEDUP_REMOVED lines=22> */
[----:B0-----:R-:W2:Y:S01]  /*3b660*/  LDL.LU R12, [R1+0x1c88] ;  /* 0x001c8800010c7983 */ /* 0x001ea20000300800 */
[----:B------:R-:W-:-:S02]  /*3b670*/  IADD3 R18, P1, R18, UR5, RZ ;  /* 0x0000000512127c10 */ /* 0x000fc4000ff3e0ff */
[----:B------:R-:W-:-:S03]  /*3b680*/  IADD3.X R29, R29, UR15, RZ, P2, !PT ;  /* 0x0000000f1d1d7c10 */ /* 0x000fc600097fe4ff */
[----:B------:R-:W-:Y:S04]  /*3b690*/  STL [R1+0x1c74], R18 ;  /* 0x001c741201007387 */ /* 0x000fe80000100800 */
[----:B--2---:R0:W-:Y:S04]  /*3b6a0*/  STL [R1+0x1f8c], R12 ;  /* 0x001f8c0c01007387 */ /* 0x0041e80000100800 */
[----:B------:R-:W-:Y:S04]  /*3b6b0*/  STL [R1+0x1c98], R29 ;  /* 0x001c981d01007387 */ /* 0x000fe80000100800 */
[----:B0-----:R-:W2:Y:S01]  /*3b6c0*/  LDL.LU R12, [R1+0x1c64] ;  /* 0x001c6400010c7983 */ /* 0x001ea20000300800 */
[----:B------:R-:W-:-:S05]  /*3b6d0*/  IADD3 R0, P2, R0, UR5, RZ ;  /* 0x0000000500007c10 */ /* 0x000fca000ff5e0ff */
[----:B------:R-:W-:Y:S04]  /*3b6e0*/  STL [R1+0x1c6c], R0 ;  /* 0x001c6c0001007387 */ /* 0x000fe80000100800 */
[----:B--2---:R0:W-:Y:S04]  /*3b6f0*/  STL [R1+0x1f90], R12 ;  /* 0x001f900c01007387 */ /* 0x0041e80000100800 */
[----:B0-----:R-:W2:Y:S04]  /*3b700*/  LDL.LU R12, [R1+0x1c90] ;  /* 0x001c9000010c7983 */ /* 0x001ea80000300800 */
[----:B------:R-:W3:Y:S04]  /*3b710*/  LDL.LU R13, [R1+0x1c5c] ;  /* 0x001c5c00010d7983 */ /* 0x000ee80000300800 */
[----:B------:R-:W4:Y:S04]  /*3b720*/  LDL.LU R14, [R1+0x1c80] ;  /* 0x001c8000010e7983 */ /* 0x000f280000300800 */
        /* <DEDUP_REMOVED lines=25> */
[----:B------:R-:W3:Y:S01]  /*3b8c0*/  LDL.LU R0, [R1+0x1c18] ;  /* 0x001c180001007983 */ /* 0x000ee20000300800 */
[----:B--2---:R-:W-:-:S05]  /*3b8d0*/  IADD3.X R12, R12, UR15, RZ, P3, !PT ;  /* 0x0000000f0c0c7c10 */ /* 0x004fca0009ffe4ff */
[----:B------:R0:W-:Y:S04]  /*3b8e0*/  STL [R1+0x1c90], R12 ;  /* 0x001c900c01007387 */ /* 0x0001e80000100800 */
[----:B0-----:R-:W2:Y:S02]  /*3b8f0*/  LDL.LU R12, [R1+0x1f90] ;  /* 0x001f9000010c7983 */ /* 0x001ea40000300800 */
[----:B--2---:R-:W-:-:S05]  /*3b900*/  IADD3 R12, P3, R12, UR5, RZ ;  /* 0x000000050c0c7c10 */ /* 0x004fca000ff7e0ff */
[----:B------:R0:W-:Y:S04]  /*3b910*/  STL [R1+0x1c64], R12 ;  /* 0x001c640c01007387 */ /* 0x0001e80000100800 */
[----:B0-----:R-:W2:Y:S01]  /*3b920*/  LDL.LU R12, [R1+0x1f8c] ;  /* 0x001f8c00010c7983 */ /* 0x001ea20000300800 */
[----:B----4-:R-:W-:Y:S02]  /*3b930*/  IADD3.X R14, R14, UR15, RZ, P5, !PT ;  /* 0x0000000f0e0e7c10 */ /* 0x010fe4000affe4ff */
[----:B---3--:R-:W-:Y:S02]  /*3b940*/  IADD3 R15, P5, R15, UR5, RZ ;  /* 0x000000050f0f7c10 */ /* 0x008fe4000ffbe0ff */
        /* <DEDUP_REMOVED lines=18> */
[----:B--2---:R-:W-:Y:S02]  /*3ba70*/  IADD3.X R12, R12, UR15, RZ, P4, !PT ;  /* 0x0000000f0c0c7c10 */ /* 0x004fe4000a7fe4ff */
[----:B------:R-:W-:-:S03]  /*3ba80*/  IADD3 R13, P4, R13, UR5, RZ ;  /* 0x000000050d0d7c10 */ /* 0x000fc6000ff9e0ff */
[----:B------:R0:W-:Y:S04]  /*3ba90*/  STL [R1+0x1c88], R12 ;  /* 0x001c880c01007387 */ /* 0x0001e80000100800 */
        /* <DEDUP_REMOVED lines=29> */
[----:B0-----:R-:W2:Y:S01]  /*3bc70*/  LDL.LU R12, [R1+0x1be4] ;  /* 0x001be400010c7983 */ /* 0x001ea20000300800 */
[----:B------:R-:W-:-:S02]  /*3bc80*/  IADD3.X R18, R18, UR15, RZ, P5, !PT ;  /* 0x0000000f12127c10 */ /* 0x000fc4000affe4ff */
[----:B------:R-:W-:-:S03]  /*3bc90*/  IADD3 R29, P5, R29, UR5, RZ ;  /* 0x000000051d1d7c10 */ /* 0x000fc6000ffbe0ff */
[----:B------:R-:W-:Y:S04]  /*3bca0*/  STL [R1+0x1c20], R18 ;  /* 0x001c201201007387 */ /* 0x000fe80000100800 */
[----:B--2---:R0:W-:Y:S04]  /*3bcb0*/  STL [R1+0x1f84], R12 ;  /* 0x001f840c01007387 */ /* 0x0041e80000100800 */
[----:B------:R-:W-:Y:S04]  /*3bcc0*/  STL [R1+0x1bf4], R29 ;  /* 0x001bf41d01007387 */ /* 0x000fe80000100800 */
[----:B0-----:R-:W2:Y:S01]  /*3bcd0*/  LDL.LU R12, [R1+0x1c10] ;  /* 0x001c1000010c7983 */ /* 0x001ea20000300800 */
[----:B------:R-:W-:-:S05]  /*3bce0*/  IADD3.X R0, R0, UR15, RZ, P6, !PT ;  /* 0x0000000f00007c10 */ /* 0x000fca000b7fe4ff */
[----:B------:R-:W-:Y:S04]  /*3bcf0*/  STL [R1+0x1c18], R0 ;  /* 0x001c180001007387 */ /* 0x000fe80000100800 */
        /* <DEDUP_REMOVED lines=30> */
[----:B--2---:R-:W-:-:S05]  /*3bee0*/  IADD3 R12, P6, R12, UR5, RZ ;  /* 0x000000050c0c7c10 */ /* 0x004fca000ffde0ff */
[----:B------:R0:W-:Y:S04]  /*3bef0*/  STL [R1+0x1bec], R12 ;  /* 0x001bec0c01007387 */ /* 0x0001e80000100800 */
[----:B0-----:R-:W2:Y:S02]  /*3bf00*/  LDL.LU R12, [R1+0x1f88] ;  /* 0x001f8800010c7983 */ /* 0x001ea40000300800 */
[----:B--2---:R-:W-:-:S05]  /*3bf10*/  IADD3.X R12, R12, UR15, RZ, P1, !PT ;  /* 0x0000000f0c0c7c10 */ /* 0x004fca0008ffe4ff */
[----:B------:R0:W-:Y:S04]  /*3bf20*/  STL [R1+0x1c10], R12 ;  /* 0x001c100c01007387 */ /* 0x0001e80000100800 */
[----:B0-----:R-:W2:Y:S01]  /*3bf30*/  LDL.LU R12, [R1+0x1f84] ;  /* 0x001f8400010c7983 */ /* 0x001ea20000300800 */
[----:B---3--:R-:W-:Y:S02]  /*3bf40*/  IADD3.X R13, R13, UR15, RZ, P2, !PT ;  /* 0x0000000f0d0d7c10 */ /* 0x008fe400097fe4ff */
        /* <DEDUP_REMOVED lines=3027> */
[----:B------:R-:W-:-:S02]  /*47c80*/  IADD3.X R18, R18, UR21, RZ, P3, !PT ;  /* 0x0000001512127c10 */ /* 0x000fc40009ffe4ff */
[----:B--2---:R-:W-:Y:S02]  /*47c90*/  IADD3.X R12, R12, UR15, RZ, P2, !PT ;  /* 0x0000000f0c0c7c10 */ /* 0x004fe400097fe4ff */
        /* <DEDUP_REMOVED lines=31> */
[----:B------:R0:W-:Y:S04]  /*47e90*/  STL [R1+0x1d14], R0 ;  /* 0x001d140001007387 */ /* 0x0001e80000100800 */
[----:B------:R-:W-:Y:S04]  /*47ea0*/  STL [R1+0x1d0c], R18 ;  /* 0x001d0c1201007387 */ /* 0x000fe80000100800 */
[----:B0-----:R-:W2:Y:S01]  /*47eb0*/  LDL.LU R0, [R1+0x1d88] ;  /* 0x001d880001007983 */ /* 0x001ea20000300800 */
[----:B------:R-:W-:-:S05]  /*47ec0*/  IADD3 R29, P3, R29, UR9, RZ ;  /* 0x000000091d1d7c10 */ /* 0x000fca000ff7e0ff */
[----:B------:R-:W-:Y:S04]  /*47ed0*/  STL [R1+0x1d78], R29 ;  /* 0x001d781d01007387 */ /* 0x000fe80000100800 */
[----:B--2---:R0:W-:Y:S04]  /*47ee0*/  STL [R1+0x1e84], R0 ;  /* 0x001e840001007387 */ /* 0x0041e80000100800 */
[----:B0-----:R-:W2:Y:S04]  /*47ef0*/  LDL.LU R0, [R1+0x1d1c] ;  /* 0x001d1c0001007983 */ /* 0x001ea80000300800 */
        /* <DEDUP_REMOVED lines=58> */
[----:B------:R-:W-:Y:S02]  /*482a0*/  IADD3.X R19, R19, UR21, RZ, P1, !PT ;  /* 0x0000001513137c10 */ /* 0x000fe40008ffe4ff */
[----:B------:R-:W-:Y:S02]  /*482b0*/  IADD3.X R18, R18, UR21, RZ, P2, !PT ;  /* 0x0000001512127c10 */ /* 0x000fe400097fe4ff */
[----:B--2---:R-:W-:-:S05]  /*482c0*/  IADD3 R0, P5, R0, UR9, RZ ;  /* 0x0000000900007c10 */ /* 0x004fca000ffbe0ff */
[----:B------:R0:W-:Y:S01]  /*482d0*/  STL [R1+0x1d88], R0 ;  /* 0x001d880001007387 */ /* 0x0001e20000100800 */
[----:B------:R-:W-:Y:S02]  /*482e0*/  IADD3.X R8, R8, UR21, RZ, P5, !PT ;  /* 0x0000001508087c10 */ /* 0x000fe4000affe4ff */
[----:B------:R-:W-:Y:S01]  /*482f0*/  IADD3 R9, P5, R9, UR9, RZ ;  /* 0x0000000909097c10 */ /* 0x000fe2000ffbe0ff */
[----:B0-----:R1:W5:Y:S04]  /*48300*/  LDL.LU R0, [R1+0x1e80] ;  /* 0x001e800001007983 */ /* 0x0013680000300800 */
        /* <DEDUP_REMOVED lines=30> */
[----:B0-----:R-:W2:Y:S04]  /*484f0*/  LDL.LU R18, [R1+0x1da4] ;  /* 0x001da40001127983 */ /* 0x001ea80000300800 */
[----:B------:R-:W3:Y:S01]  /*48500*/  LDL.LU R29, [R1+0x1dac] ;  /* 0x001dac00011d7983 */ /* 0x000ee20000300800 */
[----:B--2---:R-:W-:-:S02]  /*48510*/  IADD3.X R18, R18, UR21, RZ, P4, !PT ;  /* 0x0000001512127c10 */ /* 0x004fc4000a7fe4ff */
[----:B---3--:R-:W-:-:S05]  /*48520*/  IADD3.X R29, R29, UR21, RZ, P5, !PT ;  /* 0x000000151d1d7c10 */ /* 0x008fca000affe4ff */
[----:B------:R1:W-:Y:S04]  /*48530*/  STL [R1+0x1dac], R29 ;  /* 0x001dac1d01007387 */ /* 0x0003e80000100800 */
[----:B------:R1:W-:Y:S01]  /*48540*/  STL [R1+0x1da4], R18 ;  /* 0x001da41201007387 */ /* 0x0003e20000100800 */
[----:B------:R-:W-:Y:S05]  /*48550*/  @P0 BRA `(.L_x_2) ;  /* 0xfffffc6000cc0947 */ /* 0x000fea000383ffff */
.L_x_1:
[----:B------:R-:W0:Y:S01]  /*48560*/  LDL.LU R20, [R1+0x460] ;  /* 0x0004600001147983 */ /* 0x000e220000300800 */
[----:B------:R-:W2:Y:S01]  /*48570*/  S2UR UR5, SR_CgaCtaId ;  /* 0x00000000000579c3 */ /* 0x000ea20000008800 */
[----:B------:R-:W-:Y:S01]  /*48580*/  ULDC.64 UR8, c[0x0][0x228] ;  /* 0x00008a0000087ab9 */ /* 0x000fe20000000a00 */
[----:B------:R-:W-:Y:S01]  /*48590*/  UMOV UR4, 0x400 ;  /* 0x0000040000047882 */ /* 0x000fe20000000000 */
[----:B------:R-:W0:Y:S01]  /*485a0*/  LDL.LU R19, [R1+0x464] ;  /* 0x0004640001137983 */ /* 0x000e220000300800 */
[----:B------:R-:W-:Y:S01]  /*485b0*/  ULDC.64 UR6, c[0x0][0x228] ;  /* 0x00008a0000067ab9 */ /* 0x000fe20000000a00 */
[----:B------:R-:W-:Y:S01]  /*485c0*/  ULDC.64 UR24, c[0x0][0x228] ;  /* 0x00008a0000187ab9 */ /* 0x000fe20000000a00 */
[----:B------:R-:W-:Y:S01]  /*485d0*/  ULDC.64 UR10, c[0x0][0x220] ;  /* 0x00008800000a7ab9 */ /* 0x000fe20000000a00 */
[----:B-1----:R-:W3:Y:S01]  /*485e0*/  LDL.LU R18, [R1+0x468] ;  /* 0x0004680001127983 */ /* 0x002ee20000300800 */
[----:B------:R-:W-:Y:S01]  /*485f0*/  ULDC.64 UR14, c[0x0][0x220] ;  /* 0x00008800000e7ab9 */ /* 0x000fe20000000a00 */
[----:B------:R-:W-:Y:S01]  /*48600*/  ULDC.64 UR12, c[0x0][0x228] ;  /* 0x00008a00000c7ab9 */ /* 0x000fe20000000a00 */
[----:B------:R-:W-:Y:S01]  /*48610*/  ULDC.64 UR16, c[0x0][0x228] ;  /* 0x00008a0000107ab9 */ /* 0x000fe20000000a00 */
[----:B------:R-:W3:Y:S01]  /*48620*/  LDL.LU R17, [R1+0x46c] ;  /* 0x00046c0001117983 */ /* 0x000ee20000300800 */
[----:B------:R-:W-:Y:S01]  /*48630*/  ULDC.64 UR22, c[0x0][0x228] ;  /* 0x00008a0000167ab9 */ /* 0x000fe20000000a00 */
[----:B------:R-:W-:Y:S01]  /*48640*/  ULDC.64 UR20, c[0x0][0x228] ;  /* 0x00008a0000147ab9 */ /* 0x000fe20000000a00 */
[----:B------:R-:W-:Y:S01]  /*48650*/  ULDC.64 UR18, c[0x0][0x228] ;  /* 0x00008a0000127ab9 */ /* 0x000fe20000000a00 */
[----:B------:R-:W4:Y:S04]  /*48660*/  LDL.LU R16, [R1+0x450] ;  /* 0x0004500001107983 */ /* 0x000f280000300800 */
[----:B------:R-:W4:Y:S04]  /*48670*/  LDL.LU R15, [R1+0x454] ;  /* 0x00045400010f7983 */ /* 0x000f280000300800 */
        /* <DEDUP_REMOVED lines=8> */
[----:B------:R-:W-:Y:S04]  /*48700*/  STL [R1+0x1fac], R12 ;  /* 0x001fac0c01007387 */ /* 0x000fe80000100800 */
[----:B------:R-:W-:Y:S04]  /*48710*/  STL [R1+0x1fa8], R13 ;  /* 0x001fa80d01007387 */ /* 0x000fe80000100800 */
[----:B------:R-:W-:Y:S04]  /*48720*/  STL [R1+0x1fa4], R14 ;  /* 0x001fa40e01007387 */ /* 0x000fe80000100800 */
[----:B------:R-:W-:Y:S04]  /*48730*/  STL [R1+0x1f94], R9 ;  /* 0x001f940901007387 */ /* 0x000fe80000100800 */
[----:B------:R3:W-:Y:S01]  /*48740*/  STL [R1+0x1f90], R10 ;  /* 0x001f900a01007387 */ /* 0x0007e20000100800 */
[----:B------:R-:W-:Y:S01]  /*48750*/  BAR.SYNC.DEFER_BLOCKING 0x0 ;  /* 0x0000000000007b1d */ /* 0x000fe20000010000 */
[----:B0----5:R-:W-:-:S05]  /*48760*/  F2FP.SATFINITE.E4M3.F32.PACK_AB_MERGE_C R0, R19, R20, RZ ;  /* 0x000000141300723e */ /* 0x021fca00048070ff */
[----:B------:R2:W-:Y:S01]  /*48770*/  STL [R1+0x68], R0 ;  /* 0x0000680001007387 */ /* 0x0005e20000100800 */
[----:B---3--:R-:W-:-:S05]  /*48780*/  F2FP.SATFINITE.E4M3.F32.PACK_AB_MERGE_C R10, R17, R18, RZ ;  /* 0x00000012110a723e */ /* 0x008fca00048070ff */
[----:B------:R-:W-:Y:S01]  /*48790*/  STL [R1+0x88], R10 ;  /* 0x0000880a01007387 */ /* 0x000fe20000100800 */
[----:B----4-:R-:W-:-:S05]  /*487a0*/  F2FP.SATFINITE.E4M3.F32.PACK_AB_MERGE_C R9, R15, R16, RZ ;  /* 0x000000100f09723e */ /* 0x010fca00048070ff */
[----:B------:R-:W-:Y:S01]  /*487b0*/  STL [R1+0xc8], R9 ;  /* 0x0000c80901007387 */ /* 0x000fe20000100800 */
[----:B--2---:R-:W-:-:S05]  /*487c0*/  F2FP.SATFINITE.E4M3.F32.PACK_AB_MERGE_C R0, R8, R11, RZ ;  /* 0x0000000b0800723e */ /* 0x004fca00048070ff */
[----:B------:R0:W-:Y:S01]  /*487d0*/  STL [R1+0x100], R0 ;  /* 0x0001000001007387 */ /* 0x0001e20000100800 */
[----:B------:R-:W-:-:S05]  /*487e0*/  F2FP.SATFINITE.E4M3.F32.PACK_AB_MERGE_C R6, R6, R7, RZ ;  /* 0x000000070606723e */ /* 0x000fca00048070ff */
[----:B------:R-:W-:Y:S01]  /*487f0*/  STL [R1+0x134], R6 ;  /* 0x0001340601007387 */ /* 0x000fe20000100800 */
[----:B------:R-:W-:-:S03]  /*48800*/  F2FP.SATFINITE.E4M3.F32.PACK_AB_MERGE_C R4, R4, R5, RZ ;  /* 0x000000050404723e */ /* 0x000fc600048070ff */
[----:B------:R-:W2:Y:S04]  /*48810*/  LDL.LU R12, [R1+0x554] ;  /* 0x00055400010c7983 */ /* 0x000ea80000300800 */
[----:B------:R-:W-:Y:S01]  /*48820*/  STL [R1+0x130], R4 ;  /* 0x0001300401007387 */ /* 0x000fe20000100800 */
[----:B0-----:R-:W-:-:S03]  /*48830*/  F2FP.SATFINITE.E4M3.F32.PACK_AB_MERGE_C R0, R2, R3, RZ ;  /* 0x000000030200723e */ /* 0x001fc600048070ff */
[----:B--2---:R0:W-:Y:S04]  /*48840*/  STL [R1+0x2134], R12 ;  /* 0x0021340c01007387 */ /* 0x0041e80000100800 */
[----:B------:R-:W-:Y:S04]  /*48850*/  STL [R1+0x148], R0 ;  /* 0x0001480001007387 */ /* 0x000fe80000100800 */
[----:B0-----:R-:W2:Y:S04]  /*48860*/  LDL.LU R12, [R1+0x3dc] ;  /* 0x0003dc00010c7983 */ /* 0x001ea80000300800 */
[----:B------:R-:W3:Y:S04]  /*48870*/  LDL.LU R13, [R1+0x534] ;  /* 0x00053400010d7983 */ /* 0x000ee80000300800 */
[----:B---3--:R0:W-:Y:S04]  /*48880*/  STL [R1+0x20f8], R13 ;  /* 0x0020f80d01007387 */ /* 0x0081e80000100800 */
[----:B0-----:R-:W3:Y:S04]  /*48890*/  LDL.LU R13, [R1+0x3ac] ;  /* 0x0003ac00010d7983 */ /* 0x001ee80000300800 */
        /* <DEDUP_REMOVED lines=33> */
[----:B------:R-:W4:Y:S04]  /*48ab0*/  LDL.LU R10, [R1+0x3c8] ;  /* 0x0003c800010a7983 */ /* 0x000f280000300800 */
[----:B----4-:R0:W-:Y:S04]  /*48ac0*/  STL [R1+0x20e4], R10 ;  /* 0x0020e40a01007387 */ /* 0x0101e80000100800 */
[----:B0-----:R-:W4:Y:S04]  /*48ad0*/  LDL.LU R10, [R1+0x3f8] ;  /* 0x0003f800010a7983 */ /* 0x001f280000300800 */
[----:B----4-:R0:W-:Y:S04]  /*48ae0*/  STL [R1+0x20e8], R10 ;  /* 0x0020e80a01007387 */ /* 0x0101e80000100800 */
[----:B0-----:R-:W4:Y:S04]  /*48af0*/  LDL.LU R10, [R1+0x3f4] ;  /* 0x0003f400010a7983 */ /* 0x001f280000300800 */
[----:B----4-:R0:W-:Y:S04]  /*48b00*/  STL [R1+0x20f0], R10 ;  /* 0x0020f00a01007387 */ /* 0x0101e80000100800 */
[----:B0-----:R-:W4:Y:S04]  /*48b10*/  LDL.LU R10, [R1+0x538] ;  /* 0x00053800010a7983 */ /* 0x001f280000300800 */
[----:B------:R-:W3:Y:S01]  /*48b20*/  LDL.LU R9, [R1+0x3cc] ;  /* 0x0003cc0001097983 */ /* 0x000ee20000300800 */
[----:B--2---:R-:W-:-:S03]  /*48b30*/  F2FP.SATFINITE.E4M3.F32.PACK_AB_MERGE_C R12, R12, R13, RZ ;  /* 0x0000000d0c0c723e */ /* 0x004fc600048070ff */
[----:B---3--:R0:W-:Y:S04]  /*48b40*/  STL [R1+0x20ec], R9 ;  /* 0x0020ec0901007387 */ /* 0x0081e80000100800 */
        /* <DEDUP_REMOVED lines=25> */
[----:B------:R-:W4:Y:S04]  /*48ce0*/  LDL.LU R13, [R1+0x2138] ;  /* 0x00213800010d7983 */ /* 0x000f280000300800 */
[----:B------:R0:W-:Y:S04]  /*48cf0*/  STL [R1+0x144], R12 ;  /* 0x0001440c01007387 */ /* 0x0001e80000100800 */
[----:B0-----:R-:W4:Y:S02]  /*48d00*/  LDL.LU R12, [R1+0x2134] ;  /* 0x00213400010c7983 */ /* 0x001f240000300800 */
[----:B----4-:R-:W-:-:S02]  /*48d10*/  F2FP.SATFINITE.E4M3.F32.PACK_AB_MERGE_C R12, R12, R13, RZ ;  /* 0x0000000d0c0c723e */ /* 0x010fc400048070ff */
[----:B------:R-:W4:Y:S04]  /*48d20*/  LDL.LU R13, [R1+0x2130] ;  /* 0x00213000010d7983 */ /* 0x000f280000300800 */
[----:B------:R0:W-:Y:S04]  /*48d30*/  STL [R1+0x1fb0], R12 ;  /* 0x001fb00c01007387 */ /* 0x0001e80000100800 */
[----:B0-----:R-:W3:Y:S01]  /*48d40*/  LDL.LU R12, [R1+0x3c4] ;  /* 0x0003c400010c7983 */ /* 0x001ee20000300800 */
[----:B----4-:R-:W-:-:S03]  /*48d50*/  F2FP.SATFINITE.E4M3.F32.PACK_AB_MERGE_C R13, R13, R14, RZ ;  /* 0x0000000e0d0d723e */ /* 0x010fc600048070ff */
[----:B------:R-:W4:Y:S04]  /*48d60*/  LDL.LU R14, [R1+0x212c] ;  /* 0x00212c00010e7983 */ /* 0x000f280000300800 */
[----:B------:R0:W-:Y:S04]  /*48d70*/  STL [R1+0xbc], R13 ;  /* 0x0000bc0d01007387 */ /* 0x0001e80000100800 */
[----:B0-----:R-:W4:Y:S02]  /*48d80*/  LDL.LU R13, [R1+0x2128] ;  /* 0x00212800010d7983 */ /* 0x001f240000300800 */
[----:B----4-:R-:W-:-:S02]  /*48d90*/  F2FP.SATFINITE.E4M3.F32.PACK_AB_MERGE_C R13, R13, R14, RZ ;  /* 0x0000000e0d0d723e */ /* 0x010fc400048070ff */
        /* <DEDUP_REMOVED lines=28> */
[----:B------:R-:W2:Y:S04]  /*48f60*/  LDL.LU R10, [R1+0x20f0] ;  /* 0x0020f000010a7983 */ /* 0x000ea80000300800 */
[----:B------:R0:W-:Y:S04]  /*48f70*/  STL [R1+0x1fb8], R14 ;  /* 0x001fb80e01007387 */ /* 0x0001e80000100800 */
[----:B0-----:R-:W4:Y:S01]  /*48f80*/  LDL.LU R14, [R1+0x3fc] ;  /* 0x0003fc00010e7983 */ /* 0x001f220000300800 */
[----:B--2---:R-:W-:-:S03]  /*48f90*/  F2FP.SATFINITE.E4M3.F32.PACK_AB_MERGE_C R10, R10, R9, RZ ;  /* 0x000000090a0a723e */ /* 0x004fc600048070ff */
[----:B------:R-:W2:Y:S04]  /*48fa0*/  LDL.LU R9, [R1+0x20ec] ;  /* 0x0020ec0001097983 */ /* 0x000ea80000300800 */
[----:B------:R0:W-:Y:S04]  /*48fb0*/  STL [R1+0xe0], R10 ;  /* 0x0000e00a01007387 */ /* 0x0001e80000100800 */
[----:B0-----:R-:W4:Y:S02]  /*48fc0*/  LDL.LU R10, [R1+0x20e8] ;  /* 0x0020e800010a7983 */ /* 0x001f240000300800 */
[----:B----4-:R-:W-:-:S02]  /*48fd0*/  F2FP.SATFINITE.E4M3.F32.PACK_AB_MERGE_C R14, R14, R10, RZ ;  /* 0x0000000a0e0e723e */ /* 0x010fc400048070ff */
[----:B------:R-:W2:Y:S01]  /*48fe0*/  LDL.LU R10, [R1+0x20e4] ;  /* 0x0020e400010a7983 */ /* 0x000ea20000300800 */
[----:B---3--:R-:W-:Y:S02]  /*48ff0*/  F2FP.SATFINITE.E4M3.F32.PACK_AB_MERGE_C R12, R12, R13, RZ ;  /* 0x0000000d0c0c723e */ /* 0x008fe400048070ff */
[----:B------:R-:W-:Y:S01]  /*49000*/  F2FP.SATFINITE.E4M3.F32.PACK_AB_MERGE_C R0, R29, R0, RZ ;  /* 0x000000001d00723e */ /* 0x000fe200048070ff */
[----:B------:R-:W-:Y:S04]  /*49010*/  STL [R1+0xd8], R14 ;  /* 0x0000d80e01007387 */ /* 0x000fe80000100800 */
[----:B------:R-:W-:Y:S01]  /*49020*/  STL [R1+0xf8], R12 ;  /* 0x0000f80c01007387 */ /* 0x000fe20000100800 */
[----:B------:R-:W-:Y:S02]  /*49030*/  F2FP.SATFINITE.E4M3.F32.PACK_AB_MERGE_C R8, R8, R11, RZ ;  /* 0x0000000b0808723e */ /* 0x000fe400048070ff */
[----:B--2---:R-:W-:-:S02]  /*49040*/  F2FP.SATFINITE.E4M3.F32.PACK_AB_MERGE_C R10, R9, R10, RZ ;  /* 0x0000000a090a723e */ /* 0x004fc400048070ff */
[----:B------:R-:W-:-:S03]  /*49050*/  F2FP.SATFINITE.E4M3.F32.PACK_AB_MERGE_C R9, R27, R28, RZ ;  /* 0x0000001c1b09723e */ /* 0x000fc600048070ff */
[----:B------:R0:W-:Y:S04]  /*49060*/  STL [R1+0xf4], R10 ;  /* 0x0000f40a01007387 */ /* 0x0001e80000100800 */
[----:B------:R1:W-:Y:S01]  /*49070*/  STL [R1+0x11c], R0 ;  /* 0x00011c0001007387 */ /* 0x0003e20000100800 */
[----:B0-----:R-:W-:-:S03]  /*49080*/  F2FP.SATFINITE.E4M3.F32.PACK_AB_MERGE_C R10, R25, R26, RZ ;  /* 0x0000001a190a723e */ /* 0x001fc600048070ff */
[----:B------:R0:W-:Y:S01]  /*49090*/  STL [R1+0x114], R9 ;  /* 0x0001140901007387 */ /* 0x0001e20000100800 */
[----:B-1----:R-:W-:-:S03]  /*490a0*/  F2FP.SATFINITE.E4M3.F32.PACK_AB_MERGE_C R0, R23, R24, RZ ;  /* 0x000000181700723e */ /* 0x002fc600048070ff */
[----:B------:R1:W-:Y:S04]  /*490b0*/  STL [R1+0x44], R10 ;  /* 0x0000440a01007387 */ /* 0x0003e80000100800 */
[----:B------:R2:W-:Y:S01]  /*490c0*/  STL [R1+0xac], R0 ;  /* 0x0000ac0001007387 */ /* 0x0005e20000100800 */
[----:B0-----:R-:W-:Y:S02]  /*490d0*/  F2FP.SATFINITE.E4M3.F32.PACK_AB_MERGE_C R9, R21, R22, RZ ;  /* 0x000000161509723e */ /* 0x001fe400048070ff */
[----:B-1----:R-:W-:-:S03]  /*490e0*/  F2FP.SATFINITE.E4M3.F32.PACK_AB_MERGE_C R10, R19, R20, RZ ;  /* 0x00000014130a723e */ /* 0x002fc600048070ff */
[----:B------:R0:W-:Y:S01]  /*490f0*/  STL [R1+0xdc], R9 ;  /* 0x0000dc0901007387 */ /* 0x0001e20000100800 */
[----:B--2---:R-:W-:-:S03]  /*49100*/  F2FP.SATFINITE.E4M3.F32.PACK_AB_MERGE_C R0, R17, R18, RZ ;  /* 0x000000121100723e */ /* 0x004fc600048070ff */
[----:B------:R-:W-:Y:S01]  /*49110*/  STL [R1+0xd4], R10 ;  /* 0x0000d40a01007387 */ /* 0x000fe20000100800 */
[----:B------:R-:W-:-:S03]  /*49120*/  F2FP.SATFINITE.E4M3.F32.PACK_AB_MERGE_C R17, R4, R5, RZ ;  /* 0x000000050411723e */ /* 0x000fc600048070ff */
[----:B------:R1:W-:Y:S01]  /*49130*/  STL [R1+0xf0], R0 ;  /* 0x0000f00001007387 */ /* 0x0003e20000100800 */
[----:B0-----:R-:W-:-:S05]  /*49140*/  F2FP.SATFINITE.E4M3.F32.PACK_AB_MERGE_C R9, R15, R16, RZ ;  /* 0x000000100f09723e */ /* 0x001fca00048070ff */
[----:B------:R0:W-:Y:S01]  /*49150*/  STL [R1+0xec], R9 ;  /* 0x0000ec0901007387 */ /* 0x0001e20000100800 */
[----:B-1----:R-:W-:-:S03]  /*49160*/  F2FP.SATFINITE.E4M3.F32.PACK_AB_MERGE_C R0, R6, R7, RZ ;  /* 0x000000070600723e */ /* 0x002fc600048070ff */
[----:B------:R-:W-:Y:S04]  /*49170*/  STL [R1+0x10c], R8 ;  /* 0x00010c0801007387 */ /* 0x000fe80000100800 */
[----:B------:R-:W-:Y:S04]  /*49180*/  STL [R1+0x1fbc], R17 ;  /* 0x001fbc1101007387 */ /* 0x000fe80000100800 */
[----:B------:R-:W-:Y:S04]  /*49190*/  STL [R1+0x108], R0 ;  /* 0x0001080001007387 */ /* 0x000fe80000100800 */
[----:B0-----:R-:W2:Y:S04]  /*491a0*/  LDL.LU R9, [R1+0x344] ;  /* 0x0003440001097983 */ /* 0x001ea80000300800 */
[----:B------:R-:W3:Y:S04]  /*491b0*/  LDL.LU R10, [R1+0x34c] ;  /* 0x00034c00010a7983 */ /* 0x000ee80000300800 */
        /* <DEDUP_REMOVED lines=40> */
[----:B------:R-:W2:Y:S04]  /*49440*/  LDL.LU R14, [R1+0x2a8] ;  /* 0x0002a800010e7983 */ /* 0x000ea80000300800 */
[----:B--2---:R0:W-:Y:S04]  /*49450*/  STL [R1+0x2084], R14 ;  /* 0x0020840e01007387 */ /* 0x0041e80000100800 */
[----:B0-----:R-:W2:Y:S04]  /*49460*/  LDL.LU R14, [R1+0x2b8] ;  /* 0x0002b800010e7983 */ /* 0x001ea80000300800 */
        /* <DEDUP_REMOVED lines=9> */
[----:B0-----:R-:W2:Y:S01]  /*49500*/  LDL.LU R14, [R1+0x4e0] ;  /* 0x0004e000010e7983 */ /* 0x001ea20000300800 */
[----:B------:R-:W-:-:S02]  /*49510*/  F2FP.SATFINITE.E4M3.F32.PACK_AB_MERGE_C R16, R2, R3, RZ ;  /* 0x000000030210723e */ /* 0x000fc400048070ff */
[----:B------:R-:W-:Y:S01]  /*49520*/  F2FP.SATFINITE.E4M3.F32.PACK_AB_MERGE_C R9, R9, R10, RZ ;  /* 0x0000000a0909723e */ /* 0x000fe200048070ff */
[----:B--2---:R0:W-:Y:S04]  /*49530*/  STL [R1+0x20b4], R14 ;  /* 0x0020b40e01007387 */ /* 0x0041e80000100800 */
        /* <DEDUP_REMOVED lines=24> */
[----:B------:R0:W-:Y:S04]  /*496c0*/  STL [R1+0x1fc0], R16 ;  /* 0x001fc01001007387 */ /* 0x0001e80000100800 */
[----:B0-----:R-:W2:Y:S04]  /*496d0*/  LDL.LU R16, [R1+0x2a0] ;  /* 0x0002a00001107983 */ /* 0x001ea80000300800 */
[----:B------:R-:W3:Y:S04]  /*496e0*/  LDL.LU R10, [R1+0x20e0] ;  /* 0x0020e000010a7983 */ /* 0x000ee80000300800 */
[----:B------:R0:W-:Y:S04]  /*496f0*/  STL [R1+0x1f98], R9 ;  /* 0x001f980901007387 */ /* 0x0001e80000100800 */
[----:B0-----:R-:W2:Y:S01]  /*49700*/  LDL.LU R9, [R1+0x4dc] ;  /* 0x0004dc0001097983 */ /* 0x001ea20000300800 */
[----:B---3--:R-:W-:-:S03]  /*49710*/  F2FP.SATFINITE.E4M3.F32.PACK_AB_MERGE_C R10, R10, R15, RZ ;  /* 0x0000000f0a0a723e */ /* 0x008fc600048070ff */
        /* <DEDUP_REMOVED lines=20> */
[----:B------:R-:W2:Y:S04]  /*49860*/  LDL.LU R17, [R1+0x20b8] ;  /* 0x0020b80001117983 */ /* 0x000ea80000300800 */
[----:B------:R0:W-:Y:S04]  /*49870*/  STL [R1+0x1fc4], R15 ;  /* 0x001fc40f01007387 */ /* 0x0001e80000100800 */
[----:B0-----:R-:W4:Y:S01]  /*49880*/  LDL.LU R15, [R1+0x4d4] ;  /* 0x0004d400010f7983 */ /* 0x001f220000300800 */
[----:B--2---:R-:W-:-:S03]  /*49890*/  F2FP.SATFINITE.E4M3.F32.PACK_AB_MERGE_C R17, R17, R14, RZ ;  /* 0x0000000e1111723e */ /* 0x004fc600048070ff */
[----:B------:R-:W2:Y:S04]  /*498a0*/  LDL.LU R14, [R1+0x20b4] ;  /* 0x0020b400010e7983 */ /* 0x000ea80000300800 */
[----:B------:R0:W-:Y:S04]  /*498b0*/  STL [R1+0x38], R17 ;  /* 0x0000381101007387 */ /* 0x0001e80000100800 */
[----:B0-----:R-:W2:Y:S02]  /*498c0*/  LDL.LU R17, [R1+0x20b0] ;  /* 0x0020b00001117983 */ /* 0x001ea40000300800 */
[----:B--2---:R-:W-:-:S02]  /*498d0*/  F2FP.SATFINITE.E4M3.F32.PACK_AB_MERGE_C R17, R17, R14, RZ ;  /* 0x0000000e1111723e */ /* 0x004fc400048070ff */
        /* <DEDUP_REMOVED lines=22> */
[----:B0-----:R-:W4:Y:S01]  /*49a40*/  LDL.LU R17, [R1+0x2080] ;  /* 0x0020800001117983 */ /* 0x001f220000300800 */
[----:B---3--:R-:W-:Y:S02]  /*49a50*/  F2FP.SATFINITE.E4M3.F32.PACK_AB_MERGE_C R9, R9, R10, RZ ;  /* 0x0000000a0909723e */ /* 0x008fe400048070ff */
[----:B----4-:R-:W-:-:S02]  /*49a60*/  F2FP.SATFINITE.E4M3.F32.PACK_AB_MERGE_C R15, R15, R17, RZ ;  /* 0x000000110f0f723e */ /* 0x010fc400048070ff */
[----:B------:R-:W3:Y:S01]  /*49a70*/  LDL.LU R17, [R1+0x207c] ;  /* 0x00207c0001117983 */ /* 0x000ee20000300800 */
[----:B--2---:R-:W-:-:S03]  /*49a80*/  F2FP.SATFINITE.E4M3.F32.PACK_AB_MERGE_C R10, R13, R14, RZ ;  /* 0x0000000e0d0a723e */ /* 0x004fc600048070ff */
[----:B------:R-:W-:Y:S04]  /*49a90*/  STL [R1+0x2b4], R15 ;  /* 0x0002b40f01007387 */ /* 0x000fe80000100800 */
[----:B------:R0:W-:Y:S02]  /*49aa0*/  STL [R1+0x2b0], R9 ;  /* 0x0002b00901007387 */ /* 0x0001e40000100800 */
[----:B0-----:R-:W-:Y:S02]  /*49ab0*/  F2FP.SATFINITE.E4M3.F32.PACK_AB_MERGE_C R9, R0, R12, RZ ;  /* 0x0000000c0009723e */ /* 0x001fe400048070ff */
[----:B------:R-:W-:Y:S02]  /*49ac0*/  F2FP.SATFINITE.E4M3.F32.PACK_AB_MERGE_C R0, R28, R29, RZ ;  /* 0x0000001d1c00723e */ /* 0x000fe400048070ff */
[----:B------:R-:W-:-:S02]  /*49ad0*/  F2FP.SATFINITE.E4M3.F32.PACK_AB_MERGE_C R6, R6, R7, RZ ;  /* 0x000000070606723e */ /* 0x000fc400048070ff */
[----:B---3--:R-:W-:-:S05]  /*49ae0*/  F2FP.SATFINITE.E4M3.F32.PACK_AB_MERGE_C R15, R17, R16, RZ ;  /* 0x00000010110f723e */ /* 0x008fca00048070ff */
[----:B------:R-:W-:Y:S04]  /*49af0*/  STL [R1+0x2a4], R15 ;  /* 0x0002a40f01007387 */ /* 0x000fe80000100800 */
[----:B------:R0:W-:Y:S04]  /*49b00*/  STL [R1+0x2a0], R10 ;  /* 0x0002a00a01007387 */ /* 0x0001e80000100800 */
[----:B------:R1:W-:Y:S04]  /*49b10*/  STL [R1+0x2ac], R9 ;  /* 0x0002ac0901007387 */ /* 0x0003e80000100800 */
[----:B------:R2:W-:Y:S01]  /*49b20*/  STL [R1+0x2a8], R0 ;  /* 0x0002a80001007387 */ /* 0x0005e20000100800 */
[----:B0-----:R-:W-:-:S02]  /*49b30*/  F2FP.SATFINITE.E4M3.F32.PACK_AB_MERGE_C R10, R26, R27, RZ ;  /* 0x0000001b1a0a723e */ /* 0x001fc400048070ff */
[----:B-1----:R-:W-:-:S03]  /*49b40*/  F2FP.SATFINITE.E4M3.F32.PACK_AB_MERGE_C R9, R24, R25, RZ ;  /* 0x000000191809723e */ /* 0x002fc600048070ff */
[----:B------:R0:W-:Y:S01]  /*49b50*/  STL [R1+0x2d4], R10 ;  /* 0x0002d40a01007387 */ /* 0x0001e20000100800 */
[----:B--2---:R-:W-:-:S03]  /*49b60*/  F2FP.SATFINITE.E4M3.F32.PACK_AB_MERGE_C R0, R22, R23, RZ ;  /* 0x000000171600723e */ /* 0x004fc600048070ff */
[----:B------:R1:W-:Y:S04]  /*49b70*/  STL [R1+0x2d0], R9 ;  /* 0x0002d00901007387 */ /* 0x0003e80000100800 */
[----:B------:R2:W-:Y:S01]  /*49b80*/  STL [R1+0x1fc], R0 ;  /* 0x0001fc0001007387 */ /* 0x0005e20000100800 */
[----:B0-----:R-:W-:Y:S02]  /*49b90*/  F2FP.SATFINITE.E4M3.F32.PACK_AB_MERGE_C R10, R20, R21, RZ ;  /* 0x00000015140a723e */ /* 0x001fe400048070ff */
[----:B-1----:R-:W-:-:S03]  /*49ba0*/  F2FP.SATFINITE.E4M3.F32.PACK_AB_MERGE_C R9, R18, R19, RZ ;  /* 0x000000131209723e */ /* 0x002fc600048070ff */
[----:B------:R0:W-:Y:S01]  /*49bb0*/  STL [R1+0x1f8], R10 ;  /* 0x0001f80a01007387 */ /* 0x0001e20000100800 */
[----:B--2---:R-:W-:-:S03]  /*49bc0*/  F2FP.SATFINITE.E4M3.F32.PACK_AB_MERGE_C R0, R8, R11, RZ ;  /* 0x0000000b0800723e */ /* 0x004fc600048070ff */
[----:B------:R-:W-:Y:S04]  /*49bd0*/  STL [R1+0x294], R9 ;  /* 0x0002940901007387 */ /* 0x000fe80000100800 */
[----:B------:R1:W-:Y:S04]  /*49be0*/  STL [R1+0x290], R0 ;  /* 0x0002900001007387 */ /* 0x0003e80000100800 */
[----:B------:R-:W-:Y:S04]  /*49bf0*/  STL [R1+0x29c], R6 ;  /* 0x00029c0601007387 */ /* 0x000fe80000100800 */
[----:B0-----:R-:W2:Y:S01]  /*49c00*/  LDL.LU R10, [R1+0x4a4] ;  /* 0x0004a400010a7983 */ /* 0x001ea20000300800 */
[----:B------:R-:W-:-:S02]  /*49c10*/  F2FP.SATFINITE.E4M3.F32.PACK_AB_MERGE_C R4, R4, R5, RZ ;  /* 0x000000050404723e */ /* 0x000fc400048070ff */
[----:B-1----:R-:W-:-:S03]  /*49c20*/  F2FP.SATFINITE.E4M3.F32.PACK_AB_MERGE_C R0, R2, R3, RZ ;  /* 0x000000030200723e */ /* 0x002fc600048070ff */
[----:B------:R-:W-:Y:S04]  /*49c30*/  STL [R1+0x298], R4 ;  /* 0x0002980401007387 */ /* 0x000fe80000100800 */
[----:B--2---:R0:W-:Y:S04]  /*49c40*/  STL [R1+0x2074], R10 ;  /* 0x0020740a01007387 */ /* 0x0041e80000100800 */
[----:B------:R-:W-:Y:S04]  /*49c50*/  STL [R1+0x2bc], R0 ;  /* 0x0002bc0001007387 */ /* 0x000fe80000100800 */
[----:B0-----:R-:W2:Y:S04]  /*49c60*/  LDL.LU R10, [R1+0x20c] ;  /* 0x00020c00010a7983 */ /* 0x001ea80000300800 */
[----:B------:R-:W3:Y:S04]  /*49c70*/  LDL.LU R9, [R1+0x4ac] ;  /* 0x0004ac0001097983 */ /* 0x000ee80000300800 */
        /* <DEDUP_REMOVED lines=103> */
[----:B------:R4:W-:Y:S01]  /*4a2f0*/  STL [R1+0x1fd0], R22 ;  /* 0x001fd01601007387 */ /* 0x0009e20000100800 */
[----:B---3--:R-:W-:Y:S02]  /*4a300*/  F2FP.SATFINITE.E4M3.F32.PACK_AB_MERGE_C R21, R21, R27, RZ ;  /* 0x0000001b1515723e */ /* 0x008fe400048070ff */
[----:B----4-:R-:W-:-:S05]  /*4a310*/  F2FP.SATFINITE.E4M3.F32.PACK_AB_MERGE_C R22, R9, R23, RZ ;  /* 0x000000170916723e */ /* 0x010fca00048070ff */
[----:B------:R-:W-:Y:S01]  /*4a320*/  STL [R1+0x48], R22 ;  /* 0x0000481601007387 */ /* 0x000fe20000100800 */
[----:B------:R-:W-:Y:S02]  /*4a330*/  F2FP.SATFINITE.E4M3.F32.PACK_AB_MERGE_C R19, R19, R26, RZ ;  /* 0x0000001a1313723e */ /* 0x000fe400048070ff */
[----:B------:R-:W-:Y:S02]  /*4a340*/  F2FP.SATFINITE.E4M3.F32.PACK_AB_MERGE_C R6, R6, R7, RZ ;  /* 0x000000070606723e */ /* 0x000fe400048070ff */
[----:B------:R-:W-:Y:S02]  /*4a350*/  F2FP.SATFINITE.E4M3.F32.PACK_AB_MERGE_C R4, R4, R5, RZ ;  /* 0x000000050404723e */ /* 0x000fe400048070ff */
[----:B--2---:R-:W-:Y:S02]  /*4a360*/  F2FP.SATFINITE.E4M3.F32.PACK_AB_MERGE_C R9, R15, R10, RZ ;  /* 0x0000000a0f09723e */ /* 0x004fe400048070ff */
[----:B------:R-:W-:Y:S02]  /*4a370*/  F2FP.SATFINITE.E4M3.F32.PACK_AB_MERGE_C R15, R17, R16, RZ ;  /* 0x00000010110f723e */ /* 0x000fe400048070ff */
[----:B------:R-:W-:Y:S01]  /*4a380*/  F2FP.SATFINITE.E4M3.F32.PACK_AB_MERGE_C R10, R13, R14, RZ ;  /* 0x0000000e0d0a723e */ /* 0x000fe200048070ff */
[----:B------:R0:W-:Y:S04]  /*4a390*/  STL [R1+0x3c], R9 ;  /* 0x00003c0901007387 */ /* 0x0001e80000100800 */
[----:B------:R-:W-:Y:S01]  /*4a3a0*/  STL [R1+0x60], R15 ;  /* 0x0000600f01007387 */ /* 0x000fe20000100800 */
[----:B0-----:R-:W-:-:S02]  /*4a3b0*/  F2FP.SATFINITE.E4M3.F32.PACK_AB_MERGE_C R9, R0, R12, RZ ;  /* 0x0000000c0009723e */ /* 0x001fc400048070ff */
[----:B------:R-:W-:Y:S01]  /*4a3c0*/  F2FP.SATFINITE.E4M3.F32.PACK_AB_MERGE_C R0, R28, R29, RZ ;  /* 0x0000001d1c00723e */ /* 0x000fe200048070ff */
[----:B------:R0:W-:Y:S04]  /*4a3d0*/  STL [R1+0x5c], R10 ;  /* 0x00005c0a01007387 */ /* 0x0001e80000100800 */
[----:B------:R1:W-:Y:S04]  /*4a3e0*/  STL [R1+0x7c], R9 ;  /* 0x00007c0901007387 */ /* 0x0003e80000100800 */
[----:B------:R-:W-:Y:S01]  /*4a3f0*/  STL [R1+0x1fd4], R21 ;  /* 0x001fd41501007387 */ /* 0x000fe20000100800 */
[----:B0-----:R-:W-:-:S03]  /*4a400*/  F2FP.SATFINITE.E4M3.F32.PACK_AB_MERGE_C R10, R24, R25, RZ ;  /* 0x00000019180a723e */ /* 0x001fc600048070ff */
[----:B------:R0:W-:Y:S01]  /*4a410*/  STL [R1+0x78], R0 ;  /* 0x0000780001007387 */ /* 0x0001e20000100800 */
[----:B-1----:R-:W-:-:S03]  /*4a420*/  F2FP.SATFINITE.E4M3.F32.PACK_AB_MERGE_C R9, R18, R20, RZ ;  /* 0x000000141209723e */ /* 0x002fc600048070ff */
[----:B------:R-:W-:Y:S01]  /*4a430*/  STL [R1+0x1fd8], R19 ;  /* 0x001fd81301007387 */ /* 0x000fe20000100800 */
[----:B0-----:R-:W-:-:S03]  /*4a440*/  F2FP.SATFINITE.E4M3.F32.PACK_AB_MERGE_C R0, R8, R11, RZ ;  /* 0x0000000b0800723e */ /* 0x001fc600048070ff */
[----:B------:R-:W-:Y:S04]  /*4a450*/  STL [R1+0x18], R10 ;  /* 0x0000180a01007387 */ /* 0x000fe80000100800 */
[----:B------:R-:W-:Y:S04]  /*4a460*/  STL [R1+0x14], R9 ;  /* 0x0000140901007387 */ /* 0x000fe80000100800 */
[----:B------:R0:W-:Y:S04]  /*4a470*/  STL [R1+0x34], R0 ;  /* 0x0000340001007387 */ /* 0x0001e80000100800 */
[----:B------:R-:W-:Y:S04]  /*4a480*/  STL [R1+0x30], R6 ;  /* 0x0000300601007387 */ /* 0x000fe80000100800 */
[----:B------:R-:W2:Y:S01]  /*4a490*/  LDL.LU R20, [R1+0x440] ;  /* 0x0004400001147983 */ /* 0x000ea20000300800 */
[----:B0-----:R-:W-:-:S03]  /*4a4a0*/  F2FP.SATFINITE.E4M3.F32.PACK_AB_MERGE_C R0, R2, R3, RZ ;  /* 0x000000030200723e */ /* 0x001fc600048070ff */
[----:B------:R-:W-:Y:S04]  /*4a4b0*/  STL [R1+0x50], R4 ;  /* 0x0000500401007387 */ /* 0x000fe80000100800 */
[----:B------:R-:W2:Y:S04]  /*4a4c0*/  LDL.LU R18, [R1+0x444] ;  /* 0x0004440001127983 */ /* 0x000ea80000300800 */
[----:B------:R-:W-:Y:S04]  /*4a4d0*/  STL [R1+0x40], R0 ;  /* 0x0000400001007387 */ /* 0x000fe80000100800 */
[----:B------:R-:W3:Y:S04]  /*4a4e0*/  LDL.LU R3, [R1+0x448] ;  /* 0x0004480001037983 */ /* 0x000ee80000300800 */
[----:B------:R-:W3:Y:S04]  /*4a4f0*/  LDL.LU R2, [R1+0x44c] ;  /* 0x00044c0001027983 */ /* 0x000ee80000300800 */
        /* <DEDUP_REMOVED lines=13> */
[----:B0-----:R-:W2:Y:S01]  /*4a5d0*/  LDL.LU R21, [R1+0x388] ;  /* 0x0003880001157983 */ /* 0x001ea20000300800 */
[----:B------:R-:W-:-:S03]  /*4a5e0*/  F2FP.SATFINITE.E4M3.F32.PACK_AB_MERGE_C R18, R18, R20, RZ ;  /* 0x000000141212723e */ /* 0x000fc600048070ff */
[----:B--2---:R0:W-:Y:S04]  /*4a5f0*/  STL [R1+0x2030], R21 ;  /* 0x0020301501007387 */ /* 0x0041e80000100800 */
[----:B0-----:R-:W4:Y:S04]  /*4a600*/  LDL.LU R21, [R1+0x380] ;  /* 0x0003800001157983 */ /* 0x001f280000300800 */
        /* <DEDUP_REMOVED lines=18> */
[----:B------:R-:W2:Y:S01]  /*4a730*/  LDL.LU R6, [R1+0x404] ;  /* 0x0004040001067983 */ /* 0x000ea20000300800 */
[----:B---3--:R-:W-:-:S03]  /*4a740*/  F2FP.SATFINITE.E4M3.F32.PACK_AB_MERGE_C R20, R2, R3, RZ ;  /* 0x000000030214723e */ /* 0x008fc600048070ff */
[----:B------:R-:W3:Y:S04]  /*4a750*/  LDL.LU R11, [R1+0x408] ;  /* 0x00040800010b7983 */ /* 0x000ee80000300800 */
[----:B------:R-:W3:Y:S04]  /*4a760*/  LDL.LU R5, [R1+0x40c] ;  /* 0x00040c0001057983 */ /* 0x000ee80000300800 */
[----:B------:R-:W3:Y:S04]  /*4a770*/  LDL.LU R26, [R1+0x570] ;  /* 0x00057000011a7983 */ /* 0x000ee80000300800 */
[----:B------:R-:W3:Y:S04]  /*4a780*/  LDL.LU R4, [R1+0x574] ;  /* 0x0005740001047983 */ /* 0x000ee80000300800 */
[----:B------:R0:W-:Y:S04]  /*4a790*/  STL [R1+0x1fdc], R18 ;  /* 0x001fdc1201007387 */ /* 0x0001e80000100800 */
[----:B0-----:R-:W3:Y:S04]  /*4a7a0*/  LDL.LU R18, [R1+0x1c0] ;  /* 0x0001c00001127983 */ /* 0x001ee80000300800 */
[----:B------:R-:W3:Y:S04]  /*4a7b0*/  LDL.LU R3, [R1+0x578] ;  /* 0x0005780001037983 */ /* 0x000ee80000300800 */
[----:B------:R-:W3:Y:S04]  /*4a7c0*/  LDL.LU R2, [R1+0x57c] ;  /* 0x00057c0001027983 */ /* 0x000ee80000300800 */
[----:B------:R0:W-:Y:S04]  /*4a7d0*/  STL [R1+0x1fe0], R20 ;  /* 0x001fe01401007387 */ /* 0x0001e80000100800 */
[----:B0-----:R-:W2:Y:S01]  /*4a7e0*/  LDL.LU R20, [R1+0x31c] ;  /* 0x00031c0001147983 */ /* 0x001ea20000300800 */
        /* <DEDUP_REMOVED lines=11> */
[----:B0-----:R-:W2:Y:S02]  /*4a8a0*/  LDL.LU R19, [R1+0x201c] ;  /* 0x00201c0001137983 */ /* 0x001ea40000300800 */
[----:B--2---:R-:W-:-:S02]  /*4a8b0*/  F2FP.SATFINITE.E4M3.F32.PACK_AB_MERGE_C R20, R20, R19, RZ ;  /* 0x000000131414723e */ /* 0x004fc400048070ff */
[----:B------:R-:W2:Y:S01]  /*4a8c0*/  LDL.LU R19, [R1+0x2018] ;  /* 0x0020180001137983 */ /* 0x000ea20000300800 */
[----:B------:R-:W-:Y:S02]  /*4a8d0*/  F2FP.SATFINITE.E4M3.F32.PACK_AB_MERGE_C R8, R8, R23, RZ ;  /* 0x000000170808723e */ /* 0x000fe400048070ff */
[----:B------:R-:W-:Y:S01]  /*4a8e0*/  F2FP.SATFINITE.E4M3.F32.PACK_AB_MERGE_C R7, R7, R9, RZ ;  /* 0x000000090707723e */ /* 0x000fe200048070ff */
[----:B------:R-:W-:Y:S01]  /*4a8f0*/  STL [R1+0x1c], R20 ;  /* 0x00001c1401007387 */ /* 0x000fe20000100800 */
[----:B------:R-:W-:Y:S02]  /*4a900*/  F2FP.SATFINITE.E4M3.F32.PACK_AB_MERGE_C R25, R25, R10, RZ ;  /* 0x0000000a1919723e */ /* 0x000fe400048070ff */
[----:B------:R-:W-:Y:S02]  /*4a910*/  F2FP.SATFINITE.E4M3.F32.PACK_AB_MERGE_C R24, R24, R15, RZ ;  /* 0x0000000f1818723e */ /* 0x000fe400048070ff */
[----:B------:R-:W-:Y:S02]  /*4a920*/  F2FP.SATFINITE.E4M3.F32.PACK_AB_MERGE_C R29, R29, R14, RZ ;  /* 0x0000000e1d1d723e */ /* 0x000fe400048070ff */
[----:B------:R-:W-:-:S02]  /*4a930*/  F2FP.SATFINITE.E4M3.F32.PACK_AB_MERGE_C R28, R28, R0, RZ ;  /* 0x000000001c1c723e */ /* 0x000fc400048070ff */
[----:B------:R-:W-:Y:S02]  /*4a940*/  F2FP.SATFINITE.E4M3.F32.PACK_AB_MERGE_C R6, R6, R27, RZ ;  /* 0x0000001b0606723e */ /* 0x000fe400048070ff */
[----:B---3--:R-:W-:Y:S02]  /*4a950*/  F2FP.SATFINITE.E4M3.F32.PACK_AB_MERGE_C R5, R5, R11, RZ ;  /* 0x0000000b0505723e */ /* 0x008fe400048070ff */
[----:B--2---:R-:W-:Y:S02]  /*4a960*/  F2FP.SATFINITE.E4M3.F32.PACK_AB_MERGE_C R19, R19, R18, RZ ;  /* 0x000000121313723e */ /* 0x004fe400048070ff */
[----:B----4-:R-:W-:-:S03]  /*4a970*/  F2FP.SATFINITE.E4M3.F32.PACK_AB_MERGE_C R18, R22, R21, RZ ;  /* 0x000000151612723e */ /* 0x010fc600048070ff */
[----:B------:R-:W-:Y:S04]  /*4a980*/  STL [R1+0x2c], R19 ;  /* 0x00002c1301007387 */ /* 0x000fe80000100800 */
[----:B------:R-:W-:Y:S04]  /*4a990*/  STL [R1+0x1fe4], R8 ;  /* 0x001fe40801007387 */ /* 0x000fe80000100800 */
[----:B------:R-:W-:Y:S04]  /*4a9a0*/  STL [R1+0x28], R18 ;  /* 0x0000281201007387 */ /* 0x000fe80000100800 */
[----:B------:R0:W-:Y:S04]  /*4a9b0*/  STL [R1+0x1fe8], R7 ;  /* 0x001fe80701007387 */ /* 0x0001e80000100800 */
[----:B------:R-:W-:Y:S01]  /*4a9c0*/  STL [R1+0x1fec], R25 ;  /* 0x001fec1901007387 */ /* 0x000fe20000100800 */
[----:B0-----:R-:W-:-:S03]  /*4a9d0*/  F2FP.SATFINITE.E4M3.F32.PACK_AB_MERGE_C R7, R17, R16, RZ ;  /* 0x000000101107723e */ /* 0x001fc600048070ff */
[----:B------:R-:W-:Y:S04]  /*4a9e0*/  STL [R1+0x1ff0], R24 ;  /* 0x001ff01801007387 */ /* 0x000fe80000100800 */
[----:B------:R-:W-:Y:S04]  /*4a9f0*/  STL [R1+0x1f80], R29 ;  /* 0x001f801d01007387 */ /* 0x000fe80000100800 */
[----:B------:R0:W-:Y:S04]  /*4aa00*/  STL [R1], R7 ;  /* 0x0000000701007387 */ /* 0x0001e80000100800 */
[----:B------:R-:W-:Y:S01]  /*4aa10*/  STL [R1+0x1f64], R28 ;  /* 0x001f641c01007387 */ /* 0x000fe20000100800 */
[----:B0-----:R-:W-:-:S05]  /*4aa20*/  F2FP.SATFINITE.E4M3.F32.PACK_AB_MERGE_C R7, R12, R13, RZ ;  /* 0x0000000d0c07723e */ /* 0x001fca00048070ff */
[----:B------:R-:W-:Y:S04]  /*4aa30*/  STL [R1+0x4], R7 ;  /* 0x0000040701007387 */ /* 0x000fe80000100800 */
[----:B------:R-:W-:Y:S04]  /*4aa40*/  STL [R1+0x1ff4], R6 ;  /* 0x001ff40601007387 */ /* 0x000fe80000100800 */
[----:B------:R-:W-:Y:S04]  /*4aa50*/  STL [R1+0x1ff8], R5 ;  /* 0x001ff80501007387 */ /* 0x000fe80000100800 */
[----:B------:R-:W2:Y:S01]  /*4aa60*/  LDL.LU R11, [R1+0x5fc] ;  /* 0x0005fc00010b7983 */ /* 0x000ea20000300800 */
[----:B------:R-:W-:-:S03]  /*4aa70*/  F2FP.SATFINITE.E4M3.F32.PACK_AB_MERGE_C R27, R4, R26, RZ ;  /* 0x0000001a041b723e */ /* 0x000fc600048070ff */
[----:B--2---:R-:W-:Y:S04]  /*4aa80*/  STL [R1+0x1ffc], R11 ;  /* 0x001ffc0b01007387 */ /* 0x004fe80000100800 */
[----:B------:R0:W-:Y:S04]  /*4aa90*/  STL [R1+0x1f88], R27 ;  /* 0x001f881b01007387 */ /* 0x0001e80000100800 */
[----:B0-----:R-:W2:Y:S01]  /*4aaa0*/  LDL.LU R27, [R1+0x5f8] ;  /* 0x0005f800011b7983 */ /* 0x001ea20000300800 */
[----:B------:R-:W-:-:S03]  /*4aab0*/  F2FP.SATFINITE.E4M3.F32.PACK_AB_MERGE_C R26, R2, R3, RZ ;  /* 0x00000003021a723e */ /* 0x000fc600048070ff */
[----:B--2---:R-:W-:Y:S04]  /*4aac0*/  STL [R1+0x2000], R27 ;  /* 0x0020001b01007387 */ /* 0x004fe80000100800 */
[----:B------:R-:W2:Y:S04]  /*4aad0*/  LDL.LU R28, [R1+0x5e0] ;  /* 0x0005e000011c7983 */ /* 0x000ea80000300800 */
[----:B------:R-:W2:Y:S04]  /*4aae0*/  LDL.LU R4, [R1+0x5e4] ;  /* 0x0005e40001047983 */ /* 0x000ea80000300800 */
[----:B------:R-:W3:Y:S04]  /*4aaf0*/  LDL.LU R10, [R1+0x5e8] ;  /* 0x0005e800010a7983 */ /* 0x000ee80000300800 */
[----:B------:R-:W3:Y:S04]  /*4ab00*/  LDL.LU R3, [R1+0x5ec] ;  /* 0x0005ec0001037983 */ /* 0x000ee80000300800 */
[----:B------:R-:W4:Y:S04]  /*4ab10*/  LDL.LU R2, [R1+0x434] ;  /* 0x0004340001027983 */ /* 0x000f280000300800 */
[----:B------:R-:W2:Y:S04]  /*4ab20*/  LDL.LU R0, [R1+0x43c] ;  /* 0x00043c0001007983 */ /* 0x000ea80000300800 */
[----:B--2---:R0:W-:Y:S04]  /*4ab30*/  STL [R1+0x2014], R0 ;  /* 0x0020140001007387 */ /* 0x0041e80000100800 */
[----:B0-----:R-:W4:Y:S04]  /*4ab40*/  LDL.LU R0, [R1+0x430] ;  /* 0x0004300001007983 */ /* 0x001f280000300800 */
[----:B------:R-:W2:Y:S04]  /*4ab50*/  LDL.LU R27, [R1+0x5dc] ;  /* 0x0005dc00011b7983 */ /* 0x000ea80000300800 */
[----:B--2---:R0:W-:Y:S04]  /*4ab60*/  STL [R1+0x2008], R27 ;  /* 0x0020081b01007387 */ /* 0x0041e80000100800 */
[----:B0-----:R-:W2:Y:S04]  /*4ab70*/  LDL.LU R27, [R1+0x5d4] ;  /* 0x0005d400011b7983 */ /* 0x001ea80000300800 */
[----:B--2---:R0:W-:Y:S04]  /*4ab80*/  STL [R1+0x2010], R27 ;  /* 0x0020101b01007387 */ /* 0x0041e80000100800 */
[----:B0-----:R-:W2:Y:S04]  /*4ab90*/  LDL.LU R27, [R1+0x438] ;  /* 0x00043800011b7983 */ /* 0x001ea80000300800 */
[----:B------:R-:W3:Y:S04]  /*4aba0*/  LDL.LU R11, [R1+0x5c0] ;  /* 0x0005c000010b7983 */ /* 0x000ee80000300800 */
[----:B---3--:R0:W-:Y:S04]  /*4abb0*/  STL [R1+0x2004], R11 ;  /* 0x0020040b01007387 */ /* 0x0081e80000100800 */
[----:B0-----:R-:W3:Y:S01]  /*4abc0*/  LDL.LU R11, [R1+0x5d8] ;  /* 0x0005d800010b7983 */ /* 0x001ee20000300800 */
[----:B------:R-:W-:-:S02]  /*4abd0*/  F2FP.SATFINITE.E4M3.F32.PACK_AB_MERGE_C R4, R4, R28, RZ ;  /* 0x0000001c0404723e */ /* 0x000fc400048070ff */
[----:B------:R-:W-:Y:S02]  /*4abe0*/  F2FP.SATFINITE.E4M3.F32.PACK_AB_MERGE_C R3, R3, R10, RZ ;  /* 0x0000000a0303723e */ /* 0x000fe400048070ff */
[----:B----4-:R-:W-:Y:S01]  /*4abf0*/  F2FP.SATFINITE.E4M3.F32.PACK_AB_MERGE_C R2, R2, R0, RZ ;  /* 0x000000000202723e */ /* 0x010fe200048070ff */
        /* <DEDUP_REMOVED lines=22> */
[----:B------:R0:W-:Y:S04]  /*4ad60*/  STL [R1+0x1f8c], R26 ;  /* 0x001f8c1a01007387 */ /* 0x0001e80000100800 */
[----:B0-----:R-:W4:Y:S04]  /*4ad70*/  LDL.LU R26, [R1+0x5f4] ;  /* 0x0005f400011a7983 */ /* 0x001f280000300800 */
[----:B------:R0:W-:Y:S04]  /*4ad80*/  STL [R1+0x1f78], R4 ;  /* 0x001f780401007387 */ /* 0x0001e80000100800 */
[----:B0-----:R-:W4:Y:S04]  /*4ad90*/  LDL.LU R4, [R1+0x5f0] ;  /* 0x0005f00001047983 */ /* 0x001f280000300800 */
[----:B------:R-:W4:Y:S04]  /*4ada0*/  LDL.LU R28, [R1+0x68] ;  /* 0x00006800011c7983 */ /* 0x000f280000300800 */
[----:B------:R-:W4:Y:S04]  /*4adb0*/  LDL.LU R10, [R1+0x88] ;  /* 0x00008800010a7983 */ /* 0x000f280000300800 */
[----:B------:R0:W-:Y:S04]  /*4adc0*/  STL [R1+0x1f7c], R3 ;  /* 0x001f7c0301007387 */ /* 0x0001e80000100800 */
[----:B0-----:R-:W4:Y:S04]  /*4add0*/  LDL.LU R3, [R1+0x60c] ;  /* 0x00060c0001037983 */ /* 0x001f280000300800 */
[----:B------:R-:W2:Y:S04]  /*4ade0*/  LDL.LU R0, [R1+0x2014] ;  /* 0x0020140001007983 */ /* 0x000ea80000300800 */
[----:B------:R0:W-:Y:S04]  /*4adf0*/  STL [R1+0x1f60], R2 ;  /* 0x001f600201007387 */ /* 0x0001e80000100800 */
[----:B0-----:R-:W4:Y:S01]  /*4ae00*/  LDL.LU R2, [R1+0x3e4] ;  /* 0x0003e40001027983 */ /* 0x001f220000300800 */
[----:B--2---:R-:W-:-:S03]  /*4ae10*/  F2FP.SATFINITE.E4M3.F32.PACK_AB_MERGE_C R0, R0, R27, RZ ;  /* 0x0000001b0000723e */ /* 0x004fc600048070ff */
[----:B------:R-:W3:Y:S04]  /*4ae20*/  LDL.LU R27, [R1+0x2010] ;  /* 0x00201000011b7983 */ /* 0x000ee80000300800 */
[----:B------:R0:W-:Y:S04]  /*4ae30*/  STL [R1+0x1f68], R0 ;  /* 0x001f680001007387 */ /* 0x0001e80000100800 */
[----:B0-----:R-:W2:Y:S01]  /*4ae40*/  LDL.LU R0, [R1+0x56c] ;  /* 0x00056c0001007983 */ /* 0x001ea20000300800 */
[----:B---3--:R-:W-:-:S03]  /*4ae50*/  F2FP.SATFINITE.E4M3.F32.PACK_AB_MERGE_C R27, R27, R11, RZ ;  /* 0x0000000b1b1b723e */ /* 0x008fc600048070ff */
[----:B------:R-:W3:Y:S04]  /*4ae60*/  LDL.LU R11, [R1+0x200c] ;  /* 0x00200c00010b7983 */ /* 0x000ee80000300800 */
[----:B------:R0:W-:Y:S04]  /*4ae70*/  STL [R1+0x1a4], R27 ;  /* 0x0001a41b01007387 */ /* 0x0001e80000100800 */
[----:B0-----:R-:W3:Y:S02]  /*4ae80*/  LDL.LU R27, [R1+0x2008] ;  /* 0x00200800011b7983 */ /* 0x001ee40000300800 */
[----:B---3--:R-:W-:-:S02]  /*4ae90*/  F2FP.SATFINITE.E4M3.F32.PACK_AB_MERGE_C R27, R27, R11, RZ ;  /* 0x0000000b1b1b723e */ /* 0x008fc400048070ff */
[----:B------:R-:W3:Y:S01]  /*4aea0*/  LDL.LU R11, [R1+0x2004] ;  /* 0x00200400010b7983 */ /* 0x000ee20000300800 */
[----:B----4-:R-:W-:-:S03]  /*4aeb0*/  F2FP.SATFINITE.E4M3.F32.PACK_AB_MERGE_C R24, R24, R6, RZ ;  /* 0x000000061818723e */ /* 0x010fc600048070ff */
[----:B------:R0:W-:Y:S01]  /*4aec0*/  STL [R1+0x1a0], R27 ;  /* 0x0001a01b01007387 */ /* 0x0001e20000100800 */
[----:B------:R-:W-:Y:S02]  /*4aed0*/  F2FP.SATFINITE.E4M3.F32.PACK_AB_MERGE_C R7, R7, R25, RZ ;  /* 0x000000190707723e */ /* 0x000fe400048070ff */
[----:B--2---:R-:W-:Y:S01]  /*4aee0*/  F2FP.SATFINITE.E4M3.F32.PACK_AB_MERGE_C R0, R0, R8, RZ ;  /* 0x000000080000723e */ /* 0x004fe200048070ff */
[----:B0-----:R-:W2:Y:S01]  /*4aef0*/  LDL.LU R27, [R1+0x2000] ;  /* 0x00200000011b7983 */ /* 0x001ea20000300800 */
[----:B------:R-:W-:Y:S02]  /*4af00*/  F2FP.SATFINITE.E4M3.F32.PACK_AB_MERGE_C R2, R2, R20, RZ ;  /* 0x000000140202723e */ /* 0x000fe400048070ff */
[----:B------:R-:W-:Y:S02]  /*4af10*/  F2FP.SATFINITE.E4M3.F32.PACK_AB_MERGE_C R19, R19, R18, RZ ;  /* 0x000000121313723e */ /* 0x000fe400048070ff */
[----:B------:R-:W-:Y:S02]  /*4af20*/  F2FP.SATFINITE.E4M3.F32.PACK_AB_MERGE_C R22, R22, R21, RZ ;  /* 0x000000151616723e */ /* 0x000fe400048070ff */
[----:B------:R-:W-:-:S02]  /*4af30*/  F2FP.SATFINITE.E4M3.F32.PACK_AB_MERGE_C R9, R9, R23, RZ ;  /* 0x000000170909723e */ /* 0x000fc400048070ff */
[----:B------:R-:W-:Y:S02]  /*4af40*/  F2FP.SATFINITE.E4M3.F32.PACK_AB_MERGE_C R16, R16, R15, RZ ;  /* 0x0000000f1010723e */ /* 0x000fe400048070ff */
[----:B------:R-:W-:Y:S02]  /*4af50*/  F2FP.SATFINITE.E4M3.F32.PACK_AB_MERGE_C R29, R29, R17, RZ ;  /* 0x000000111d1d723e */ /* 0x000fe400048070ff */
[----:B------:R-:W-:Y:S02]  /*4af60*/  F2FP.SATFINITE.E4M3.F32.PACK_AB_MERGE_C R13, R13, R14, RZ ;  /* 0x0000000e0d0d723e */ /* 0x000fe400048070ff */
[----:B------:R-:W-:Y:S02]  /*4af70*/  F2FP.SATFINITE.E4M3.F32.PACK_AB_MERGE_C R3, R3, R12, RZ ;  /* 0x0000000c0303723e */ /* 0x000fe400048070ff */
[----:B---3--:R-:W-:Y:S02]  /*4af80*/  F2FP.SATFINITE.E4M3.F32.PACK_AB_MERGE_C R5, R5, R11, RZ ;  /* 0x0000000b0505723e */ /* 0x008fe400048070ff */
[----:B------:R-:W2:Y:S04]  /*4af90*/  LDL.LU R11, [R1+0x1ffc] ;  /* 0x001ffc00010b7983 */ /* 0x000ea80000300800 */
[----:B------:R0:W-:Y:S04]  /*4afa0*/  STL [R1+0x1b4], R5 ;  /* 0x0001b40501007387 */ /* 0x0001e80000100800 */
[----:B0-----:R-:W3:Y:S04]  /*4afb0*/  LDL.LU R5, [R1+0x1ff8] ;  /* 0x001ff80001057983 */ /* 0x001ee80000300800 */
[----:B------:R-:W4:Y:S04]  /*4afc0*/  LDL.LU R6, [R1+0x1ff4] ;  /* 0x001ff40001067983 */ /* 0x000f280000300800 */
[----:B------:R0:W-:Y:S04]  /*4afd0*/  STL [R1+0x1b0], R24 ;  /* 0x0001b01801007387 */ /* 0x0001e80000100800 */
[----:B0-----:R-:W3:Y:S04]  /*4afe0*/  LDL.LU R24, [R1+0x1ff0] ;  /* 0x001ff00001187983 */ /* 0x001ee80000300800 */
[----:B------:R-:W3:Y:S04]  /*4aff0*/  LDL.LU R25, [R1+0x1fec] ;  /* 0x001fec0001197983 */ /* 0x000ee80000300800 */
[----:B------:R0:W-:Y:S04]  /*4b000*/  STL [R1+0x208], R7 ;  /* 0x0002080701007387 */ /* 0x0001e80000100800 */
[----:B0-----:R-:W4:Y:S04]  /*4b010*/  LDL.LU R7, [R1+0x1fe8] ;  /* 0x001fe80001077983 */ /* 0x001f280000300800 */
[----:B------:R-:W3:Y:S04]  /*4b020*/  LDL.LU R8, [R1+0x1fe4] ;  /* 0x001fe40001087983 */ /* 0x000ee80000300800 */
[----:B------:R0:W-:Y:S04]  /*4b030*/  STL [R1+0x200], R0 ;  /* 0x0002000001007387 */ /* 0x0001e80000100800 */
[----:B0-----:R-:W4:Y:S04]  /*4b040*/  LDL R0, [R1+0xcf8] ;  /* 0x000cf80001007983 */ /* 0x001f280000100800 */
[----:B------:R-:W3:Y:S04]  /*4b050*/  LDL.LU R20, [R1+0x1fe0] ;  /* 0x001fe00001147983 */ /* 0x000ee80000300800 */
[----:B------:R0:W-:Y:S04]  /*4b060*/  STL [R1+0x254], R2 ;  /* 0x0002540201007387 */ /* 0x0001e80000100800 */
[----:B0-----:R-:W3:Y:S04]  /*4b070*/  LDL.LU R2, [R1+0x44] ;  /* 0x0000440001027983 */ /* 0x001ee80000300800 */
        /* <DEDUP_REMOVED lines=18> */
[----:B------:R-:W3:Y:S01]  /*4b1a0*/  LDL.LU R12, [R1+0x1fb0] ;  /* 0x001fb000010c7983 */ /* 0x000ee20000300800 */
[----:B------:R-:W-:-:S03]  /*4b1b0*/  F2FP.SATFINITE.E4M3.F32.PACK_AB_MERGE_C R26, R26, R4, RZ ;  /* 0x000000041a1a723e */ /* 0x000fc600048070ff */
[----:B------:R0:W-:Y:S01]  /*4b1c0*/  STL [R1+0x1d0], R3 ;  /* 0x0001d00301007387 */ /* 0x0001e20000100800 */
[----:B------:R-:W-:-:S03]  /*4b1d0*/  LOP3.LUT R28, R28, 0xffff, RZ, 0xc0, !PT ;  /* 0x0000ffff1c1c7812 */ /* 0x000fc600078ec0ff */
[----:B0-----:R-:W3:Y:S04]  /*4b1e0*/  LDL.LU R3, [R1+0xac] ;  /* 0x0000ac0001037983 */ /* 0x001ee80000300800 */
[----:B------:R-:W-:Y:S01]  /*4b1f0*/  STL [R1+0x23c], R26 ;  /* 0x00023c1a01007387 */ /* 0x000fe20000100800 */
[----:B--2---:R-:W-:-:S03]  /*4b200*/  F2FP.SATFINITE.E4M3.F32.PACK_AB_MERGE_C R4, R11, R27, RZ ;  /* 0x0000001b0b04723e */ /* 0x004fc600048070ff */
[----:B------:R-:W2:Y:S04]  /*4b210*/  LDL.LU R27, [R1+0x38] ;  /* 0x00003800011b7983 */ /* 0x000ea80000300800 */
[----:B------:R0:W-:Y:S02]  /*4b220*/  STL [R1+0x238], R4 ;  /* 0x0002380401007387 */ /* 0x0001e40000100800 */
[----:B0-----:R-:W-:Y:S01]  /*4b230*/  LOP3.LUT R4, R10, 0xffff, RZ, 0xc0, !PT ;  /* 0x0000ffff0a047812 */ /* 0x001fe200078ec0ff */
[----:B----4-:R-:W-:Y:S01]  /*4b240*/  VIADD R11, R0, 0x15 ;  /* 0x00000015000b7836 */ /* 0x010fe20000000000 */
[----:B---3--:R-:W-:Y:S02]  /*4b250*/  LOP3.LUT R26, R14, 0xffff, RZ, 0xc0, !PT ;  /* 0x0000ffff0e1a7812 */ /* 0x008fe400078ec0ff */
[----:B------:R-:W-:-:S02]  /*4b260*/  LOP3.LUT R10, R13, 0xffff, RZ, 0xc0, !PT ;  /* 0x0000ffff0d0a7812 */ /* 0x000fc400078ec0ff */
[----:B------:R-:W-:Y:S02]  /*4b270*/  LOP3.LUT R0, R12, 0xffff, RZ, 0xc0, !PT ;  /* 0x0000ffff0c007812 */ /* 0x000fe400078ec0ff */
[----:B------:R-:W3:Y:S04]  /*4b280*/  LDL.LU R12, [R1+0x1fac] ;  /* 0x001fac00010c7983 */ /* 0x000ee80000300800 */
[----:B------:R-:W4:Y:S04]  /*4b290*/  LDL.LU R13, [R1+0x1fa8] ;  /* 0x001fa800010d7983 */ /* 0x000f280000300800 */
[----:B------:R-:W-:Y:S04]  /*4b2a0*/  STL [R1+0x68], R28 ;  /* 0x0000681c01007387 */ /* 0x000fe80000100800 */
[----:B------:R-:W2:Y:S01]  /*4b2b0*/  LDL.LU R14, [R1+0x1fa4] ;  /* 0x001fa400010e7983 */ /* 0x000ea20000300800 */
[----:B------:R-:W-:-:S02]  /*4b2c0*/  LOP3.LUT R17, R17, 0xffff, RZ, 0xc0, !PT ;  /* 0x0000ffff11117812 */ /* 0x000fc400078ec0ff */
[----:B------:R-:W-:Y:S01]  /*4b2d0*/  LOP3.LUT R16, R16, 0xffff, RZ, 0xc0, !PT ;  /* 0x0000ffff10107812 */ /* 0x000fe200078ec0ff */
[----:B------:R-:W-:Y:S01]  /*4b2e0*/  STL [R1+0x98], R4 ;  /* 0x0000980401007387 */ /* 0x000fe20000100800 */
[----:B------:R-:W-:Y:S02]  /*4b2f0*/  LOP3.LUT R15, R15, 0xffff, RZ, 0xc0, !PT ;  /* 0x0000ffff0f0f7812 */ /* 0x000fe400078ec0ff */
[----:B------:R-:W-:Y:S01]  /*4b300*/  LOP3.LUT R2, R2, 0xffff, RZ, 0xc0, !PT ;  /* 0x0000ffff02027812 */ /* 0x000fe200078ec0ff */
[----:B------:R-:W-:Y:S04]  /*4b310*/  STL [R1+0x64], R10 ;  /* 0x0000640a01007387 */ /* 0x000fe80000100800 */
[----:B------:R-:W-:Y:S04]  /*4b320*/  STL [R1+0x94], R0 ;  /* 0x0000940001007387 */ /* 0x000fe80000100800 */
[----:B------:R-:W-:Y:S04]  /*4b330*/  STL [R1+0x90], R26 ;  /* 0x0000901a01007387 */ /* 0x000fe80000100800 */
[----:B------:R-:W-:Y:S04]  /*4b340*/  STL [R1+0x8c], R17 ;  /* 0x00008c1101007387 */ /* 0x000fe80000100800 */
[----:B------:R-:W-:Y:S04]  /*4b350*/  STL [R1+0x88], R16 ;  /* 0x0000881001007387 */ /* 0x000fe80000100800 */
[----:B------:R0:W-:Y:S04]  /*4b360*/  STL [R1+0xb4], R15 ;  /* 0x0000b40f01007387 */ /* 0x0001e80000100800 */
[----:B------:R1:W-:Y:S01]  /*4b370*/  STL [R1+0x70], R2 ;  /* 0x0000700201007387 */ /* 0x0003e20000100800 */
[----:B--2---:R-:W-:-:S02]  /*4b380*/  PRMT R14, R15, 0x3340, R14 ;  /* 0x000033400f0e7816 */ /* 0x004fc4000000000e */
[----:B0-----:R-:W-:Y:S02]  /*4b390*/  PRMT R15, R28, 0x3340, R10 ;  /* 0x000033401c0f7816 */ /* 0x001fe4000000000a */
[----:B------:R-:W2:Y:S01]  /*4b3a0*/  LDL.LU R10, [R1+0x1fa0] ;  /* 0x001fa000010a7983 */ /* 0x000ea20000300800 */
[----:B---3--:R-:W-:Y:S02]  /*4b3b0*/  PRMT R12, R17, 0x3340, R12 ;  /* 0x00003340110c7816 */ /* 0x008fe4000000000c */
[----:B----4-:R-:W-:Y:S02]  /*4b3c0*/  PRMT R13, R16, 0x3340, R13 ;  /* 0x00003340100d7816 */ /* 0x010fe4000000000d */
[----:B------:R-:W-:Y:S02]  /*4b3d0*/  PRMT R16, R4, 0x3340, R26 ;  /* 0x0000334004107816 */ /* 0x000fe4000000001a */
[----:B------:R-:W-:Y:S02]  /*4b3e0*/  PRMT R17, R0, 0x3340, R2 ;  /* 0x0000334000117816 */ /* 0x000fe40000000002 */
[----:B------:R-:W-:-:S02]  /*4b3f0*/  PRMT R4, R15, 0x5410, R12 ;  /* 0x000054100f047816 */ /* 0x000fc4000000000c */
[----:B-1----:R-:W-:Y:S02]  /*4b400*/  PRMT R2, R16, 0x5410, R13 ;  /* 0x0000541010027816 */ /* 0x002fe4000000000d */
[----:B------:R-:W-:Y:S01]  /*4b410*/  PRMT R0, R17, 0x5410, R14 ;  /* 0x0000541011007816 */ /* 0x000fe2000000000e */
[----:B------:R0:W-:Y:S04]  /*4b420*/  STL [R1+0x1f4], R4 ;  /* 0x0001f40401007387 */ /* 0x0001e80000100800 */
[----:B------:R-:W-:Y:S04]  /*4b430*/  STL [R1+0x1f0], R2 ;  /* 0x0001f00201007387 */ /* 0x000fe80000100800 */
[----:B------:R1:W-:Y:S01]  /*4b440*/  STL [R1+0x1ec], R0 ;  /* 0x0001ec0001007387 */ /* 0x0003e20000100800 */
[----:B0-----:R-:W-:-:S03]  /*4b450*/  LOP3.LUT R4, R29, 0xffff, RZ, 0xc0, !PT ;  /* 0x0000ffff1d047812 */ /* 0x001fc600078ec0ff */
[----:B------:R-:W3:Y:S01]  /*4b460*/  LDL.LU R26, [R1+0xc8] ;  /* 0x0000c800011a7983 */ /* 0x000ee20000300800 */
[----:B------:R-:W-:-:S03]  /*4b470*/  LOP3.LUT R13, R3, 0xffff, RZ, 0xc0, !PT ;  /* 0x0000ffff030d7812 */ /* 0x000fc600078ec0ff */
[----:B------:R-:W4:Y:S01]  /*4b480*/  LDL.LU R28, [R1+0x100] ;  /* 0x00010000011c7983 */ /* 0x000f220000300800 */
[----:B-1----:R-:W-:-:S03]  /*4b490*/  LOP3.LUT R0, R9, 0xffff, RZ, 0xc0, !PT ;  /* 0x0000ffff09007812 */ /* 0x002fc600078ec0ff */
[----:B------:R-:W4:Y:S04]  /*4b4a0*/  LDL.LU R29, [R1+0xe0] ;  /* 0x0000e000011d7983 */ /* 0x000f280000300800 */
[----:B------:R-:W-:Y:S01]  /*4b4b0*/  STL [R1+0x4c], R4 ;  /* 0x00004c0401007387 */ /* 0x000fe20000100800 */
[----:B------:R-:W-:Y:S01]  /*4b4c0*/  LOP3.LUT R15, R27, 0xffff, RZ, 0xc0, !PT ;  /* 0x0000ffff1b0f7812 */ /* 0x000fe200078ec0ff */
[----:B------:R-:W0:Y:S01]  /*4b4d0*/  S2R R16, SR_TID.X ;  /* 0x0000000000107919 */ /* 0x000e220000002100 */
[----:B--2---:R-:W-:Y:S02]  /*4b4e0*/  LOP3.LUT R3, R10, 0xffff, RZ, 0xc0, !PT ;  /* 0x0000ffff0a037812 */ /* 0x004fe400078ec0ff */
[----:B------:R-:W2:Y:S04]  /*4b4f0*/  LDL.LU R10, [R1+0x1f9c] ;  /* 0x001f9c00010a7983 */ /* 0x000ea80000300800 */
[----:B------:R-:W2:Y:S04]  /*4b500*/  LDL.LU R9, [R1+0x1f98] ;  /* 0x001f980001097983 */ /* 0x000ea80000300800 */
[----:B------:R-:W-:Y:S04]  /*4b510*/  STL [R1+0x44], R13 ;  /* 0x0000440d01007387 */ /* 0x000fe80000100800 */
[----:B------:R1:W-:Y:S04]  /*4b520*/  STL [R1+0x38], R15 ;  /* 0x0000380f01007387 */ /* 0x0003e80000100800 */
[----:B------:R-:W2:Y:S01]  /*4b530*/  LDL.LU R27, [R1+0xd8] ;  /* 0x0000d800011b7983 */ /* 0x000ea20000300800 */
[----:B------:R-:W-:-:S02]  /*4b540*/  ISETP.GE.AND P0, PT, R11, UR9, PT ;  /* 0x000000090b007c0c */ /* 0x000fc4000bf06270 */
[----:B------:R-:W-:Y:S01]  /*4b550*/  LOP3.LUT R11, R21, 0xffff, RZ, 0xc0, !PT ;  /* 0x0000ffff150b7812 */ /* 0x000fe200078ec0ff */
[C---:B0-----:R-:W-:Y:S01]  /*4b560*/  IMAD.SHL.U32 R21, R16.reuse, 0x10, RZ ;  /* 0x0000001010157824 */ /* 0x041fe200078e00ff */
[----:B------:R-:W-:Y:S01]  /*4b570*/  LOP3.LUT R2, R19, 0xffff, RZ, 0xc0, !PT ;  /* 0x0000ffff13027812 */ /* 0x000fe200078ec0ff */
[----:B------:R-:W-:Y:S01]  /*4b580*/  IMAD.SHL.U32 R19, R16, 0x20, RZ ;  /* 0x0000002010137824 */ /* 0x000fe200078e00ff */
[----:B------:R-:W-:Y:S01]  /*4b590*/  ULEA UR4, UR5, UR4, 0x18 ;  /* 0x0000000405047291 */ /* 0x000fe2000f8ec03f */
[----:B------:R-:W-:Y:S02]  /*4b5a0*/  LOP3.LUT R12, R8, 0xffff, RZ, 0xc0, !PT ;  /* 0x0000ffff080c7812 */ /* 0x000fe400078ec0ff */
[----:B------:R-:W-:Y:S02]  /*4b5b0*/  LOP3.LUT R21, R21, 0xf0, RZ, 0xc0, !PT ;  /* 0x000000f015157812 */ /* 0x000fe400078ec0ff */
[----:B------:R-:W-:Y:S02]  /*4b5c0*/  LOP3.LUT R19, R19, 0x200, RZ, 0xc0, !PT ;  /* 0x0000020013137812 */ /* 0x000fe400078ec0ff */
[----:B------:R-:W-:-:S02]  /*4b5d0*/  PRMT R16, R15, 0x3340, R1 ;  /* 0x000033400f107816 */ /* 0x000fc40000000001 */
[----:B------:R-:W-:Y:S01]  /*4b5e0*/  PRMT R17, R4, 0x3340, R13 ;  /* 0x0000334004117816 */ /* 0x000fe2000000000d */
[----:B------:R-:W-:Y:S01]  /*4b5f0*/  STL [R1+0x8], R3 ;  /* 0x0000080301007387 */ /* 0x000fe20000100800 */
[----:B------:R-:W-:Y:S02]  /*4b600*/  LOP3.LUT R14, R7, 0xffff, RZ, 0xc0, !PT ;  /* 0x0000ffff070e7812 */ /* 0x000fe400078ec0ff */
[----:B-1----:R-:W-:Y:S01]  /*4b610*/  PRMT R15, R0, 0x3340, R2 ;  /* 0x00003340000f7816 */ /* 0x002fe20000000002 */
[----:B------:R0:W-:Y:S01]  /*4b620*/  STL [R1+0xbc], R0 ;  /* 0x0000bc0001007387 */ /* 0x0001e20000100800 */
[----:B------:R-:W-:-:S03]  /*4b630*/  IADD3 R19, R19, UR4, R21 ;  /* 0x0000000413137c10 */ /* 0x000fc6000fffe015 */
[----:B------:R1:W-:Y:S01]  /*4b640*/  STL [R1+0x24], R2 ;  /* 0x0000240201007387 */ /* 0x0003e20000100800 */
[----:B------:R-:W-:Y:S02]  /*4b650*/  PRMT R7, R12, 0x3340, R1 ;  /* 0x000033400c077816 */ /* 0x000fe40000000001 */
[----:B------:R-:W-:Y:S01]  /*4b660*/  PRMT R13, R3, 0x3340, R11 ;  /* 0x00003340030d7816 */ /* 0x000fe2000000000b */
[----:B------:R-:W-:Y:S01]  /*4b670*/  STL [R1+0x1f6c], R12 ;  /* 0x001f6c0c01007387 */ /* 0x000fe20000100800 */
[----:B0-----:R-:W-:-:S03]  /*4b680*/  PRMT R0, R17, 0x5410, R16 ;  /* 0x0000541011007816 */ /* 0x001fc60000000010 */
[----:B------:R-:W-:Y:S01]  /*4b690*/  STL [R1+0x1f70], R14 ;  /* 0x001f700e01007387 */ /* 0x000fe20000100800 */
[----:B------:R-:W-:-:S03]  /*4b6a0*/  PRMT R8, R14, 0x3340, R1 ;  /* 0x000033400e087816 */ /* 0x000fc60000000001 */
[----:B------:R-:W-:Y:S04]  /*4b6b0*/  STL [R1+0x1f74], R11 ;  /* 0x001f740b01007387 */ /* 0x000fe80000100800 */
[----:B------:R-:W-:Y:S01]  /*4b6c0*/  STL [R1+0x1f84], R19 ;  /* 0x001f841301007387 */ /* 0x000fe20000100800 */
[----:B-1----:R-:W-:-:S03]  /*4b6d0*/  PRMT R2, R15, 0x5410, R8 ;  /* 0x000054100f027816 */ /* 0x002fc60000000008 */
[----:B------:R0:W-:Y:S01]  /*4b6e0*/  STL [R1+0x1c4], R0 ;  /* 0x0001c40001007387 */ /* 0x0001e20000100800 */
[----:B---3--:R-:W-:Y:S02]  /*4b6f0*/  LOP3.LUT R16, R26, 0xffff, RZ, 0xc0, !PT ;  /* 0x0000ffff1a107812 */ /* 0x008fe400078ec0ff */
[----:B0-----:R-:W-:-:S05]  /*4b700*/  PRMT R0, R13, 0x5410, R7 ;  /* 0x000054100d007816 */ /* 0x001fca0000000007 */
[----:B------:R0:W-:Y:S04]  /*4b710*/  STL [R1+0x248], R0 ;  /* 0x0002480001007387 */ /* 0x0001e80000100800 */
[----:B------:R1:W-:Y:S01]  /*4b720*/  STL [R1+0x240], R2 ;  /* 0x0002400201007387 */ /* 0x0003e20000100800 */
[----:B----4-:R-:W-:Y:S02]  /*4b730*/  LOP3.LUT R7, R29, 0xffff, RZ, 0xc0, !PT ;  /* 0x0000ffff1d077812 */ /* 0x010fe400078ec0ff */
[----:B0-----:R-:W-:Y:S01]  /*4b740*/  LOP3.LUT R0, R28, 0xffff, RZ, 0xc0, !PT ;  /* 0x0000ffff1c007812 */ /* 0x001fe200078ec0ff */
[----:B-1----:R-:W3:Y:S04]  /*4b750*/  LDL.LU R2, [R1+0x104] ;  /* 0x0001040001027983 */ /* 0x002ee80000300800 */
[----:B------:R-:W-:Y:S04]  /*4b760*/  STL [R1+0xc8], R16 ;  /* 0x0000c81001007387 */ /* 0x000fe80000100800 */
[----:B------:R-:W4:Y:S04]  /*4b770*/  LDL.LU R28, [R1+0xfc] ;  /* 0x0000fc00011c7983 */ /* 0x000f280000300800 */
[----:B------:R-:W-:Y:S04]  /*4b780*/  STL [R1+0x120], R0 ;  /* 0x0001200001007387 */ /* 0x000fe80000100800 */
[----:B------:R-:W3:Y:S01]  /*4b790*/  LDL.LU R29, [R1+0xdc] ;  /* 0x0000dc00011d7983 */ /* 0x000ee20000300800 */
[----:B--2---:R-:W-:-:S02]  /*4b7a0*/  LOP3.LUT R21, R10, 0xffff, RZ, 0xc0, !PT ;  /* 0x0000ffff0a157812 */ /* 0x004fc400078ec0ff */
[----:B------:R-:W-:Y:S02]  /*4b7b0*/  LOP3.LUT R13, R9, 0xffff, RZ, 0xc0, !PT ;  /* 0x0000ffff090d7812 */ /* 0x000fe400078ec0ff */
[----:B------:R-:W2:Y:S04]  /*4b7c0*/  LDL.LU R9, [R1+0x1f94] ;  /* 0x001f940001097983 */ /* 0x000ea80000300800 */
[----:B------:R-:W4:Y:S04]  /*4b7d0*/  LDL.LU R10, [R1+0x1f90] ;  /* 0x001f9000010a7983 */ /* 0x000f280000300800 */
[----:B------:R-:W3:Y:S01]  /*4b7e0*/  LDL.LU R26, [R1+0xd4] ;  /* 0x0000d400011a7983 */ /* 0x000ee20000300800 */
[----:B------:R-:W-:-:S05]  /*4b7f0*/  LOP3.LUT R19, R27, 0xffff, RZ, 0xc0, !PT ;  /* 0x0000ffff1b137812 */ /* 0x000fca00078ec0ff */
[----:B------:R-:W-:Y:S04]  /*4b800*/  STL [R1+0x118], R19 ;  /* 0x0001181301007387 */ /* 0x000fe80000100800 */
[----:B------:R0:W-:Y:S04]  /*4b810*/  STL [R1+0x100], R13 ;  /* 0x0001000d01007387 */ /* 0x0001e80000100800 */
[----:B------:R-:W3:Y:S04]  /*4b820*/  LDL.LU R11, [R1+0xa4] ;  /* 0x0000a400010b7983 */ /* 0x000ee80000300800 */
[----:B------:R1:W-:Y:S04]  /*4b830*/  STL [R1+0x110], R21 ;  /* 0x0001101501007387 */ /* 0x0003e80000100800 */
[----:B------:R-:W3:Y:S04]  /*4b840*/  LDL.LU R14, [R1+0x9c] ;  /* 0x00009c00010e7983 */ /* 0x000ee80000300800 */
[----:B------:R-:W3:Y:S04]  /*4b850*/  LDL.LU R12, [R1+0x58] ;  /* 0x00005800010c7983 */ /* 0x000ee80000300800 */
[----:B------:R-:W3:Y:S04]  /*4b860*/  LDL.LU R3, [R1+0x54] ;  /* 0x0000540001037983 */ /* 0x000ee80000300800 */
[----:B------:R-:W3:Y:S04]  /*4b870*/  LDL.LU R27, [R1+0x18] ;  /* 0x00001800011b7983 */ /* 0x000ee80000300800 */
[----:B------:R-:W3:Y:S01]  /*4b880*/  LDL.LU R4, [R1+0x14] ;  /* 0x0000140001047983 */ /* 0x000ee20000300800 */
[----:B------:R-:W-:Y:S01]  /*4b890*/  LOP3.LUT R8, R22, 0xffff, RZ, 0xc0, !PT ;  /* 0x0000ffff16087812 */ /* 0x000fe200078ec0ff */
[----:B------:R-:W-:Y:S01]  /*4b8a0*/  IMAD.MOV.U32 R22, RZ, RZ, R13 ;  /* 0x000000ffff167224 */ /* 0x000fe200078e000d */
[----:B------:R-:W-:Y:S01]  /*4b8b0*/  LOP3.LUT R15, R23, 0xffff, RZ, 0xc0, !PT ;  /* 0x0000ffff170f7812 */ /* 0x000fe200078ec0ff */
[----:B------:R-:W-:Y:S01]  /*4b8c0*/  IMAD.MOV.U32 R23, RZ, RZ, R16 ;  /* 0x000000ffff177224 */ /* 0x000fe200078e0010 */
[----:B0-----:R-:W-:-:S02]  /*4b8d0*/  LOP3.LUT R13, R6, 0xffff, RZ, 0xc0, !PT ;  /* 0x0000ffff060d7812 */ /* 0x001fc400078ec0ff */
[----:B------:R-:W-:Y:S02]  /*4b8e0*/  LOP3.LUT R18, R18, 0xffff, RZ, 0xc0, !PT ;  /* 0x0000ffff12127812 */ /* 0x000fe400078ec0ff */
[----:B------:R-:W-:Y:S02]  /*4b8f0*/  LOP3.LUT R16, R5, 0xffff, RZ, 0xc0, !PT ;  /* 0x0000ffff05107812 */ /* 0x000fe400078ec0ff */
[----:B------:R-:W-:Y:S02]  /*4b900*/  LOP3.LUT R17, R20, 0xffff, RZ, 0xc0, !PT ;  /* 0x0000ffff14117812 */ /* 0x000fe400078ec0ff */
[--C-:B------:R-:W-:Y:S02]  /*4b910*/  PRMT R5, R13, 0x3340, R1.reuse ;  /* 0x000033400d057816 */ /* 0x100fe40000000001 */
[----:B------:R-:W-:Y:S02]  /*4b920*/  PRMT R20, R15, 0x3340, R18 ;  /* 0x000033400f147816 */ /* 0x000fe40000000012 */
[----:B------:R-:W-:-:S02]  /*4b930*/  PRMT R6, R16, 0x3340, R1 ;  /* 0x0000334010067816 */ /* 0x000fc40000000001 */
[----:B--2---:R-:W-:Y:S02]  /*4b940*/  PRMT R9, R22, 0x3340, R9 ;  /* 0x0000334016097816 */ /* 0x004fe40000000009 */
[----:B------:R-:W-:Y:S02]  /*4b950*/  PRMT R22, R23, 0x3340, R7 ;  /* 0x0000334017167816 */ /* 0x000fe40000000007 */
[----:B----4-:R-:W-:Y:S02]  /*4b960*/  PRMT R10, R21, 0x3340, R10 ;  /* 0x00003340150a7816 */ /* 0x010fe4000000000a */
[----:B------:R-:W-:Y:S02]  /*4b970*/  PRMT R23, R0, 0x3340, R19 ;  /* 0x0000334000177816 */ /* 0x000fe40000000013 */
[----:B-1----:R-:W-:Y:S02]  /*4b980*/  PRMT R21, R8, 0x3340, R17 ;  /* 0x0000334008157816 */ /* 0x002fe40000000011 */
[----:B------:R-:W-:-:S02]  /*4b990*/  PRMT R0, R20, 0x5410, R5 ;  /* 0x0000541014007816 */ /* 0x000fc40000000005 */
[----:B------:R-:W-:Y:S02]  /*4b9a0*/  PRMT R6, R21, 0x5410, R6 ;  /* 0x0000541015067816 */ /* 0x000fe40000000006 */
[----:B------:R-:W-:Y:S01]  /*4b9b0*/  PRMT R5, R22, 0x5410, R9 ;  /* 0x0000541016057816 */ /* 0x000fe20000000009 */
[----:B------:R0:W-:Y:S01]  /*4b9c0*/  STL [R1+0x218], R0 ;  /* 0x0002180001007387 */ /* 0x0001e20000100800 */
[----:B---3--:R-:W-:-:S03]  /*4b9d0*/  LOP3.LUT R26, R26, 0xffff, RZ, 0xc0, !PT ;  /* 0x0000ffff1a1a7812 */ /* 0x008fc600078ec0ff */
[----:B------:R1:W-:Y:S01]  /*4b9e0*/  STL [R1+0x210], R6 ;  /* 0x0002100601007387 */ /* 0x0003e20000100800 */
[----:B0-----:R-:W-:-:S03]  /*4b9f0*/  PRMT R0, R23, 0x5410, R10 ;  /* 0x0000541017007816 */ /* 0x001fc6000000000a */
[----:B------:R0:W-:Y:S01]  /*4ba00*/  STL [R1+0x25c], R5 ;  /* 0x00025c0501007387 */ /* 0x0001e20000100800 */
[----:B------:R-:W-:Y:S02]  /*4ba10*/  LOP3.LUT R23, R28, 0xffff, RZ, 0xc0, !PT ;  /* 0x0000ffff1c177812 */ /* 0x000fe400078ec0ff */
[----:B------:R-:W-:Y:S01]  /*4ba20*/  LOP3.LUT R10, R29, 0xffff, RZ, 0xc0, !PT ;  /* 0x0000ffff1d0a7812 */ /* 0x000fe200078ec0ff */
[----:B------:R2:W-:Y:S01]  /*4ba30*/  STL [R1+0x258], R0 ;  /* 0x0002580001007387 */ /* 0x0005e20000100800 */
[----:B------:R-:W-:-:S03]  /*4ba40*/  LOP3.LUT R9, R2, 0xffff, RZ, 0xc0, !PT ;  /* 0x0000ffff02097812 */ /* 0x000fc600078ec0ff */
[----:B------:R-:W3:Y:S01]  /*4ba50*/  LDL.LU R29, [R1+0x134] ;  /* 0x00013400011d7983 */ /* 0x000ee20000300800 */
[----:B-1----:R-:W-:Y:S02]  /*4ba60*/  LOP3.LUT R6, R14, 0xffff, RZ, 0xc0, !PT ;  /* 0x0000ffff0e067812 */ /* 0x002fe400078ec0ff */
[----:B0-----:R-:W-:Y:S01]  /*4ba70*/  LOP3.LUT R5, R11, 0xffff, RZ, 0xc0, !PT ;  /* 0x0000ffff0b057812 */ /* 0x001fe200078ec0ff */
[----:B--2---:R-:W2:Y:S01]  /*4ba80*/  LDL.LU R0, [R1+0x130] ;  /* 0x0001300001007983 */ /* 0x004ea20000300800 */
[----:B------:R-:W-:-:S03]  /*4ba90*/  LOP3.LUT R19, R12, 0xffff, RZ, 0xc0, !PT ;  /* 0x0000ffff0c137812 */ /* 0x000fc600078ec0ff */
[----:B------:R-:W-:Y:S01]  /*4baa0*/  STL [R1+0xe0], R23 ;  /* 0x0000e01701007387 */ /* 0x000fe20000100800 */
[----:B------:R-:W-:-:S03]  /*4bab0*/  LOP3.LUT R27, R27, 0xffff, RZ, 0xc0, !PT ;  /* 0x0000ffff1b1b7812 */ /* 0x000fc600078ec0ff */
[----:B------:R-:W4:Y:S01]  /*4bac0*/  LDL.LU R2, [R1+0xf8] ;  /* 0x0000f80001027983 */ /* 0x000f220000300800 */
[----:B------:R-:W-:-:S03]  /*4bad0*/  LOP3.LUT R12, R3, 0xffff, RZ, 0xc0, !PT ;  /* 0x0000ffff030c7812 */ /* 0x000fc600078ec0ff */
[----:B------:R-:W4:Y:S01]  /*4bae0*/  LDL.LU R28, [R1+0xf4] ;  /* 0x0000f400011c7983 */ /* 0x000f220000300800 */
[----:B------:R-:W-:-:S03]  /*4baf0*/  LOP3.LUT R14, R4, 0xffff, RZ, 0xc0, !PT ;  /* 0x0000ffff040e7812 */ /* 0x000fc600078ec0ff */
[----:B------:R-:W-:Y:S01]  /*4bb00*/  STL [R1+0xdc], R26 ;  /* 0x0000dc1a01007387 */ /* 0x000fe20000100800 */
[----:B------:R-:W-:-:S03]  /*4bb10*/  LOP3.LUT R20, R25, 0xffff, RZ, 0xc0, !PT ;  /* 0x0000ffff19147812 */ /* 0x000fc600078ec0ff */
[----:B------:R0:W-:Y:S01]  /*4bb20*/  STL [R1+0xd4], R5 ;  /* 0x0000d40501007387 */ /* 0x0001e20000100800 */
[----:B------:R-:W-:-:S03]  /*4bb30*/  LOP3.LUT R11, R24, 0xffff, RZ, 0xc0, !PT ;  /* 0x0000ffff180b7812 */ /* 0x000fc600078ec0ff */
[----:B------:R1:W-:Y:S04]  /*4bb40*/  STL [R1+0xd8], R6 ;  /* 0x0000d80601007387 */ /* 0x0003e80000100800 */
[----:B------:R-:W-:Y:S01]  /*4bb50*/  STL [R1+0x58], R19 ;  /* 0x0000581301007387 */ /* 0x000fe20000100800 */
[----:B------:R-:W-:-:S03]  /*4bb60*/  PRMT R22, R9, 0x3340, R10 ;  /* 0x0000334009167816 */ /* 0x000fc6000000000a */
[----:B------:R-:W4:Y:S01]  /*4bb70*/  LDL.LU R4, [R1+0xc4] ;  /* 0x0000c40001047983 */ /* 0x000f220000300800 */
[----:B0-----:R-:W-:-:S03]  /*4bb80*/  PRMT R5, R5, 0x3340, R1 ;  /* 0x0000334005057816 */ /* 0x001fc60000000001 */
[----:B------:R-:W-:Y:S04]  /*4bb90*/  STL [R1+0x18], R27 ;  /* 0x0000181b01007387 */ /* 0x000fe80000100800 */
[----:B------:R0:W-:Y:S01]  /*4bba0*/  STL [R1+0x138], R12 ;  /* 0x0001380c01007387 */ /* 0x0001e20000100800 */
[----:B------:R-:W-:-:S03]  /*4bbb0*/  PRMT R21, R11, 0x3340, R1 ;  /* 0x000033400b157816 */ /* 0x000fc60000000001 */
[----:B------:R-:W4:Y:S01]  /*4bbc0*/  LDL.LU R3, [R1+0x3c] ;  /* 0x00003c0001037983 */ /* 0x000f220000300800 */
[----:B------:R-:W-:-:S03]  /*4bbd0*/  PRMT R25, R12, 0x3340, R14 ;  /* 0x000033400c197816 */ /* 0x000fc6000000000e */
[----:B------:R0:W-:Y:S01]  /*4bbe0*/  STL [R1+0x124], R14 ;  /* 0x0001240e01007387 */ /* 0x0001e20000100800 */
[----:B-1----:R-:W-:-:S03]  /*4bbf0*/  PRMT R6, R6, 0x3340, R1 ;  /* 0x0000334006067816 */ /* 0x002fc60000000001 */
[----:B------:R-:W-:Y:S01]  /*4bc00*/  STL [R1+0xfc], R20 ;  /* 0x0000fc1401007387 */ /* 0x000fe20000100800 */
[----:B------:R-:W-:Y:S02]  /*4bc10*/  PRMT R23, R23, 0x3340, R26 ;  /* 0x0000334017177816 */ /* 0x000fe4000000001a */
[----:B0-----:R-:W-:Y:S01]  /*4bc20*/  PRMT R12, R22, 0x5410, R5 ;  /* 0x00005410160c7816 */ /* 0x001fe20000000005 */
[----:B------:R0:W-:Y:S01]  /*4bc30*/  STL [R1+0x104], R11 ;  /* 0x0001040b01007387 */ /* 0x0001e20000100800 */
[----:B------:R-:W-:Y:S02]  /*4bc40*/  PRMT R24, R19, 0x3340, R27 ;  /* 0x0000334013187816 */ /* 0x000fe4000000001b */
[----:B------:R-:W-:Y:S01]  /*4bc50*/  PRMT R14, R23, 0x5410, R6 ;  /* 0x00005410170e7816 */ /* 0x000fe20000000006 */
[----:B0-----:R-:W4:Y:S04]  /*4bc60*/  LDL.LU R11, [R1+0xc] ;  /* 0x00000c00010b7983 */ /* 0x001f280000300800 */
[----:B------:R-:W4:Y:S04]  /*4bc70*/  LDL.LU R26, [R1+0x1f8c] ;  /* 0x001f8c00011a7983 */ /* 0x000f280000300800 */
[----:B------:R-:W4:Y:S04]  /*4bc80*/  LDL.LU R27, [R1+0x1f88] ;  /* 0x001f8800011b7983 */ /* 0x000f280000300800 */
[----:B------:R-:W4:Y:S04]  /*4bc90*/  LDL.LU R5, [R1+0x48] ;  /* 0x0000480001057983 */ /* 0x000f280000300800 */
[----:B------:R-:W4:Y:S04]  /*4bca0*/  LDL.LU R22, [R1+0x10] ;  /* 0x0000100001167983 */ /* 0x000f280000300800 */
[----:B------:R0:W-:Y:S04]  /*4bcb0*/  STL [R1+0x22c], R12 ;  /* 0x00022c0c01007387 */ /* 0x0001e80000100800 */
[----:B------:R-:W4:Y:S01]  /*4bcc0*/  LDL.LU R6, [R1+0xc0] ;  /* 0x0000c00001067983 */ /* 0x000f220000300800 */
[----:B------:R-:W-:-:S03]  /*4bcd0*/  PRMT R20, R20, 0x3340, R1 ;  /* 0x0000334014147816 */ /* 0x000fc60000000001 */
[----:B------:R1:W-:Y:S01]  /*4bce0*/  STL [R1+0x228], R14 ;  /* 0x0002280e01007387 */ /* 0x0003e20000100800 */
[----:B0-----:R-:W-:-:S05]  /*4bcf0*/  PRMT R12, R24, 0x5410, R20 ;  /* 0x00005410180c7816 */ /* 0x001fca0000000014 */
[----:B------:R2:W-:Y:S01]  /*4bd00*/  STL [R1+0x224], R12 ;  /* 0x0002240c01007387 */ /* 0x0005e20000100800 */
[----:B-1----:R-:W-:-:S05]  /*4bd10*/  PRMT R14, R25, 0x5410, R21 ;  /* 0x00005410190e7816 */ /* 0x002fca0000000015 */
[----:B------:R0:W-:Y:S01]  /*4bd20*/  STL [R1+0x220], R14 ;  /* 0x0002200e01007387 */ /* 0x0001e20000100800 */
[----:B---3--:R-:W-:Y:S02]  /*4bd30*/  LOP3.LUT R29, R29, 0xffff, RZ, 0xc0, !PT ;  /* 0x0000ffff1d1d7812 */ /* 0x008fe400078ec0ff */
[----:B--2---:R-:W-:-:S03]  /*4bd40*/  LOP3.LUT R12, R0, 0xffff, RZ, 0xc0, !PT ;  /* 0x0000ffff000c7812 */ /* 0x004fc600078ec0ff */
[----:B------:R-:W-:Y:S04]  /*4bd50*/  STL [R1+0x134], R29 ;  /* 0x0001341d01007387 */ /* 0x000fe80000100800 */
[----:B------:R-:W2:Y:S01]  /*4bd60*/  LDL.LU R0, [R1+0x12c] ;  /* 0x00012c0001007983 */ /* 0x000ea20000300800 */
[----:B----4-:R-:W-:Y:S02]  /*4bd70*/  LOP3.LUT R19, R2, 0xffff, RZ, 0xc0, !PT ;  /* 0x0000ffff02137812 */ /* 0x010fe400078ec0ff */
[----:B0-----:R-:W-:-:S03]  /*4bd80*/  LOP3.LUT R14, R28, 0xffff, RZ, 0xc0, !PT ;  /* 0x0000ffff1c0e7812 */ /* 0x001fc600078ec0ff */
[----:B------:R-:W-:Y:S04]  /*4bd90*/  STL [R1+0xf8], R19 ;  /* 0x0000f81301007387 */ /* 0x000fe80000100800 */
[----:B------:R-:W-:Y:S04]  /*4bda0*/  STL [R1+0x158], R12 ;  /* 0x0001580c01007387 */ /* 0x000fe80000100800 */
[----:B------:R-:W3:Y:S04]  /*4bdb0*/  LDL.LU R2, [R1+0x128] ;  /* 0x0001280001027983 */ /* 0x000ee80000300800 */
[----:B------:R0:W-:Y:S04]  /*4bdc0*/  STL [R1+0x150], R14 ;  /* 0x0001500e01007387 */ /* 0x0001e80000100800 */
[----:B------:R-:W4:Y:S01]  /*4bdd0*/  LDL.LU R28, [R1+0xf0] ;  /* 0x0000f000011c7983 */ /* 0x000f220000300800 */
[----:B------:R-:W-:-:S05]  /*4bde0*/  LOP3.LUT R4, R4, 0xffff, RZ, 0xc0, !PT ;  /* 0x0000ffff04047812 */ /* 0x000fca00078ec0ff */
[----:B------:R-:W-:Y:S01]  /*4bdf0*/  STL [R1+0x130], R4 ;  /* 0x0001300401007387 */ /* 0x000fe20000100800 */
[----:B------:R-:W-:Y:S02]  /*4be00*/  LOP3.LUT R25, R3, 0xffff, RZ, 0xc0, !PT ;  /* 0x0000ffff03197812 */ /* 0x000fe400078ec0ff */
[----:B------:R-:W-:Y:S02]  /*4be10*/  LOP3.LUT R21, R26, 0xffff, RZ, 0xc0, !PT ;  /* 0x0000ffff1a157812 */ /* 0x000fe400078ec0ff */
[----:B------:R-:W-:Y:S02]  /*4be20*/  LOP3.LUT R3, R27, 0xffff, RZ, 0xc0, !PT ;  /* 0x0000ffff1b037812 */ /* 0x000fe400078ec0ff */
[----:B------:R-:W-:Y:S02]  /*4be30*/  LOP3.LUT R5, R5, 0xffff, RZ, 0xc0, !PT ;  /* 0x0000ffff05057812 */ /* 0x000fe400078ec0ff */
[----:B------:R-:W-:Y:S02]  /*4be40*/  LOP3.LUT R26, R11, 0xffff, RZ, 0xc0, !PT ;  /* 0x0000ffff0b1a7812 */ /* 0x000fe400078ec0ff */
[----:B------:R-:W-:-:S02]  /*4be50*/  PRMT R20, R3, 0x3340, R1 ;  /* 0x0000334003147816 */ /* 0x000fc40000000001 */
[----:B------:R-:W-:Y:S02]  /*4be60*/  LOP3.LUT R23, R6, 0xffff, RZ, 0xc0, !PT ;  /* 0x0000ffff06177812 */ /* 0x000fe400078ec0ff */
[----:B------:R-:W-:-:S03]  /*4be70*/  LOP3.LUT R6, R22, 0xffff, RZ, 0xc0, !PT ;  /* 0x0000ffff16067812 */ /* 0x000fc600078ec0ff */
[----:B------:R-:W-:Y:S01]  /*4be80*/  STL [R1+0x14c], R23 ;  /* 0x00014c1701007387 */ /* 0x000fe20000100800 */
[----:B------:R-:W-:-:S03]  /*4be90*/  PRMT R24, R5, 0x3340, R6 ;  /* 0x0000334005187816 */ /* 0x000fc60000000006 */
[----:B------:R-:W-:Y:S01]  /*4bea0*/  STL [R1+0x3c], R3 ;  /* 0x00003c0301007387 */ /* 0x000fe20000100800 */
[----:B------:R-:W-:-:S03]  /*4beb0*/  PRMT R27, R12, 0x3340, R14 ;  /* 0x000033400c1b7816 */ /* 0x000fc6000000000e */
[----:B------:R1:W-:Y:S01]  /*4bec0*/  STL [R1+0x54], R25 ;  /* 0x0000541901007387 */ /* 0x0003e20000100800 */
[----:B------:R-:W-:-:S03]  /*4bed0*/  PRMT R22, R4, 0x3340, R1 ;  /* 0x0000334004167816 */ /* 0x000fc60000000001 */
[----:B------:R1:W-:Y:S01]  /*4bee0*/  STL [R1+0x48], R21 ;  /* 0x0000481501007387 */ /* 0x0003e20000100800 */
[----:B0-----:R-:W-:-:S03]  /*4bef0*/  PRMT R14, R24, 0x5410, R20 ;  /* 0x00005410180e7816 */ /* 0x001fc60000000014 */
[----:B------:R-:W4:Y:S01]  /*4bf00*/  LDL.LU R11, [R1+0x6c] ;  /* 0x00006c00010b7983 */ /* 0x000f220000300800 */
[----:B-1----:R-:W-:-:S03]  /*4bf10*/  PRMT R25, R25, 0x3340, R26 ;  /* 0x0000334019197816 */ /* 0x002fc6000000001a */
[----:B------:R-:W4:Y:S01]  /*4bf20*/  LDL.LU R3, [R1+0x34] ;  /* 0x0000340001037983 */ /* 0x000f220000300800 */
[----:B------:R-:W-:-:S03]  /*4bf30*/  PRMT R21, R21, 0x3340, R1 ;  /* 0x0000334015157816 */ /* 0x000fc60000000001 */
[----:B------:R0:W-:Y:S01]  /*4bf40*/  STL [R1+0xc], R26 ;  /* 0x00000c1a01007387 */ /* 0x0001e20000100800 */
[----:B------:R-:W-:-:S03]  /*4bf50*/  PRMT R12, R25, 0x5410, R21 ;  /* 0x00005410190c7816 */ /* 0x000fc60000000015 */
[----:B------:R-:W4:Y:S01]  /*4bf60*/  LDL.LU R4, [R1+0x30] ;  /* 0x0000300001047983 */ /* 0x000f220000300800 */
[----:B0-----:R-:W-:-:S03]  /*4bf70*/  PRMT R26, R29, 0x3340, R19 ;  /* 0x000033401d1a7816 */ /* 0x001fc60000000013 */
[----:B------:R-:W4:Y:S04]  /*4bf80*/  LDL.LU R19, [R1+0x1f84] ;  /* 0x001f840001137983 */ /* 0x000f280000300800 */
[----:B------:R-:W4:Y:S04]  /*4bf90*/  LDL.LU R29, [R1+0x1f80] ;  /* 0x001f8000011d7983 */ /* 0x000f280000300800 */
[----:B------:R-:W4:Y:S04]  /*4bfa0*/  LDL.LU R20, [R1+0xb8] ;  /* 0x0000b80001147983 */ /* 0x000f280000300800 */
[----:B------:R-:W-:Y:S04]  /*4bfb0*/  STL [R1+0x1d4], R14 ;  /* 0x0001d40e01007387 */ /* 0x000fe80000100800 */
[----:B------:R-:W4:Y:S04]  /*4bfc0*/  LDL.LU R25, [R1+0xec] ;  /* 0x0000ec0001197983 */ /* 0x000f280000300800 */
[----:B------:R-:W4:Y:S04]  /*4bfd0*/  LDL.LU R21, [R1+0xb0] ;  /* 0x0000b00001157983 */ /* 0x000f280000300800 */
[----:B------:R0:W-:Y:S02]  /*4bfe0*/  STL [R1+0x1cc], R12 ;  /* 0x0001cc0c01007387 */ /* 0x0001e40000100800 */
[----:B0-----:R-:W-:-:S02]  /*4bff0*/  PRMT R12, R26, 0x5410, R22 ;  /* 0x000054101a0c7816 */ /* 0x001fc40000000016 */
[----:B------:R-:W4:Y:S04]  /*4c000*/  LDL.LU R26, [R1+0x74] ;  /* 0x00007400011a7983 */ /* 0x000f280000300800 */
[----:B------:R-:W4:Y:S01]  /*4c010*/  LDL.LU R22, [R1] ;  /* 0x0000000001167983 */ /* 0x000f220000300800 */
[----:B------:R-:W-:-:S04]  /*4c020*/  PRMT R23, R23, 0x3340, R1 ;  /* 0x0000334017177816 */ /* 0x000fc80000000001 */
[----:B------:R-:W-:Y:S01]  /*4c030*/  PRMT R23, R27, 0x5410, R23 ;  /* 0x000054101b177816 */ /* 0x000fe20000000017 */
[----:B------:R3:W-:Y:S04]  /*4c040*/  STL [R1+0x24c], R12 ;  /* 0x00024c0c01007387 */ /* 0x0007e80000100800 */
[----:B------:R-:W-:Y:S01]  /*4c050*/  STL [R1+0x244], R23 ;  /* 0x0002441701007387 */ /* 0x000fe20000100800 */
[----:B--2---:R-:W-:-:S03]  /*4c060*/  LOP3.LUT R14, R0, 0xffff, RZ, 0xc0, !PT ;  /* 0x0000ffff000e7812 */ /* 0x004fc600078ec0ff */
[----:B------:R-:W2:Y:S04]  /*4c070*/  LDL.LU R0, [R1+0x144] ;  /* 0x0001440001007983 */ /* 0x000ea80000300800 */
[----:B------:R-:W-:Y:S01]  /*4c080*/  STL [R1+0xc4], R14 ;  /* 0x0000c40e01007387 */ /* 0x000fe20000100800 */
[----:B---3--:R-:W-:-:S03]  /*4c090*/  LOP3.LUT R12, R2, 0xffff, RZ, 0xc0, !PT ;  /* 0x0000ffff020c7812 */ /* 0x008fc600078ec0ff */
[----:B------:R-:W3:Y:S01]  /*4c0a0*/  LDL.LU R2, [R1+0x11c] ;  /* 0x00011c0001027983 */ /* 0x000ee20000300800 */
[----:B----4-:R-:W-:-:S05]  /*4c0b0*/  LOP3.LUT R24, R28, 0xffff, RZ, 0xc0, !PT ;  /* 0x0000ffff1c187812 */ /* 0x010fca00078ec0ff */
[----:B------:R0:W-:Y:S04]  /*4c0c0*/  STL [R1+0xc0], R24 ;  /* 0x0000c01801007387 */ /* 0x0001e80000100800 */
[----:B------:R-:W-:Y:S04]  /*4c0d0*/  STL [R1+0x128], R12 ;  /* 0x0001280c01007387 */ /* 0x000fe80000100800 */
[----:B------:R-:W4:Y:S01]  /*4c0e0*/  LDL.LU R28, [R1+0x114] ;  /* 0x00011400011c7983 */ /* 0x000f220000300800 */
[----:B0-----:R-:W-:Y:S02]  /*4c0f0*/  PRMT R24, R14, 0x3340, R24 ;  /* 0x000033400e187816 */ /* 0x001fe40000000018 */
[----:B------:R-:W-:-:S02]  /*4c100*/  LOP3.LUT R27, R11, 0xffff, RZ, 0xc0, !PT ;  /* 0x0000ffff0b1b7812 */ /* 0x000fc400078ec0ff */
[----:B------:R-:W-:Y:S02]  /*4c110*/  LOP3.LUT R3, R3, 0xffff, RZ, 0xc0, !PT ;  /* 0x0000ffff03037812 */ /* 0x000fe400078ec0ff */
[----:B------:R-:W-:Y:S02]  /*4c120*/  LOP3.LUT R4, R4, 0xffff, RZ, 0xc0, !PT ;  /* 0x0000ffff04047812 */ /* 0x000fe400078ec0ff */
[----:B------:R-:W-:Y:S02]  /*4c130*/  LOP3.LUT R20, R20, 0xffff, RZ, 0xc0, !PT ;  /* 0x0000ffff14147812 */ /* 0x000fe400078ec0ff */
[----:B------:R-:W-:Y:S02]  /*4c140*/  LOP3.LUT R25, R25, 0xffff, RZ, 0xc0, !PT ;  /* 0x0000ffff19197812 */ /* 0x000fe400078ec0ff */
[----:B------:R-:W-:-:S03]  /*4c150*/  LOP3.LUT R21, R21, 0xffff, RZ, 0xc0, !PT ;  /* 0x0000ffff15157812 */ /* 0x000fc600078ec0ff */
[----:B------:R-:W-:Y:S04]  /*4c160*/  STL [R1+0xf4], R25 ;  /* 0x0000f41901007387 */ /* 0x000fe80000100800 */
[----:B------:R0:W-:Y:S01]  /*4c170*/  STL [R1+0xb8], R20 ;  /* 0x0000b81401007387 */ /* 0x0001e20000100800 */
[----:B------:R-:W-:-:S03]  /*4c180*/  LOP3.LUT R23, R29, 0xffff, RZ, 0xc0, !PT ;  /* 0x0000ffff1d177812 */ /* 0x000fc600078ec0ff */
[----:B------:R1:W-:Y:S04]  /*4c190*/  STL [R1+0xf0], R21 ;  /* 0x0000f01501007387 */ /* 0x0003e80000100800 */
[----:B------:R-:W4:Y:S01]  /*4c1a0*/  LDL.LU R11, [R1+0x5c] ;  /* 0x00005c00010b7983 */ /* 0x000f220000300800 */
[----:B------:R-:W-:Y:S02]  /*4c1b0*/  LOP3.LUT R26, R26, 0xffff, RZ, 0xc0, !PT ;  /* 0x0000ffff1a1a7812 */ /* 0x000fe400078ec0ff */
[----:B------:R-:W-:-:S03]  /*4c1c0*/  LOP3.LUT R22, R22, 0xffff, RZ, 0xc0, !PT ;  /* 0x0000ffff16167812 */ /* 0x000fc600078ec0ff */
[----:B------:R1:W-:Y:S01]  /*4c1d0*/  STL [R1+0xec], R26 ;  /* 0x0000ec1a01007387 */ /* 0x0003e20000100800 */
[----:B0-----:R-:W-:-:S03]  /*4c1e0*/  PRMT R20, R20, 0x3340, R1 ;  /* 0x0000334014147816 */ /* 0x001fc60000000001 */
[----:B------:R-:W-:Y:S01]  /*4c1f0*/  STL [R1+0x74], R3 ;  /* 0x0000740301007387 */ /* 0x000fe20000100800 */
[----:B-1----:R-:W-:-:S03]  /*4c200*/  PRMT R21, R21, 0x3340, R1 ;  /* 0x0000334015157816 */ /* 0x002fc60000000001 */
[----:B------:R0:W-:Y:S01]  /*4c210*/  STL [R1+0x160], R27 ;  /* 0x0001601b01007387 */ /* 0x0001e20000100800 */
[----:B------:R-:W-:-:S03]  /*4c220*/  PRMT R25, R12, 0x3340, R25 ;  /* 0x000033400c197816 */ /* 0x000fc60000000019 */
[----:B------:R-:W-:Y:S01]  /*4c230*/  STL [R1+0x15c], R4 ;  /* 0x00015c0401007387 */ /* 0x000fe20000100800 */
[----:B------:R-:W-:-:S03]  /*4c240*/  PRMT R24, R24, 0x5410, R20 ;  /* 0x0000541018187816 */ /* 0x000fc60000000014 */
[----:B------:R-:W4:Y:S01]  /*4c250*/  LDL.LU R29, [R1+0x148] ;  /* 0x00014800011d7983 */ /* 0x000f220000300800 */
[----:B------:R-:W-:-:S03]  /*4c260*/  PRMT R26, R26, 0x3340, R3 ;  /* 0x000033401a1a7816 */ /* 0x000fc60000000003 */
[----:B------:R1:W-:Y:S01]  /*4c270*/  STL [R1+0x12c], R22 ;  /* 0x00012c1601007387 */ /* 0x0003e20000100800 */
[----:B0-----:R-:W-:-:S03]  /*4c280*/  PRMT R27, R27, 0x3340, R4 ;  /* 0x000033401b1b7816 */ /* 0x001fc60000000004 */
[----:B------:R-:W-:Y:S01]  /*4c290*/  STL [R1+0x154], R23 ;  /* 0x0001541701007387 */ /* 0x000fe20000100800 */
[----:B------:R-:W-:-:S03]  /*4c2a0*/  PRMT R25, R25, 0x5410, R21 ;  /* 0x0000541019197816 */ /* 0x000fc60000000015 */
[----:B------:R-:W4:Y:S01]  /*4c2b0*/  LDL.LU R14, [R1+0x20] ;  /* 0x00002000010e7983 */ /* 0x000f220000300800 */
[----:B-1----:R-:W-:-:S03]  /*4c2c0*/  PRMT R22, R22, 0x3340, R1 ;  /* 0x0000334016167816 */ /* 0x002fc60000000001 */
[----:B------:R-:W4:Y:S04]  /*4c2d0*/  LDL.LU R12, [R1+0x1c] ;  /* 0x00001c00010c7983 */ /* 0x000f280000300800 */
[----:B------:R-:W4:Y:S04]  /*4c2e0*/  LDL.LU R3, [R1+0x1f7c] ;  /* 0x001f7c0001037983 */ /* 0x000f280000300800 */
[----:B------:R-:W4:Y:S04]  /*4c2f0*/  LDL.LU R4, [R1+0x1f78] ;  /* 0x001f780001047983 */ /* 0x000f280000300800 */
[----:B------:R-:W4:Y:S04]  /*4c300*/  LDL.LU R20, [R1+0xe8] ;  /* 0x0000e80001147983 */ /* 0x000f280000300800 */
[----:B------:R0:W-:Y:S04]  /*4c310*/  STL [R1+0x21c], R24 ;  /* 0x00021c1801007387 */ /* 0x0001e80000100800 */
[----:B------:R-:W4:Y:S04]  /*4c320*/  LDL.LU R21, [R1+0xe4] ;  /* 0x0000e40001157983 */ /* 0x000f280000300800 */
[----:B------:R2:W-:Y:S01]  /*4c330*/  STL [R1+0x214], R25 ;  /* 0x0002141901007387 */ /* 0x0005e20000100800 */
[----:B0-----:R-:W-:-:S03]  /*4c340*/  PRMT R24, R26, 0x5410, R22 ;  /* 0x000054101a187816 */ /* 0x001fc60000000016 */
[----:B------:R-:W4:Y:S01]  /*4c350*/  LDL.LU R22, [R1+0x60] ;  /* 0x0000600001167983 */ /* 0x000f220000300800 */
[----:B------:R-:W-:-:S03]  /*4c360*/  PRMT R23, R23, 0x3340, R1 ;  /* 0x0000334017177816 */ /* 0x000fc60000000001 */
[----:B------:R-:W-:Y:S01]  /*4c370*/  STL [R1+0x20c], R24 ;  /* 0x00020c1801007387 */ /* 0x000fe20000100800 */
[----:B------:R-:W-:-:S05]  /*4c380*/  PRMT R23, R27, 0x5410, R23 ;  /* 0x000054101b177816 */ /* 0x000fca0000000017 */
[----:B------:R0:W-:Y:S01]  /*4c390*/  STL [R1+0x204], R23 ;  /* 0x0002041701007387 */ /* 0x0001e20000100800 */
[----:B--2---:R-:W-:Y:S02]  /*4c3a0*/  LOP3.LUT R25, R0, 0xffff, RZ, 0xc0, !PT ;  /* 0x0000ffff00197812 */ /* 0x004fe400078ec0ff */
[----:B---3--:R-:W-:Y:S02]  /*4c3b0*/  LOP3.LUT R0, R2, 0xffff, RZ, 0xc0, !PT ;  /* 0x0000ffff02007812 */ /* 0x008fe400078ec0ff */
[----:B----4-:R-:W-:Y:S02]  /*4c3c0*/  LOP3.LUT R28, R28, 0xffff, RZ, 0xc0, !PT ;  /* 0x0000ffff1c1c7812 */ /* 0x010fe400078ec0ff */
[----:B0-----:R-:W-:Y:S02]  /*4c3d0*/  LOP3.LUT R23, R11, 0xffff, RZ, 0xc0, !PT ;  /* 0x0000ffff0b177812 */ /* 0x001fe400078ec0ff */
[----:B------:R-:W-:-:S05]  /*4c3e0*/  LOP3.LUT R24, R29, 0xffff, RZ, 0xc0, !PT ;  /* 0x0000ffff1d187812 */ /* 0x000fca00078ec0ff */
[----:B------:R-:W-:Y:S04]  /*4c3f0*/  STL [R1+0x148], R24 ;  /* 0x0001481801007387 */ /* 0x000fe80000100800 */
[----:B------:R-:W2:Y:S04]  /*4c400*/  LDL.LU R2, [R1+0x10c] ;  /* 0x00010c0001027983 */ /* 0x000ea80000300800 */
[----:B------:R-:W-:Y:S04]  /*4c410*/  STL [R1+0x144], R0 ;  /* 0x0001440001007387 */ /* 0x000fe80000100800 */
[----:B------:R-:W-:Y:S04]  /*4c420*/  STL [R1+0x180], R25 ;  /* 0x0001801901007387 */ /* 0x000fe80000100800 */
[----:B------:R-:W3:Y:S01]  /*4c430*/  LDL.LU R29, [R1+0x108] ;  /* 0x00010800011d7983 */ /* 0x000ee20000300800 */
[----:B------:R-:W-:-:S03]  /*4c440*/  LOP3.LUT R20, R20, 0xffff, RZ, 0xc0, !PT ;  /* 0x0000ffff14147812 */ /* 0x000fc600078ec0ff */
[----:B------:R-:W-:Y:S01]  /*4c450*/  STL [R1+0x174], R28 ;  /* 0x0001741c01007387 */ /* 0x000fe20000100800 */
[----:B------:R-:W-:-:S03]  /*4c460*/  LOP3.LUT R11, R4, 0xffff, RZ, 0xc0, !PT ;  /* 0x0000ffff040b7812 */ /* 0x000fc600078ec0ff */
[----:B------:R-:W-:Y:S01]  /*4c470*/  STL [R1+0x168], R20 ;  /* 0x0001681401007387 */ /* 0x000fe20000100800 */
[----:B------:R-:W-:-:S03]  /*4c480*/  LOP3.LUT R21, R21, 0xffff, RZ, 0xc0, !PT ;  /* 0x0000ffff15157812 */ /* 0x000fc600078ec0ff */
[----:B------:R-:W4:Y:S01]  /*4c490*/  LDL.LU R27, [R1+0x50] ;  /* 0x00005000011b7983 */ /* 0x000f220000300800 */
[----:B------:R-:W-:Y:S02]  /*4c4a0*/  LOP3.LUT R4, R3, 0xffff, RZ, 0xc0, !PT ;  /* 0x0000ffff03047812 */ /* 0x000fe400078ec0ff */
[----:B------:R-:W-:Y:S01]  /*4c4b0*/  LOP3.LUT R14, R14, 0xffff, RZ, 0xc0, !PT ;  /* 0x0000ffff0e0e7812 */ /* 0x000fe200078ec0ff */
[----:B------:R-:W-:Y:S01]  /*4c4c0*/  STL [R1+0x170], R21 ;  /* 0x0001701501007387 */ /* 0x000fe20000100800 */
[----:B------:R-:W-:-:S03]  /*4c4d0*/  LOP3.LUT R22, R22, 0xffff, RZ, 0xc0, !PT ;  /* 0x0000ffff16167812 */ /* 0x000fc600078ec0ff */
[----:B------:R-:W4:Y:S01]  /*4c4e0*/  LDL.LU R26, [R1+0x40] ;  /* 0x00004000011a7983 */ /* 0x000f220000300800 */
[----:B------:R-:W-:-:S03]  /*4c4f0*/  LOP3.LUT R12, R12, 0xffff, RZ, 0xc0, !PT ;  /* 0x0000ffff0c0c7812 */ /* 0x000fc600078ec0ff */
[----:B------:R0:W-:Y:S01]  /*4c500*/  STL [R1+0x60], R22 ;  /* 0x0000601601007387 */ /* 0x0001e20000100800 */
[----:B------:R-:W-:-:S03]  /*4c510*/  PRMT R3, R11, 0x3340, R1 ;  /* 0x000033400b037816 */ /* 0x000fc60000000001 */
[----:B------:R1:W-:Y:S04]  /*4c520*/  STL [R1+0x114], R23 ;  /* 0x0001141701007387 */ /* 0x0003e80000100800 */
[----:B------:R1:W-:Y:S01]  /*4c530*/  STL [R1+0xe4], R11 ;  /* 0x0000e40b01007387 */ /* 0x0003e20000100800 */
[----:B0-----:R-:W-:Y:S02]  /*4c540*/  PRMT R22, R22, 0x3340, R14 ;  /* 0x0000334016167816 */ /* 0x001fe4000000000e */
[----:B------:R-:W-:Y:S02]  /*4c550*/  PRMT R24, R24, 0x3340, R0 ;  /* 0x0000334018187816 */ /* 0x000fe40000000000 */
[----:B-1----:R-:W-:Y:S01]  /*4c560*/  PRMT R23, R23, 0x3340, R12 ;  /* 0x0000334017177816 */ /* 0x002fe2000000000c */
[----:B------:R-:W4:Y:S01]  /*4c570*/  LDL.LU R11, [R1+0x1f74] ;  /* 0x001f7400010b7983 */ /* 0x000f220000300800 */
[----:B------:R-:W-:-:S03]  /*4c580*/  PRMT R3, R22, 0x5410, R3 ;  /* 0x0000541016037816 */ /* 0x000fc60000000003 */
[----:B------:R0:W-:Y:S04]  /*4c590*/  STL [R1+0xe8], R4 ;  /* 0x0000e80401007387 */ /* 0x0001e80000100800 */
[----:B------:R1:W-:Y:S01]  /*4c5a0*/  STL [R1+0x5c], R14 ;  /* 0x00005c0e01007387 */ /* 0x0003e20000100800 */
[----:B------:R-:W-:-:S03]  /*4c5b0*/  PRMT R20, R20, 0x3340, R1 ;  /* 0x0000334014147816 */ /* 0x000fc60000000001 */
[----:B------:R1:W-:Y:S01]  /*4c5c0*/  STL [R1+0x1c], R12 ;  /* 0x00001c0c01007387 */ /* 0x0003e20000100800 */
[----:B0-----:R-:W-:Y:S02]  /*4c5d0*/  PRMT R4, R4, 0x3340, R1 ;  /* 0x0000334004047816 */ /* 0x001fe40000000001 */
[----:B------:R-:W-:Y:S01]  /*4c5e0*/  PRMT R25, R25, 0x3340, R28 ;  /* 0x0000334019197816 */ /* 0x000fe2000000001c */
[----:B-1----:R-:W4:Y:S01]  /*4c5f0*/  LDL.LU R14, [R1+0x1f70] ;  /* 0x001f7000010e7983 */ /* 0x002f220000300800 */
[----:B------:R-:W-:-:S03]  /*4c600*/  PRMT R4, R23, 0x5410, R4 ;  /* 0x0000541017047816 */ /* 0x000fc60000000004 */
[----:B------:R-:W4:Y:S04]  /*4c610*/  LDL.LU R12, [R1+0x1f6c] ;  /* 0x001f6c00010c7983 */ /* 0x000f280000300800 */
[----:B------:R-:W4:Y:S01]  /*4c620*/  LDL.LU R0, [R1+0x1f68] ;  /* 0x001f680001007983 */ /* 0x000f220000300800 */
[----:B------:R-:W-:-:S03]  /*4c630*/  PRMT R20, R24, 0x5410, R20 ;  /* 0x0000541018147816 */ /* 0x000fc60000000014 */
[----:B------:R-:W4:Y:S01]  /*4c640*/  LDL.LU R28, [R1+0x1f64] ;  /* 0x001f6400011c7983 */ /* 0x000f220000300800 */
[----:B------:R-:W-:-:S03]  /*4c650*/  PRMT R21, R21, 0x3340, R1 ;  /* 0x0000334015157816 */ /* 0x000fc60000000001 */
[----:B------:R-:W4:Y:S04]  /*4c660*/  LDL.LU R22, [R1+0x140] ;  /* 0x0001400001167983 */ /* 0x000f280000300800 */
[----:B------:R0:W-:Y:S01]  /*4c670*/  STL [R1+0x1c8], R3 ;  /* 0x0001c80301007387 */ /* 0x0001e20000100800 */
[----:B------:R-:W-:-:S03]  /*4c680*/  PRMT R25, R25, 0x5410, R21 ;  /* 0x0000541019197816 */ /* 0x000fc60000000015 */
[----:B0-----:R-:W4:Y:S04]  /*4c690*/  LDL.LU R3, [R1+0xd0] ;  /* 0x0000d00001037983 */ /* 0x001f280000300800 */
[----:B------:R-:W4:Y:S04]  /*4c6a0*/  LDL.LU R23, [R1+0x13c] ;  /* 0x00013c0001177983 */ /* 0x000f280000300800 */
[----:B------:R0:W-:Y:S04]  /*4c6b0*/  STL [R1+0x1c0], R4 ;  /* 0x0001c00401007387 */ /* 0x0001e80000100800 */
[----:B0-----:R-:W4:Y:S04]  /*4c6c0*/  LDL.LU R4, [R1+0xcc] ;  /* 0x0000cc0001047983 */ /* 0x001f280000300800 */
[----:B------:R-:W4:Y:S04]  /*4c6d0*/  LDL.LU R24, [R1+0x84] ;  /* 0x0000840001187983 */ /* 0x000f280000300800 */
[----:B------:R0:W-:Y:S04]  /*4c6e0*/  STL [R1+0x234], R20 ;  /* 0x0002341401007387 */ /* 0x0001e80000100800 */
[----:B0-----:R-:W4:Y:S04]  /*4c6f0*/  LDL.LU R20, [R1+0x4] ;  /* 0x0000040001147983 */ /* 0x001f280000300800 */
[----:B------:R-:W4:Y:S04]  /*4c700*/  LDL.LU R21, [R1+0x80] ;  /* 0x0000800001157983 */ /* 0x000f280000300800 */
[----:B------:R-:W-:Y:S01]  /*4c710*/  STL [R1+0x230], R25 ;  /* 0x0002301901007387 */ /* 0x000fe20000100800 */
[----:B--2---:R-:W-:-:S02]  /*4c720*/  LOP3.LUT R2, R2, 0xffff, RZ, 0xc0, !PT ;  /* 0x0000ffff02027812 */ /* 0x004fc400078ec0ff */
[----:B---3--:R-:W-:Y:S02]  /*4c730*/  LOP3.LUT R29, R29, 0xffff, RZ, 0xc0, !PT ;  /* 0x0000ffff1d1d7812 */ /* 0x008fe400078ec0ff */
[----:B----4-:R-:W-:Y:S02]  /*4c740*/  LOP3.LUT R27, R27, 0xffff, RZ, 0xc0, !PT ;  /* 0x0000ffff1b1b7812 */ /* 0x010fe400078ec0ff */
[----:B------:R-:W-:Y:S02]  /*4c750*/  LOP3.LUT R26, R26, 0xffff, RZ, 0xc0, !PT ;  /* 0x0000ffff1a1a7812 */ /* 0x000fe400078ec0ff */
[----:B------:R-:W-:-:S05]  /*4c760*/  LOP3.LUT R22, R22, 0xffff, RZ, 0xc0, !PT ;  /* 0x0000ffff16167812 */ /* 0x000fca00078ec0ff */
[----:B------:R-:W-:Y:S04]  /*4c770*/  STL [R1+0x11c], R22 ;  /* 0x00011c1601007387 */ /* 0x000fe80000100800 */
[----:B------:R-:W-:Y:S01]  /*4c780*/  STL [R1+0x10c], R2 ;  /* 0x00010c0201007387 */ /* 0x000fe20000100800 */
[----:B------:R-:W-:Y:S02]  /*4c790*/  LOP3.LUT R3, R3, 0xffff, RZ, 0xc0, !PT ;  /* 0x0000ffff03037812 */ /* 0x000fe400078ec0ff */
[----:B------:R-:W-:-:S05]  /*4c7a0*/  LOP3.LUT R23, R23, 0xffff, RZ, 0xc0, !PT ;  /* 0x0000ffff17177812 */ /* 0x000fca00078ec0ff */
[----:B------:R-:W-:Y:S04]  /*4c7b0*/  STL [R1+0x164], R23 ;  /* 0x0001641701007387 */ /* 0x000fe80000100800 */
[----:B------:R0:W-:Y:S01]  /*4c7c0*/  STL [R1+0xd0], R3 ;  /* 0x0000d00301007387 */ /* 0x0001e20000100800 */
[----:B------:R-:W-:-:S03]  /*4c7d0*/  LOP3.LUT R4, R4, 0xffff, RZ, 0xc0, !PT ;  /* 0x0000ffff04047812 */ /* 0x000fc600078ec0ff */
[----:B------:R-:W-:Y:S01]  /*4c7e0*/  STL [R1+0x140], R29 ;  /* 0x0001401d01007387 */ /* 0x000fe20000100800 */
[----:B------:R-:W-:-:S03]  /*4c7f0*/  LOP3.LUT R24, R24, 0xffff, RZ, 0xc0, !PT ;  /* 0x0000ffff18187812 */ /* 0x000fc600078ec0ff */
[----:B------:R1:W-:Y:S01]  /*4c800*/  STL [R1+0x13c], R4 ;  /* 0x00013c0401007387 */ /* 0x0003e20000100800 */
[----:B0-----:R-:W-:Y:S02]  /*4c810*/  PRMT R3, R3, 0x3340, R1 ;  /* 0x0000334003037816 */ /* 0x001fe40000000001 */
[----:B------:R-:W-:Y:S01]  /*4c820*/  PRMT R22, R22, 0x3340, R2 ;  /* 0x0000334016167816 */ /* 0x000fe20000000002 */
[----:B------:R-:W-:Y:S04]  /*4c830*/  STL [R1+0x108], R24 ;  /* 0x0001081801007387 */ /* 0x000fe80000100800 */
[----:B------:R-:W-:Y:S01]  /*4c840*/  STL [R1+0xcc], R27 ;  /* 0x0000cc1b01007387 */ /* 0x000fe20000100800 */
[----:B------:R-:W-:Y:S02]  /*4c850*/  LOP3.LUT R20, R20, 0xffff, RZ, 0xc0, !PT ;  /* 0x0000ffff14147812 */ /* 0x000fe400078ec0ff */
[----:B------:R-:W-:-:S02]  /*4c860*/  LOP3.LUT R25, R21, 0xffff, RZ, 0xc0, !PT ;  /* 0x0000ffff15197812 */ /* 0x000fc400078ec0ff */
[----:B------:R-:W-:-:S03]  /*4c870*/  LOP3.LUT R21, R28, 0xffff, RZ, 0xc0, !PT ;  /* 0x0000ffff1c157812 */ /* 0x000fc600078ec0ff */
[----:B------:R0:W-:Y:S04]  /*4c880*/  STL [R1+0x190], R25 ;  /* 0x0001901901007387 */ /* 0x0001e80000100800 */
[----:B------:R-:W-:Y:S01]  /*4c890*/  STL [R1+0x16c], R20 ;  /* 0x00016c1401007387 */ /* 0x000fe20000100800 */
[----:B-1----:R-:W-:-:S03]  /*4c8a0*/  PRMT R4, R4, 0x3340, R1 ;  /* 0x0000334004047816 */ /* 0x002fc60000000001 */
[----:B------:R1:W-:Y:S01]  /*4c8b0*/  STL [R1+0x184], R26 ;  /* 0x0001841a01007387 */ /* 0x0003e20000100800 */
[----:B0-----:R-:W-:-:S03]  /*4c8c0*/  PRMT R25, R25, 0x3340, R26 ;  /* 0x0000334019197816 */ /* 0x001fc6000000001a */
[----:B------:R-:W2:Y:S01]  /*4c8d0*/  LDL.LU R28, [R1+0x64] ;  /* 0x00006400011c7983 */ /* 0x000ea20000300800 */
[----:B------:R-:W-:-:S03]  /*4c8e0*/  PRMT R23, R23, 0x3340, R29 ;  /* 0x0000334017177816 */ /* 0x000fc6000000001d */
[----:B------:R-:W-:Y:S01]  /*4c8f0*/  STL [R1+0x17c], R21 ;  /* 0x00017c1501007387 */ /* 0x000fe20000100800 */
[----:B-1----:R-:W-:-:S03]  /*4c900*/  PRMT R26, R22, 0x5410, R3 ;  /* 0x00005410161a7816 */ /* 0x002fc60000000003 */
[----:B------:R-:W3:Y:S01]  /*4c910*/  LDL.LU R2, [R1+0x1f60] ;  /* 0x001f600001027983 */ /* 0x000ee20000300800 */
[----:B------:R-:W-:-:S03]  /*4c920*/  PRMT R20, R20, 0x3340, R1 ;  /* 0x0000334014147816 */ /* 0x000fc60000000001 */
[----:B------:R-:W4:Y:S01]  /*4c930*/  LDL.LU R3, [R1+0x1e7c] ;  /* 0x001e7c0001037983 */ /* 0x000f220000300800 */
[----:B------:R-:W-:-:S03]  /*4c940*/  PRMT R24, R24, 0x3340, R27 ;  /* 0x0000334018187816 */ /* 0x000fc6000000001b */
[----:B------:R-:W2:Y:S04]  /*4c950*/  LDL.LU R22, [R1+0x28] ;  /* 0x0000280001167983 */ /* 0x000ea80000300800 */
[----:B------:R0:W-:Y:S01]  /*4c960*/  STL [R1+0x1e8], R26 ;  /* 0x0001e81a01007387 */ /* 0x0001e20000100800 */
[----:B------:R-:W-:Y:S02]  /*4c970*/  PRMT R24, R24, 0x5410, R20 ;  /* 0x0000541018187816 */ /* 0x000fe40000000014 */
[----:B0-----:R-:W-:Y:S02]  /*4c980*/  PRMT R26, R23, 0x5410, R4 ;  /* 0x00005410171a7816 */ /* 0x001fe40000000004 */
[----:B------:R-:W3:Y:S04]  /*4c990*/  LDL.LU R23, [R1+0x78] ;  /* 0x0000780001177983 */ /* 0x000ee80000300800 */
[----:B------:R-:W4:Y:S04]  /*4c9a0*/  LDL.LU R4, [R1+0x2c] ;  /* 0x00002c0001047983 */ /* 0x000f280000300800 */
[----:B------:R0:W-:Y:S04]  /*4c9b0*/  STL [R1+0x1e4], R26 ;  /* 0x0001e41a01007387 */ /* 0x0001e80000100800 */
[----:B------:R-:W2:Y:S01]  /*4c9c0*/  LDL.LU R20, [R1+0x7c] ;  /* 0x00007c0001147983 */ /* 0x000ea20000300800 */
[----:B------:R-:W-:-:S04]  /*4c9d0*/  PRMT R21, R21, 0x3340, R1 ;  /* 0x0000334015157816 */ /* 0x000fc80000000001 */
[----:B------:R-:W-:Y:S01]  /*4c9e0*/  PRMT R21, R25, 0x5410, R21 ;  /* 0x0000541019157816 */ /* 0x000fe20000000015 */
[----:B------:R-:W-:Y:S04]  /*4c9f0*/  STL [R1+0x1e0], R24 ;  /* 0x0001e01801007387 */ /* 0x000fe80000100800 */
[----:B------:R-:W4:Y:S04]  /*4ca00*/  LDL.LU R25, [R1+0x90] ;  /* 0x0000900001197983 */ /* 0x000f280000300800 */
[----:B------:R-:W4:Y:S04]  /*4ca10*/  LDL.LU R27, [R1+0x88] ;  /* 0x00008800011b7983 */ /* 0x000f280000300800 */
[----:B------:R2:W-:Y:S04]  /*4ca20*/  STL [R1+0x1dc], R21 ;  /* 0x0001dc1501007387 */ /* 0x0005e80000100800 */
[----:B0-----:R-:W4:Y:S04]  /*4ca30*/  LDL.LU R26, [R1+0x94] ;  /* 0x00009400011a7983 */ /* 0x001f280000300800 */
[----:B------:R-:W4:Y:S01]  /*4ca40*/  LDL.LU R29, [R1+0x70] ;  /* 0x00007000011d7983 */ /* 0x000f220000300800 */
[----:B--2---:R-:W-:-:S02]  /*4ca50*/  LOP3.LUT R21, R20, 0xffff, RZ, 0xc0, !PT ;  /* 0x0000ffff14157812 */ /* 0x004fc400078ec0ff */
[----:B---3--:R-:W-:Y:S02]  /*4ca60*/  LOP3.LUT R20, R23, 0xffff, RZ, 0xc0, !PT ;  /* 0x0000ffff17147812 */ /* 0x008fe400078ec0ff */
[----:B------:R-:W-:Y:S01]  /*4ca70*/  LOP3.LUT R23, R22, 0xffff, RZ, 0xc0, !PT ;  /* 0x0000ffff16177812 */ /* 0x000fe200078ec0ff */
[----:B------:R0:W-:Y:S01]  /*4ca80*/  STL [R1+0x50], R21 ;  /* 0x0000501501007387 */ /* 0x0001e20000100800 */
[----:B------:R-:W-:-:S03]  /*4ca90*/  LOP3.LUT R22, R2, 0xffff, RZ, 0xc0, !PT ;  /* 0x0000ffff02167812 */ /* 0x000fc600078ec0ff */
[----:B------:R-:W2:Y:S01]  /*4caa0*/  LDL.LU R2, [R1+0x68] ;  /* 0x0000680001027983 */ /* 0x000ea20000300800 */
[----:B----4-:R-:W-:Y:S02]  /*4cab0*/  LOP3.LUT R24, R4, 0xffff, RZ, 0xc0, !PT ;  /* 0x0000ffff04187812 */ /* 0x010fe400078ec0ff */
[----:B------:R-:W-:-:S03]  /*4cac0*/  LOP3.LUT R4, R0, 0xffff, RZ, 0xc0, !PT ;  /* 0x0000ffff00047812 */ /* 0x000fc600078ec0ff */
[----:B------:R-:W-:Y:S01]  /*4cad0*/  STL [R1+0x4], R24 ;  /* 0x0000041801007387 */ /* 0x000fe20000100800 */
[----:B0-----:R-:W-:-:S03]  /*4cae0*/  PRMT R21, R21, 0x3340, R24 ;  /* 0x0000334015157816 */ /* 0x001fc60000000018 */
[----:B------:R0:W-:Y:S04]  /*4caf0*/  STL [R1+0x194], R20 ;  /* 0x0001941401007387 */ /* 0x0001e80000100800 */
[----:B------:R1:W-:Y:S04]  /*4cb00*/  STL [R1+0x178], R22 ;  /* 0x0001781601007387 */ /* 0x0003e80000100800 */
[----:B------:R-:W-:Y:S01]  /*4cb10*/  STL [R1+0x18c], R23 ;  /* 0x00018c1701007387 */ /* 0x000fe20000100800 */
[----:B0-----:R-:W-:Y:S02]  /*4cb20*/  PRMT R20, R20, 0x3340, R23 ;  /* 0x0000334014147816 */ /* 0x001fe40000000017 */
[--C-:B-1----:R-:W-:Y:S01]  /*4cb30*/  PRMT R22, R22, 0x3340, R1.reuse ;  /* 0x0000334016167816 */ /* 0x102fe20000000001 */
[----:B------:R0:W-:Y:S04]  /*4cb40*/  STL [R1+0x188], R4 ;  /* 0x0001880401007387 */ /* 0x0001e80000100800 */
[----:B------:R-:W3:Y:S01]  /*4cb50*/  LDL.LU R24, [R1+0x38] ;  /* 0x0000380001187983 */ /* 0x000ee20000300800 */
[----:B0-----:R-:W-:-:S04]  /*4cb60*/  PRMT R4, R4, 0x3340, R1 ;  /* 0x0000334004047816 */ /* 0x001fc80000000001 */
[----:B------:R-:W-:Y:S02]  /*4cb70*/  PRMT R20, R20, 0x5410, R4 ;  /* 0x0000541014147816 */ /* 0x000fe40000000004 */
[----:B--2---:R-:W-:Y:S02]  /*4cb80*/  SHF.R.U32.HI R0, RZ, 0x8, R2 ;  /* 0x00000008ff007819 */ /* 0x004fe40000011602 */
[----:B------:R-:W-:Y:S02]  /*4cb90*/  SHF.R.U32.HI R2, RZ, 0x8, R28 ;  /* 0x00000008ff027819 */ /* 0x000fe4000001161c */
[----:B------:R-:W-:Y:S01]  /*4cba0*/  LOP3.LUT R23, R0, 0xffff, RZ, 0xc0, !PT ;  /* 0x0000ffff00177812 */ /* 0x000fe200078ec0ff */
[----:B------:R-:W2:Y:S01]  /*4cbb0*/  LDL.LU R28, [R1+0x8] ;  /* 0x00000800011c7983 */ /* 0x000ea20000300800 */
[----:B------:R-:W-:-:S03]  /*4cbc0*/  PRMT R0, R21, 0x5410, R22 ;  /* 0x0000541015007816 */ /* 0x000fc60000000016 */
[----:B------:R-:W4:Y:S04]  /*4cbd0*/  LDL.LU R21, [R1+0x98] ;  /* 0x0000980001157983 */ /* 0x000f280000300800 */
[----:B------:R-:W2:Y:S04]  /*4cbe0*/  LDL.LU R22, [R1+0x44] ;  /* 0x0000440001167983 */ /* 0x000ea80000300800 */
[----:B------:R0:W-:Y:S04]  /*4cbf0*/  STL [R1+0x1bc], R0 ;  /* 0x0001bc0001007387 */ /* 0x0001e80000100800 */
[----:B------:R-:W3:Y:S01]  /*4cc00*/  LDL.LU R4, [R1+0x8c] ;  /* 0x00008c0001047983 */ /* 0x000ee20000300800 */
[----:B------:R-:W-:-:S02]  /*4cc10*/  LOP3.LUT R3, R3, 0x100, RZ, 0xc0, !PT ;  /* 0x0000010003037812 */ /* 0x000fc400078ec0ff */
[----:B------:R-:W-:-:S03]  /*4cc20*/  LOP3.LUT R2, R2, 0xffff, RZ, 0xc0, !PT ;  /* 0x0000ffff02027812 */ /* 0x000fc600078ec0ff */
[----:B0-----:R-:W-:Y:S01]  /*4cc30*/  IMAD.IADD R0, R3, 0x1, R19 ;  /* 0x0000000103007824 */ /* 0x001fe200078e0213 */
[----:B------:R-:W-:Y:S01]  /*4cc40*/  STL [R1+0x1b8], R20 ;  /* 0x0001b81401007387 */ /* 0x000fe20000100800 */
[----:B------:R-:W-:-:S03]  /*4cc50*/  PRMT R3, R23, 0x3340, R2 ;  /* 0x0000334017037816 */ /* 0x000fc60000000002 */
[----:B------:R0:W-:Y:S04]  /*4cc60*/  STL [R1+0x1f4c], R0 ;  /* 0x001f4c0001007387 */ /* 0x0001e80000100800 */
[----:B0-----:R-:W2:Y:S04]  /*4cc70*/  LDL.LU R0, [R1+0x4c] ;  /* 0x00004c0001007983 */ /* 0x001ea80000300800 */
[----:B------:R-:W2:Y:S01]  /*4cc80*/  LDL.LU R23, [R1+0xb4] ;  /* 0x0000b40001177983 */ /* 0x000ea20000300800 */
[----:B------:R-:W-:-:S03]  /*4cc90*/  SHF.R.U32.HI R20, RZ, 0x8, R26 ;  /* 0x00000008ff147819 */ /* 0x000fc6000001161a */
[----:B------:R4:W-:Y:S01]  /*4cca0*/  STL [R1+0xb0], R3 ;  /* 0x0000b00301007387 */ /* 0x0009e20000100800 */
[----:B---3--:R-:W-:Y:S02]  /*4ccb0*/  SHF.R.U32.HI R2, RZ, 0x8, R4 ;  /* 0x00000008ff027819 */ /* 0x008fe40000011604 */
[----:B------:R-:W-:Y:S02]  /*4ccc0*/  SHF.R.U32.HI R4, RZ, 0x8, R25 ;  /* 0x00000008ff047819 */ /* 0x000fe40000011619 */
[----:B------:R-:W3:Y:S04]  /*4ccd0*/  LDL.LU R25, [R1+0xbc] ;  /* 0x0000bc0001197983 */ /* 0x000ee80000300800 */
[----:B------:R-:W3:Y:S01]  /*4cce0*/  LDL.LU R26, [R1+0x24] ;  /* 0x00002400011a7983 */ /* 0x000ee20000300800 */
[----:B------:R-:W-:-:S02]  /*4ccf0*/  SHF.R.U32.HI R19, RZ, 0x8, R27 ;  /* 0x00000008ff137819 */ /* 0x000fc4000001161b */
[----:B----4-:R-:W-:Y:S02]  /*4cd00*/  SHF.R.U32.HI R3, RZ, 0x8, R21 ;  /* 0x00000008ff037819 */ /* 0x010fe40000011615 */
[----:B------:R-:W-:Y:S02]  /*4cd10*/  SHF.R.U32.HI R21, RZ, 0x8, R29 ;  /* 0x00000008ff157819 */ /* 0x000fe4000001161d */
[----:B------:R-:W-:Y:S02]  /*4cd20*/  LOP3.LUT R2, R2, 0xffff, RZ, 0xc0, !PT ;  /* 0x0000ffff02027812 */ /* 0x000fe400078ec0ff */
[----:B------:R-:W-:Y:S02]  /*4cd30*/  LOP3.LUT R19, R19, 0xffff, RZ, 0xc0, !PT ;  /* 0x0000ffff13137812 */ /* 0x000fe400078ec0ff */
[----:B------:R-:W-:Y:S02]  /*4cd40*/  LOP3.LUT R4, R4, 0xffff, RZ, 0xc0, !PT ;  /* 0x0000ffff04047812 */ /* 0x000fe400078ec0ff */
[----:B------:R-:W-:-:S02]  /*4cd50*/  LOP3.LUT R3, R3, 0xffff, RZ, 0xc0, !PT ;  /* 0x0000ffff03037812 */ /* 0x000fc400078ec0ff */
[----:B------:R-:W-:Y:S02]  /*4cd60*/  LOP3.LUT R21, R21, 0xffff, RZ, 0xc0, !PT ;  /* 0x0000ffff15157812 */ /* 0x000fe400078ec0ff */
[----:B------:R-:W-:Y:S02]  /*4cd70*/  LOP3.LUT R20, R20, 0xffff, RZ, 0xc0, !PT ;  /* 0x0000ffff14147812 */ /* 0x000fe400078ec0ff */
[--C-:B------:R-:W-:Y:S02]  /*4cd80*/  PRMT R27, R2, 0x3340, R1.reuse ;  /* 0x00003340021b7816 */ /* 0x100fe40000000001 */
[----:B------:R-:W-:Y:S02]  /*4cd90*/  PRMT R29, R19, 0x3340, R1 ;  /* 0x00003340131d7816 */ /* 0x000fe40000000001 */
[----:B------:R-:W-:Y:S02]  /*4cda0*/  PRMT R2, R3, 0x3340, R4 ;  /* 0x0000334003027816 */ /* 0x000fe40000000004 */
[----:B------:R-:W-:Y:S01]  /*4cdb0*/  PRMT R4, R20, 0x3340, R21 ;  /* 0x0000334014047816 */ /* 0x000fe20000000015 */
[----:B------:R-:W-:Y:S01]  /*4cdc0*/  STL [R1+0x1f50], R27 ;  /* 0x001f501b01007387 */ /* 0x000fe20000100800 */
[----:B--2---:R-:W-:-:S03]  /*4cdd0*/  SHF.R.U32.HI R3, RZ, 0x8, R0 ;  /* 0x00000008ff037819 */ /* 0x004fc60000011600 */
[----:B------:R-:W-:Y:S01]  /*4cde0*/  STL [R1+0x1f54], R29 ;  /* 0x001f541d01007387 */ /* 0x000fe20000100800 */
[----:B------:R-:W-:-:S03]  /*4cdf0*/  SHF.R.U32.HI R19, RZ, 0x8, R24 ;  /* 0x00000008ff137819 */ /* 0x000fc60000011618 */
[----:B------:R0:W-:Y:S04]  /*4ce00*/  STL [R1+0xa8], R2 ;  /* 0x0000a80201007387 */ /* 0x0001e80000100800 */
[----:B------:R1:W-:Y:S01]  /*4ce10*/  STL [R1+0xac], R4 ;  /* 0x0000ac0401007387 */ /* 0x0003e20000100800 */
[----:B------:R-:W-:Y:S02]  /*4ce20*/  LOP3.LUT R3, R3, 0xffff, RZ, 0xc0, !PT ;  /* 0x0000ffff03037812 */ /* 0x000fe400078ec0ff */
[----:B------:R-:W-:Y:S01]  /*4ce30*/  LOP3.LUT R19, R19, 0xffff, RZ, 0xc0, !PT ;  /* 0x0000ffff13137812 */ /* 0x000fe200078ec0ff */
[----:B------:R-:W2:Y:S01]  /*4ce40*/  LDL.LU R24, [R1+0xc8] ;  /* 0x0000c80001187983 */ /* 0x000ea20000300800 */
[----:B0-----:R-:W-:Y:S02]  /*4ce50*/  SHF.R.U32.HI R2, RZ, 0x8, R23 ;  /* 0x00000008ff027819 */ /* 0x001fe40000011617 */
[----:B-1----:R-:W-:-:S02]  /*4ce60*/  SHF.R.U32.HI R4, RZ, 0x8, R22 ;  /* 0x00000008ff047819 */ /* 0x002fc40000011616 */
[----:B------:R-:W-:Y:S02]  /*4ce70*/  LOP3.LUT R2, R2, 0xffff, RZ, 0xc0, !PT ;  /* 0x0000ffff02027812 */ /* 0x000fe400078ec0ff */
[----:B------:R-:W-:Y:S02]  /*4ce80*/  LOP3.LUT R4, R4, 0xffff, RZ, 0xc0, !PT ;  /* 0x0000ffff04047812 */ /* 0x000fe400078ec0ff */
[----:B------:R-:W-:Y:S02]  /*4ce90*/  SHF.R.U32.HI R20, RZ, 0x8, R28 ;  /* 0x00000008ff147819 */ /* 0x000fe4000001161c */
[----:B------:R-:W-:Y:S02]  /*4cea0*/  PRMT R28, R2, 0x3340, R1 ;  /* 0x00003340021c7816 */ /* 0x000fe40000000001 */
[----:B------:R-:W-:Y:S02]  /*4ceb0*/  PRMT R3, R3, 0x3340, R4 ;  /* 0x0000334003037816 */ /* 0x000fe40000000004 */
[----:B------:R-:W-:-:S02]  /*4cec0*/  SHF.R.U32.HI R11, RZ, 0x8, R11 ;  /* 0x00000008ff0b7819 */ /* 0x000fc4000001160b */
[----:B------:R-:W-:Y:S01]  /*4ced0*/  PRMT R2, R19, 0x3340, R1 ;  /* 0x0000334013027816 */ /* 0x000fe20000000001 */
[----:B------:R-:W-:Y:S01]  /*4cee0*/  STL [R1+0x1f48], R28 ;  /* 0x001f481c01007387 */ /* 0x000fe20000100800 */
[----:B------:R-:W-:Y:S02]  /*4cef0*/  LOP3.LUT R11, R11, 0xffff, RZ, 0xc0, !PT ;  /* 0x0000ffff0b0b7812 */ /* 0x000fe400078ec0ff */
[----:B------:R-:W-:Y:S01]  /*4cf00*/  LOP3.LUT R20, R20, 0xffff, RZ, 0xc0, !PT ;  /* 0x0000ffff14147812 */ /* 0x000fe200078ec0ff */
[----:B------:R-:W-:Y:S01]  /*4cf10*/  STL [R1+0xa0], R3 ;  /* 0x0000a00301007387 */ /* 0x000fe20000100800 */
[----:B------:R-:W-:-:S03]  /*4cf20*/  SHF.R.U32.HI R12, RZ, 0x8, R12 ;  /* 0x00000008ff0c7819 */ /* 0x000fc6000001160c */
[----:B------:R-:W-:Y:S01]  /*4cf30*/  STL [R1+0x2c], R2 ;  /* 0x00002c0201007387 */ /* 0x000fe20000100800 */
[----:B------:R-:W-:Y:S02]  /*4cf40*/  PRMT R0, R20, 0x3340, R11 ;  /* 0x0000334014007816 */ /* 0x000fe4000000000b */
[----:B------:R-:W-:-:S03]  /*4cf50*/  LOP3.LUT R12, R12, 0xffff, RZ, 0xc0, !PT ;  /* 0x0000ffff0c0c7812 */ /* 0x000fc600078ec0ff */
[----:B------:R-:W-:Y:S01]  /*4cf60*/  STL [R1+0xa4], R0 ;  /* 0x0000a40001007387 */ /* 0x000fe20000100800 */
[----:B------:R-:W-:-:S03]  /*4cf70*/  PRMT R4, R12, 0x3340, R1 ;  /* 0x000033400c047816 */ /* 0x000fc60000000001 */
[----:B------:R-:W4:Y:S04]  /*4cf80*/  LDL.LU R19, [R1+0x100] ;  /* 0x0001000001137983 */ /* 0x000f280000300800 */
[----:B------:R0:W-:Y:S04]  /*4cf90*/  STL [R1], R4 ;  /* 0x0000000401007387 */ /* 0x0001e80000100800 */
[----:B0-----:R-:W4:Y:S01]  /*4cfa0*/  LDL.LU R4, [R1+0x120] ;  /* 0x0001200001047983 */ /* 0x001f220000300800 */
[----:B------:R-:W-:Y:S02]  /*4cfb0*/  SHF.R.U32.HI R14, RZ, 0x8, R14 ;  /* 0x00000008ff0e7819 */ /* 0x000fe4000001160e */
[----:B------:R-:W-:-:S02]  /*4cfc0*/  SHF.R.U32.HI R15, RZ, 0x8, R15 ;  /* 0x00000008ff0f7819 */ /* 0x000fc4000001160f */
[----:B------:R-:W-:Y:S02]  /*4cfd0*/  SHF.R.U32.HI R18, RZ, 0x8, R18 ;  /* 0x00000008ff127819 */ /* 0x000fe40000011612 */
[----:B------:R-:W-:Y:S02]  /*4cfe0*/  LOP3.LUT R14, R14, 0xffff, RZ, 0xc0, !PT ;  /* 0x0000ffff0e0e7812 */ /* 0x000fe400078ec0ff */
[----:B------:R-:W-:Y:S02]  /*4cff0*/  LOP3.LUT R18, R18, 0xffff, RZ, 0xc0, !PT ;  /* 0x0000ffff12127812 */ /* 0x000fe400078ec0ff */
[----:B------:R-:W-:Y:S02]  /*4d000*/  LOP3.LUT R15, R15, 0xffff, RZ, 0xc0, !PT ;  /* 0x0000ffff0f0f7812 */ /* 0x000fe400078ec0ff */
[----:B---3--:R-:W-:Y:S02]  /*4d010*/  SHF.R.U32.HI R2, RZ, 0x8, R25 ;  /* 0x00000008ff027819 */ /* 0x008fe40000011619 */
[----:B------:R-:W-:-:S02]  /*4d020*/  SHF.R.U32.HI R3, RZ, 0x8, R26 ;  /* 0x00000008ff037819 */ /* 0x000fc4000001161a */
[----:B------:R-:W-:Y:S02]  /*4d030*/  LOP3.LUT R2, R2, 0xffff, RZ, 0xc0, !PT ;  /* 0x0000ffff02027812 */ /* 0x000fe400078ec0ff */
[----:B------:R-:W-:-:S04]  /*4d040*/  LOP3.LUT R3, R3, 0xffff, RZ, 0xc0, !PT ;  /* 0x0000ffff03037812 */ /* 0x000fc800078ec0ff */
[----:B------:R-:W-:-:S05]  /*4d050*/  PRMT R0, R2, 0x3340, R3 ;  /* 0x0000334002007816 */ /* 0x000fca0000000003 */
[----:B------:R0:W-:Y:S04]  /*4d060*/  STL [R1+0x98], R0 ;  /* 0x0000980001007387 */ /* 0x0001e80000100800 */
[----:B------:R-:W3:Y:S01]  /*4d070*/  LDL.LU R23, [R1+0x118] ;  /* 0x0001180001177983 */ /* 0x000ee20000300800 */
[----:B------:R-:W-:-:S03]  /*4d080*/  PRMT R26, R14, 0x3340, R1 ;  /* 0x000033400e1a7816 */ /* 0x000fc60000000001 */
[----:B------:R-:W3:Y:S01]  /*4d090*/  LDL.LU R22, [R1+0x110] ;  /* 0x0001100001167983 */ /* 0x000ee20000300800 */
[----:B0-----:R-:W-:-:S03]  /*4d0a0*/  PRMT R0, R15, 0x3340, R18 ;  /* 0x000033400f007816 */ /* 0x001fc60000000012 */
[----:B------:R-:W-:Y:S04]  /*4d0b0*/  STL [R1+0x1f34], R26 ;  /* 0x001f341a01007387 */ /* 0x000fe80000100800 */
[----:B------:R0:W-:Y:S04]  /*4d0c0*/  STL [R1+0x9c], R0 ;  /* 0x00009c0001007387 */ /* 0x0001e80000100800 */
[----:B------:R-:W3:Y:S04]  /*4d0d0*/  LDL.LU R20, [R1+0xd4] ;  /* 0x0000d40001147983 */ /* 0x000ee80000300800 */
[----:B------:R-:W3:Y:S04]  /*4d0e0*/  LDL.LU R28, [R1+0xe0] ;  /* 0x0000e000011c7983 */ /* 0x000ee80000300800 */
[----:B------:R-:W3:Y:S01]  /*4d0f0*/  LDL.LU R21, [R1+0xdc] ;  /* 0x0000dc0001157983 */ /* 0x000ee20000300800 */
[----:B------:R-:W-:-:S02]  /*4d100*/  SHF.R.U32.HI R13, RZ, 0x8, R13 ;  /* 0x00000008ff0d7819 */ /* 0x000fc4000001160d */
[----:B------:R-:W-:Y:S01]  /*4d110*/  SHF.R.U32.HI R16, RZ, 0x8, R16 ;  /* 0x00000008ff107819 */ /* 0x000fe20000011610 */
[----:B------:R-:W3:Y:S01]  /*4d120*/  LDL.LU R29, [R1+0xd8] ;  /* 0x0000d800011d7983 */ /* 0x000ee20000300800 */
[----:B------:R-:W-:Y:S02]  /*4d130*/  SHF.R.U32.HI R8, RZ, 0x8, R8 ;  /* 0x00000008ff087819 */ /* 0x000fe40000011608 */
[----:B------:R-:W-:Y:S01]  /*4d140*/  SHF.R.U32.HI R17, RZ, 0x8, R17 ;  /* 0x00000008ff117819 */ /* 0x000fe20000011611 */
[----:B------:R-:W3:Y:S01]  /*4d150*/  LDL.LU R27, [R1+0x58] ;  /* 0x00005800011b7983 */ /* 0x000ee20000300800 */
[----:B--2---:R-:W-:Y:S02]  /*4d160*/  SHF.R.U32.HI R2, RZ, 0x8, R24 ;  /* 0x00000008ff027819 */ /* 0x004fe40000011618 */
[----:B------:R-:W-:Y:S01]  /*4d170*/  SHF.R.U32.HI R7, RZ, 0x8, R7 ;  /* 0x00000008ff077819 */ /* 0x000fe20000011607 */
[----:B0-----:R-:W2:Y:S01]  /*4d180*/  LDL.LU R0, [R1+0x18] ;  /* 0x0000180001007983 */ /* 0x001ea20000300800 */
[----:B------:R-:W-:-:S02]  /*4d190*/  LOP3.LUT R13, R13, 0xffff, RZ, 0xc0, !PT ;  /* 0x0000ffff0d0d7812 */ /* 0x000fc400078ec0ff */
[----:B------:R-:W-:Y:S02]  /*4d1a0*/  LOP3.LUT R16, R16, 0xffff, RZ, 0xc0, !PT ;  /* 0x0000ffff10107812 */ /* 0x000fe400078ec0ff */
[----:B------:R-:W-:Y:S02]  /*4d1b0*/  LOP3.LUT R17, R17, 0xffff, RZ, 0xc0, !PT ;  /* 0x0000ffff11117812 */ /* 0x000fe400078ec0ff */
[----:B------:R-:W-:Y:S02]  /*4d1c0*/  LOP3.LUT R8, R8, 0xffff, RZ, 0xc0, !PT ;  /* 0x0000ffff08087812 */ /* 0x000fe400078ec0ff */
[----:B------:R-:W-:Y:S02]  /*4d1d0*/  LOP3.LUT R7, R7, 0xffff, RZ, 0xc0, !PT ;  /* 0x0000ffff07077812 */ /* 0x000fe400078ec0ff */
[----:B------:R-:W-:Y:S02]  /*4d1e0*/  LOP3.LUT R2, R2, 0xffff, RZ, 0xc0, !PT ;  /* 0x0000ffff02027812 */ /* 0x000fe400078ec0ff */
[----:B------:R-:W-:-:S02]  /*4d1f0*/  PRMT R25, R13, 0x3340, R1 ;  /* 0x000033400d197816 */ /* 0x000fc40000000001 */
[----:B------:R-:W-:Y:S02]  /*4d200*/  PRMT R24, R16, 0x3340, R1 ;  /* 0x0000334010187816 */ /* 0x000fe40000000001 */
[----:B------:R-:W-:Y:S02]  /*4d210*/  PRMT R3, R8, 0x3340, R17 ;  /* 0x0000334008037816 */ /* 0x000fe40000000011 */
[----:B------:R-:W-:Y:S01]  /*4d220*/  PRMT R2, R2, 0x3340, R7 ;  /* 0x0000334002027816 */ /* 0x000fe20000000007 */
[----:B------:R-:W-:Y:S04]  /*4d230*/  STL [R1+0x1f30], R25 ;  /* 0x001f301901007387 */ /* 0x000fe80000100800 */
[----:B------:R-:W-:Y:S04]  /*4d240*/  STL [R1+0x1f2c], R24 ;  /* 0x001f2c1801007387 */ /* 0x000fe80000100800 */
[----:B------:R0:W-:Y:S01]  /*4d250*/  STL [R1+0x34], R3 ;  /* 0x0000340301007387 */ /* 0x0001e20000100800 */
[----:B----4-:R-:W-:-:S03]  /*4d260*/  SHF.R.U32.HI R11, RZ, 0x8, R19 ;  /* 0x00000008ff0b7819 */ /* 0x010fc60000011613 */
[----:B------:R1:W-:Y:S01]  /*4d270*/  STL [R1+0x38], R2 ;  /* 0x0000380201007387 */ /* 0x0003e20000100800 */
[----:B0-----:R-:W-:Y:S02]  /*4d280*/  SHF.R.U32.HI R3, RZ, 0x8, R9 ;  /* 0x00000008ff037819 */ /* 0x001fe40000011609 */
[----:B------:R-:W-:Y:S02]  /*4d290*/  LOP3.LUT R9, R11, 0xffff, RZ, 0xc0, !PT ;  /* 0x0000ffff0b097812 */ /* 0x000fe400078ec0ff */
[----:B------:R-:W-:Y:S02]  /*4d2a0*/  SHF.R.U32.HI R8, RZ, 0x8, R4 ;  /* 0x00000008ff087819 */ /* 0x000fe40000011604 */
[----:B------:R-:W-:Y:S02]  /*4d2b0*/  PRMT R9, R9, 0x3340, R1 ;  /* 0x0000334009097816 */ /* 0x000fe40000000001 */
[----:B-1----:R-:W-:Y:S02]  /*4d2c0*/  SHF.R.U32.HI R2, RZ, 0x8, R10 ;  /* 0x00000008ff027819 */ /* 0x002fe4000001160a */
[----:B------:R-:W-:-:S02]  /*4d2d0*/  LOP3.LUT R8, R8, 0xffff, RZ, 0xc0, !PT ;  /* 0x0000ffff08087812 */ /* 0x000fc400078ec0ff */
[----:B------:R-:W-:Y:S02]  /*4d2e0*/  LOP3.LUT R2, R2, 0xffff, RZ, 0xc0, !PT ;  /* 0x0000ffff02027812 */ /* 0x000fe400078ec0ff */
[----:B------:R-:W-:-:S04]  /*4d2f0*/  LOP3.LUT R3, R3, 0xffff, RZ, 0xc0, !PT ;  /* 0x0000ffff03037812 */ /* 0x000fc800078ec0ff */
[----:B------:R-:W-:Y:S02]  /*4d300*/  PRMT R2, R3, 0x3340, R2 ;  /* 0x0000334003027816 */ /* 0x000fe40000000002 */
[----:B---3--:R-:W-:Y:S02]  /*4d310*/  SHF.R.U32.HI R7, RZ, 0x8, R23 ;  /* 0x00000008ff077819 */ /* 0x008fe40000011617 */
[----:B------:R-:W3:Y:S04]  /*4d320*/  LDL.LU R23, [R1+0xfc] ;  /* 0x0000fc0001177983 */ /* 0x000ee80000300800 */
[----:B------:R-:W4:Y:S04]  /*4d330*/  LDL.LU R12, [R1+0x138] ;  /* 0x00013800010c7983 */ /* 0x000f280000300800 */
[----:B------:R-:W4:Y:S01]  /*4d340*/  LDL.LU R19, [R1+0x124] ;  /* 0x0001240001137983 */ /* 0x000f220000300800 */
[----:B------:R-:W-:-:S03]  /*4d350*/  SHF.R.U32.HI R4, RZ, 0x8, R22 ;  /* 0x00000008ff047819 */ /* 0x000fc60000011616 */
[----:B------:R-:W4:Y:S01]  /*4d360*/  LDL.LU R22, [R1+0x104] ;  /* 0x0001040001167983 */ /* 0x000f220000300800 */
[----:B------:R-:W-:-:S03]  /*4d370*/  LOP3.LUT R7, R7, 0xffff, RZ, 0xc0, !PT ;  /* 0x0000ffff07077812 */ /* 0x000fc600078ec0ff */
[----:B------:R0:W-:Y:S01]  /*4d380*/  STL [R1+0x24], R9 ;  /* 0x0000240901007387 */ /* 0x0001e20000100800 */
[----:B------:R-:W-:Y:S02]  /*4d390*/  LOP3.LUT R4, R4, 0xffff, RZ, 0xc0, !PT ;  /* 0x0000ffff04047812 */ /* 0x000fe400078ec0ff */
[----:B------:R-:W-:Y:S02]  /*4d3a0*/  PRMT R7, R8, 0x3340, R7 ;  /* 0x0000334008077816 */ /* 0x000fe40000000007 */
[----:B0-----:R-:W-:Y:S02]  /*4d3b0*/  SHF.R.U32.HI R9, RZ, 0x8, R20 ;  /* 0x00000008ff097819 */ /* 0x001fe40000011614 */
[--C-:B------:R-:W-:Y:S02]  /*4d3c0*/  PRMT R4, R4, 0x3340, R1.reuse ;  /* 0x0000334004047816 */ /* 0x100fe40000000001 */
[----:B------:R-:W-:Y:S01]  /*4d3d0*/  LOP3.LUT R9, R9, 0xffff, RZ, 0xc0, !PT ;  /* 0x0000ffff09097812 */ /* 0x000fe200078ec0ff */
[----:B------:R0:W-:Y:S03]  /*4d3e0*/  STL [R1+0x30], R7 ;  /* 0x0000300701007387 */ /* 0x0001e60000100800 */
[----:B------:R-:W-:Y:S01]  /*4d3f0*/  PRMT R9, R9, 0x3340, R1 ;  /* 0x0000334009097816 */ /* 0x000fe20000000001 */
[----:B------:R1:W-:Y:S04]  /*4d400*/  STL [R1+0x20], R4 ;  /* 0x0000200401007387 */ /* 0x0003e80000100800 */
[----:B------:R2:W-:Y:S01]  /*4d410*/  STL [R1+0x6c], R2 ;  /* 0x00006c0201007387 */ /* 0x0005e20000100800 */
[----:B0-----:R-:W-:-:S03]  /*4d420*/  SHF.R.U32.HI R7, RZ, 0x8, R21 ;  /* 0x00000008ff077819 */ /* 0x001fc60000011615 */
[----:B------:R-:W-:Y:S04]  /*4d430*/  STL [R1+0x14], R9 ;  /* 0x0000140901007387 */ /* 0x000fe80000100800 */
[----:B------:R-:W4:Y:S01]  /*4d440*/  LDL.LU R21, [R1+0x3c] ;  /* 0x00003c0001157983 */ /* 0x000f220000300800 */
[----:B------:R-:W-:Y:S02]  /*4d450*/  SHF.R.U32.HI R8, RZ, 0x8, R28 ;  /* 0x00000008ff087819 */ /* 0x000fe4000001161c */
[----:B-1----:R-:W-:Y:S02]  /*4d460*/  SHF.R.U32.HI R4, RZ, 0x8, R29 ;  /* 0x00000008ff047819 */ /* 0x002fe4000001161d */
[----:B------:R-:W-:Y:S02]  /*4d470*/  LOP3.LUT R7, R7, 0xffff, RZ, 0xc0, !PT ;  /* 0x0000ffff07077812 */ /* 0x000fe400078ec0ff */
[----:B------:R-:W-:-:S02]  /*4d480*/  LOP3.LUT R8, R8, 0xffff, RZ, 0xc0, !PT ;  /* 0x0000ffff08087812 */ /* 0x000fc400078ec0ff */
[----:B------:R-:W-:Y:S02]  /*4d490*/  LOP3.LUT R4, R4, 0xffff, RZ, 0xc0, !PT ;  /* 0x0000ffff04047812 */ /* 0x000fe400078ec0ff */
[----:B------:R-:W-:Y:S02]  /*4d4a0*/  SHF.R.U32.HI R3, RZ, 0x8, R27 ;  /* 0x00000008ff037819 */ /* 0x000fe4000001161b */
[----:B--2---:R-:W-:Y:S02]  /*4d4b0*/  SHF.R.U32.HI R2, RZ, 0x8, R0 ;  /* 0x00000008ff027819 */ /* 0x004fe40000011600 */
[----:B------:R-:W-:Y:S02]  /*4d4c0*/  PRMT R7, R8, 0x3340, R7 ;  /* 0x0000334008077816 */ /* 0x000fe40000000007 */
[----:B------:R-:W-:Y:S02]  /*4d4d0*/  PRMT R0, R4, 0x3340, R1 ;  /* 0x0000334004007816 */ /* 0x000fe40000000001 */
[----:B------:R-:W-:-:S02]  /*4d4e0*/  LOP3.LUT R2, R2, 0xffff, RZ, 0xc0, !PT ;  /* 0x0000ffff02027812 */ /* 0x000fc400078ec0ff */
[----:B------:R-:W-:Y:S01]  /*4d4f0*/  LOP3.LUT R3, R3, 0xffff, RZ, 0xc0, !PT ;  /* 0x0000ffff03037812 */ /* 0x000fe200078ec0ff */
[----:B------:R-:W-:Y:S03]  /*4d500*/  STL [R1+0x84], R7 ;  /* 0x0000840701007387 */ /* 0x000fe60000100800 */
[----:B------:R-:W-:Y:S01]  /*4d510*/  PRMT R3, R3, 0x3340, R2 ;  /* 0x0000334003037816 */ /* 0x000fe20000000002 */
[----:B------:R-:W2:Y:S04]  /*4d520*/  LDL.LU R20, [R1+0x54] ;  /* 0x0000540001147983 */ /* 0x000ea80000300800 */
[----:B------:R0:W-:Y:S04]  /*4d530*/  STL [R1+0x10], R0 ;  /* 0x0000100001007387 */ /* 0x0001e80000100800 */
[----:B------:R-:W2:Y:S04]  /*4d540*/  LDL.LU R28, [R1+0xc] ;  /* 0x00000c00011c7983 */ /* 0x000ea80000300800 */
[----:B------:R-:W2:Y:S04]  /*4d550*/  LDL.LU R29, [R1+0x48] ;  /* 0x00004800011d7983 */ /* 0x000ea80000300800 */
[----:B------:R-:W2:Y:S04]  /*4d560*/  LDL.LU R27, [R1+0x134] ;  /* 0x00013400011b7983 */ /* 0x000ea80000300800 */
[----:B0-----:R-:W2:Y:S04]  /*4d570*/  LDL.LU R0, [R1+0xf8] ;  /* 0x0000f80001007983 */ /* 0x001ea80000300800 */
[----:B------:R0:W-:Y:S02]  /*4d580*/  STL [R1+0x94], R3 ;  /* 0x0000940301007387 */ /* 0x0001e40000100800 */
[----:B0-----:R-:W-:-:S02]  /*4d590*/  SHF.R.U32.HI R3, RZ, 0x8, R5 ;  /* 0x00000008ff037819 */ /* 0x001fc40000011605 */
[----:B------:R-:W-:Y:S02]  /*4d5a0*/  SHF.R.U32.HI R6, RZ, 0x8, R6 ;  /* 0x00000008ff067819 */ /* 0x000fe40000011606 */
[----:B------:R-:W-:Y:S02]  /*4d5b0*/  LOP3.LUT R3, R3, 0xffff, RZ, 0xc0, !PT ;  /* 0x0000ffff03037812 */ /* 0x000fe400078ec0ff */
[----:B---3--:R-:W-:Y:S02]  /*4d5c0*/  SHF.R.U32.HI R23, RZ, 0x8, R23 ;  /* 0x00000008ff177819 */ /* 0x008fe40000011617 */
[----:B----4-:R-:W-:Y:S02]  /*4d5d0*/  SHF.R.U32.HI R2, RZ, 0x8, R12 ;  /* 0x00000008ff027819 */ /* 0x010fe4000001160c */
[----:B------:R-:W-:Y:S02]  /*4d5e0*/  LOP3.LUT R23, R23, 0xffff, RZ, 0xc0, !PT ;  /* 0x0000ffff17177812 */ /* 0x000fe400078ec0ff */
[----:B------:R-:W-:-:S02]  /*4d5f0*/  SHF.R.U32.HI R4, RZ, 0x8, R19 ;  /* 0x00000008ff047819 */ /* 0x000fc40000011613 */
[----:B------:R-:W-:Y:S02]  /*4d600*/  LOP3.LUT R5, R2, 0xffff, RZ, 0xc0, !PT ;  /* 0x0000ffff02057812 */ /* 0x000fe400078ec0ff */
[----:B------:R-:W-:Y:S02]  /*4d610*/  LOP3.LUT R4, R4, 0xffff, RZ, 0xc0, !PT ;  /* 0x0000ffff04047812 */ /* 0x000fe400078ec0ff */
[----:B------:R-:W-:Y:S02]  /*4d620*/  PRMT R23, R23, 0x3340, R1 ;  /* 0x0000334017177816 */ /* 0x000fe40000000001 */
[----:B------:R-:W-:-:S03]  /*4d630*/  PRMT R4, R5, 0x3340, R4 ;  /* 0x0000334005047816 */ /* 0x000fc60000000004 */
[----:B------:R-:W-:Y:S04]  /*4d640*/  STL [R1+0x1f0c], R23 ;  /* 0x001f0c1701007387 */ /* 0x000fe80000100800 */
[----:B------:R-:W3:Y:S04]  /*4d650*/  LDL.LU R25, [R1+0x130] ;  /* 0x0001300001197983 */ /* 0x000ee80000300800 */
[----:B------:R-:W4:Y:S04]  /*4d660*/  LDL.LU R13, [R1+0x158] ;  /* 0x00015800010d7983 */ /* 0x000f280000300800 */
[----:B------:R0:W-:Y:S04]  /*4d670*/  STL [R1+0x78], R4 ;  /* 0x0000780401007387 */ /* 0x0001e80000100800 */
[----:B------:R-:W4:Y:S04]  /*4d680*/  LDL.LU R15, [R1+0x150] ;  /* 0x00015000010f7983 */ /* 0x000f280000300800 */
[----:B------:R-:W4:Y:S01]  /*4d690*/  LDL.LU R19, [R1+0x14c] ;  /* 0x00014c0001137983 */ /* 0x000f220000300800 */
[----:B------:R-:W-:-:S03]  /*4d6a0*/  SHF.R.U32.HI R22, RZ, 0x8, R22 ;  /* 0x00000008ff167819 */ /* 0x000fc60000011616 */
[----:B------:R-:W4:Y:S04]  /*4d6b0*/  LDL.LU R18, [R1+0xc4] ;  /* 0x0000c40001127983 */ /* 0x000f280000300800 */
[----:B------:R-:W4:Y:S01]  /*4d6c0*/  LDL.LU R12, [R1+0xc0] ;  /* 0x0000c000010c7983 */ /* 0x000f220000300800 */
[----:B------:R-:W-:Y:S02]  /*4d6d0*/  SHF.R.U32.HI R21, RZ, 0x8, R21 ;  /* 0x00000008ff157819 */ /* 0x000fe40000011615 */
[----:B------:R-:W-:Y:S02]  /*4d6e0*/  LOP3.LUT R22, R22, 0xffff, RZ, 0xc0, !PT ;  /* 0x0000ffff16167812 */ /* 0x000fe400078ec0ff */
[----:B------:R-:W-:Y:S02]  /*4d6f0*/  LOP3.LUT R2, R6, 0xffff, RZ, 0xc0, !PT ;  /* 0x0000ffff06027812 */ /* 0x000fe400078ec0ff */
[----:B------:R-:W-:-:S02]  /*4d700*/  LOP3.LUT R21, R21, 0xffff, RZ, 0xc0, !PT ;  /* 0x0000ffff15157812 */ /* 0x000fc400078ec0ff */
[--C-:B------:R-:W-:Y:S02]  /*4d710*/  PRMT R22, R22, 0x3340, R1.reuse ;  /* 0x0000334016167816 */ /* 0x100fe40000000001 */
[----:B------:R-:W-:Y:S02]  /*4d720*/  PRMT R2, R3, 0x3340, R2 ;  /* 0x0000334003027816 */ /* 0x000fe40000000002 */
[----:B------:R-:W-:Y:S01]  /*4d730*/  PRMT R21, R21, 0x3340, R1 ;  /* 0x0000334015157816 */ /* 0x000fe20000000001 */
[----:B------:R-:W-:Y:S04]  /*4d740*/  STL [R1+0x1f10], R22 ;  /* 0x001f101601007387 */ /* 0x000fe80000100800 */
[----:B------:R1:W-:Y:S04]  /*4d750*/  STL [R1+0x88], R2 ;  /* 0x0000880201007387 */ /* 0x0003e80000100800 */
[----:B------:R-:W-:Y:S04]  /*4d760*/  STL [R1+0x1f14], R21 ;  /* 0x001f141501007387 */ /* 0x000fe80000100800 */
[----:B------:R-:W4:Y:S04]  /*4d770*/  LDL.LU R26, [R1+0xb8] ;  /* 0x0000b800011a7983 */ /* 0x000f280000300800 */
[----:B------:R-:W4:Y:S01]  /*4d780*/  LDL.LU R14, [R1+0x128] ;  /* 0x00012800010e7983 */ /* 0x000f220000300800 */
[----:B--2---:R-:W-:-:S02]  /*4d790*/  SHF.R.U32.HI R5, RZ, 0x8, R20 ;  /* 0x00000008ff057819 */ /* 0x004fc40000011614 */
[----:B0-----:R-:W-:Y:S02]  /*4d7a0*/  SHF.R.U32.HI R4, RZ, 0x8, R28 ;  /* 0x00000008ff047819 */ /* 0x001fe4000001161c */
[----:B------:R-:W-:Y:S02]  /*4d7b0*/  LOP3.LUT R5, R5, 0xffff, RZ, 0xc0, !PT ;  /* 0x0000ffff05057812 */ /* 0x000fe400078ec0ff */
[----:B------:R-:W-:Y:S02]  /*4d7c0*/  LOP3.LUT R4, R4, 0xffff, RZ, 0xc0, !PT ;  /* 0x0000ffff04047812 */ /* 0x000fe400078ec0ff */
[----:B------:R-:W-:Y:S02]  /*4d7d0*/  SHF.R.U32.HI R20, RZ, 0x8, R29 ;  /* 0x00000008ff147819 */ /* 0x000fe4000001161d */
[----:B------:R-:W-:Y:S02]  /*4d7e0*/  SHF.R.U32.HI R3, RZ, 0x8, R27 ;  /* 0x00000008ff037819 */ /* 0x000fe4000001161b */
[----:B-1----:R-:W-:-:S02]  /*4d7f0*/  SHF.R.U32.HI R2, RZ, 0x8, R0 ;  /* 0x00000008ff027819 */ /* 0x002fc40000011600 */
[----:B------:R-:W-:Y:S02]  /*4d800*/  PRMT R0, R5, 0x3340, R4 ;  /* 0x0000334005007816 */ /* 0x000fe40000000004 */
[----:B------:R-:W-:-:S03]  /*4d810*/  LOP3.LUT R20, R20, 0xffff, RZ, 0xc0, !PT ;  /* 0x0000ffff14147812 */ /* 0x000fc600078ec0ff */
[----:B------:R0:W-:Y:S01]  /*4d820*/  STL [R1+0x8c], R0 ;  /* 0x00008c0001007387 */ /* 0x0001e20000100800 */
[----:B------:R-:W-:Y:S02]  /*4d830*/  LOP3.LUT R2, R2, 0xffff, RZ, 0xc0, !PT ;  /* 0x0000ffff02027812 */ /* 0x000fe400078ec0ff */
[----:B------:R-:W-:Y:S01]  /*4d840*/  LOP3.LUT R3, R3, 0xffff, RZ, 0xc0, !PT ;  /* 0x0000ffff03037812 */ /* 0x000fe200078ec0ff */
[----:B------:R-:W2:Y:S01]  /*4d850*/  LDL.LU R28, [R1+0xf4] ;  /* 0x0000f400011c7983 */ /* 0x000ea20000300800 */
[----:B------:R-:W-:Y:S02]  /*4d860*/  PRMT R20, R20, 0x3340, R1 ;  /* 0x0000334014147816 */ /* 0x000fe40000000001 */
[----:B------:R-:W-:Y:S01]  /*4d870*/  PRMT R2, R3, 0x3340, R2 ;  /* 0x0000334003027816 */ /* 0x000fe20000000002 */
[----:B------:R-:W2:Y:S04]  /*4d880*/  LDL.LU R29, [R1+0xf0] ;  /* 0x0000f000011d7983 */ /* 0x000ea80000300800 */
[----:B------:R-:W2:Y:S04]  /*4d890*/  LDL.LU R27, [R1+0xec] ;  /* 0x0000ec00011b7983 */ /* 0x000ea80000300800 */
[----:B0-----:R-:W2:Y:S04]  /*4d8a0*/  LDL.LU R0, [R1+0x74] ;  /* 0x0000740001007983 */ /* 0x001ea80000300800 */
[----:B------:R-:W-:Y:S04]  /*4d8b0*/  STL [R1+0x1f18], R20 ;  /* 0x001f181401007387 */ /* 0x000fe80000100800 */
[----:B------:R0:W-:Y:S04]  /*4d8c0*/  STL [R1+0x90], R2 ;  /* 0x0000900201007387 */ /* 0x0001e80000100800 */
[----:B------:R-:W2:Y:S01]  /*4d8d0*/  LDL.LU R16, [R1+0x12c] ;  /* 0x00012c0001107983 */ /* 0x000ea20000300800 */
[----:B---3--:R-:W-:-:S02]  /*4d8e0*/  SHF.R.U32.HI R6, RZ, 0x8, R25 ;  /* 0x00000008ff067819 */ /* 0x008fc40000011619 */
[----:B----4-:R-:W-:Y:S02]  /*4d8f0*/  SHF.R.U32.HI R5, RZ, 0x8, R13 ;  /* 0x00000008ff057819 */ /* 0x010fe4000001160d */
[----:B------:R-:W-:Y:S02]  /*4d900*/  LOP3.LUT R6, R6, 0xffff, RZ, 0xc0, !PT ;  /* 0x0000ffff06067812 */ /* 0x000fe400078ec0ff */
[----:B------:R-:W-:Y:S02]  /*4d910*/  LOP3.LUT R5, R5, 0xffff, RZ, 0xc0, !PT ;  /* 0x0000ffff05057812 */ /* 0x000fe400078ec0ff */
[----:B------:R-:W-:Y:S02]  /*4d920*/  SHF.R.U32.HI R4, RZ, 0x8, R15 ;  /* 0x00000008ff047819 */ /* 0x000fe4000001160f */
[----:B------:R-:W-:Y:S02]  /*4d930*/  PRMT R6, R6, 0x3340, R1 ;  /* 0x0000334006067816 */ /* 0x000fe40000000001 */
[----:B------:R-:W-:-:S04]  /*4d940*/  LOP3.LUT R4, R4, 0xffff, RZ, 0xc0, !PT ;  /* 0x0000ffff04047812 */ /* 0x000fc800078ec0ff */
[----:B------:R-:W-:Y:S01]  /*4d950*/  PRMT R4, R5, 0x3340, R4 ;  /* 0x0000334005047816 */ /* 0x000fe20000000004 */
[----:B------:R-:W-:Y:S04]  /*4d960*/  STL [R1+0x40], R6 ;  /* 0x0000400601007387 */ /* 0x000fe80000100800 */
[----:B------:R-:W3:Y:S04]  /*4d970*/  LDL.LU R24, [R1+0x160] ;  /* 0x0001600001187983 */ /* 0x000ee80000300800 */
[----:B------:R2:W-:Y:S04]  /*4d980*/  STL [R1+0x7c], R4 ;  /* 0x00007c0401007387 */ /* 0x0005e80000100800 */
[----:B------:R-:W4:Y:S01]  /*4d990*/  LDL.LU R25, [R1+0x15c] ;  /* 0x00015c0001197983 */ /* 0x000f220000300800 */
[----:B0-----:R-:W-:-:S03]  /*4d9a0*/  SHF.R.U32.HI R2, RZ, 0x8, R12 ;  /* 0x00000008ff027819 */ /* 0x001fc6000001160c */
[----:B------:R-:W4:Y:S04]  /*4d9b0*/  LDL.LU R15, [R1+0x154] ;  /* 0x00015400010f7983 */ /* 0x000f280000300800 */
[----:B------:R-:W4:Y:S04]  /*4d9c0*/  LDL.LU R13, [R1+0x60] ;  /* 0x00006000010d7983 */ /* 0x000f280000300800 */
[----:B------:R-:W4:Y:S01]  /*4d9d0*/  LDL.LU R12, [R1+0x5c] ;  /* 0x00005c00010c7983 */ /* 0x000f220000300800 */
[----:B------:R-:W-:Y:S02]  /*4d9e0*/  SHF.R.U32.HI R19, RZ, 0x8, R19 ;  /* 0x00000008ff137819 */ /* 0x000fe40000011613 */
[----:B------:R-:W-:-:S02]  /*4d9f0*/  SHF.R.U32.HI R3, RZ, 0x8, R18 ;  /* 0x00000008ff037819 */ /* 0x000fc40000011612 */
[----:B------:R-:W-:Y:S02]  /*4da00*/  SHF.R.U32.HI R18, RZ, 0x8, R26 ;  /* 0x00000008ff127819 */ /* 0x000fe4000001161a */
[----:B------:R-:W-:Y:S02]  /*4da10*/  LOP3.LUT R19, R19, 0xffff, RZ, 0xc0, !PT ;  /* 0x0000ffff13137812 */ /* 0x000fe400078ec0ff */
[----:B------:R-:W-:Y:S02]  /*4da20*/  LOP3.LUT R2, R2, 0xffff, RZ, 0xc0, !PT ;  /* 0x0000ffff02027812 */ /* 0x000fe400078ec0ff */
[----:B------:R-:W-:Y:S02]  /*4da30*/  LOP3.LUT R3, R3, 0xffff, RZ, 0xc0, !PT ;  /* 0x0000ffff03037812 */ /* 0x000fe400078ec0ff */
[----:B------:R-:W-:Y:S02]  /*4da40*/  LOP3.LUT R18, R18, 0xffff, RZ, 0xc0, !PT ;  /* 0x0000ffff12127812 */ /* 0x000fe400078ec0ff */
[----:B------:R-:W-:-:S02]  /*4da50*/  PRMT R19, R19, 0x3340, R1 ;  /* 0x0000334013137816 */ /* 0x000fc40000000001 */
[----:B------:R-:W-:Y:S02]  /*4da60*/  PRMT R2, R3, 0x3340, R2 ;  /* 0x0000334003027816 */ /* 0x000fe40000000002 */
[----:B------:R-:W-:Y:S01]  /*4da70*/  PRMT R18, R18, 0x3340, R1 ;  /* 0x0000334012127816 */ /* 0x000fe20000000001 */
[----:B------:R-:W-:Y:S01]  /*4da80*/  STL [R1+0x1f1c], R19 ;  /* 0x001f1c1301007387 */ /* 0x000fe20000100800 */
[----:B------:R-:W-:-:S03]  /*4da90*/  SHF.R.U32.HI R5, RZ, 0x8, R14 ;  /* 0x00000008ff057819 */ /* 0x000fc6000001160e */
[----:B------:R0:W-:Y:S04]  /*4daa0*/  STL [R1+0x80], R2 ;  /* 0x0000800201007387 */ /* 0x0001e80000100800 */
[----:B------:R-:W-:Y:S04]  /*4dab0*/  STL [R1+0x1f20], R18 ;  /* 0x001f201201007387 */ /* 0x000fe80000100800 */
[----:B------:R-:W4:Y:S04]  /*4dac0*/  LDL.LU R14, [R1+0xe4] ;  /* 0x0000e400010e7983 */ /* 0x000f280000300800 */
[----:B------:R-:W4:Y:S01]  /*4dad0*/  LDL.LU R26, [R1+0x114] ;  /* 0x00011400011a7983 */ /* 0x000f220000300800 */
[----:B--2---:R-:W-:-:S02]  /*4dae0*/  SHF.R.U32.HI R4, RZ, 0x8, R28 ;  /* 0x00000008ff047819 */ /* 0x004fc4000001161c */
[----:B------:R-:W-:Y:S02]  /*4daf0*/  LOP3.LUT R5, R5, 0xffff, RZ, 0xc0, !PT ;  /* 0x0000ffff05057812 */ /* 0x000fe400078ec0ff */
[----:B------:R-:W-:Y:S02]  /*4db00*/  LOP3.LUT R4, R4, 0xffff, RZ, 0xc0, !PT ;  /* 0x0000ffff04047812 */ /* 0x000fe400078ec0ff */
[----:B------:R-:W-:Y:S02]  /*4db10*/  SHF.R.U32.HI R17, RZ, 0x8, R29 ;  /* 0x00000008ff117819 */ /* 0x000fe4000001161d */
[----:B0-----:R-:W-:Y:S02]  /*4db20*/  SHF.R.U32.HI R2, RZ, 0x8, R0 ;  /* 0x00000008ff027819 */ /* 0x001fe40000011600 */
[----:B------:R-:W-:Y:S02]  /*4db30*/  PRMT R0, R5, 0x3340, R4 ;  /* 0x0000334005007816 */ /* 0x000fe40000000004 */
[----:B------:R-:W-:-:S02]  /*4db40*/  SHF.R.U32.HI R3, RZ, 0x8, R27 ;  /* 0x00000008ff037819 */ /* 0x000fc4000001161b */
[----:B------:R-:W-:Y:S01]  /*4db50*/  LOP3.LUT R17, R17, 0xffff, RZ, 0xc0, !PT ;  /* 0x0000ffff11117812 */ /* 0x000fe200078ec0ff */
[----:B------:R0:W-:Y:S01]  /*4db60*/  STL [R1+0x70], R0 ;  /* 0x0000700001007387 */ /* 0x0001e20000100800 */
[----:B------:R-:W-:Y:S02]  /*4db70*/  LOP3.LUT R2, R2, 0xffff, RZ, 0xc0, !PT ;  /* 0x0000ffff02027812 */ /* 0x000fe400078ec0ff */
[----:B------:R-:W-:Y:S01]  /*4db80*/  SHF.R.U32.HI R16, RZ, 0x8, R16 ;  /* 0x00000008ff107819 */ /* 0x000fe20000011610 */
[----:B------:R-:W2:Y:S01]  /*4db90*/  LDL.LU R28, [R1+0x1c] ;  /* 0x00001c00011c7983 */ /* 0x000ea20000300800 */
[----:B------:R-:W-:Y:S02]  /*4dba0*/  LOP3.LUT R3, R3, 0xffff, RZ, 0xc0, !PT ;  /* 0x0000ffff03037812 */ /* 0x000fe400078ec0ff */
[----:B------:R-:W-:Y:S01]  /*4dbb0*/  LOP3.LUT R16, R16, 0xffff, RZ, 0xc0, !PT ;  /* 0x0000ffff10107812 */ /* 0x000fe200078ec0ff */
[----:B------:R-:W2:Y:S01]  /*4dbc0*/  LDL.LU R29, [R1+0xe8] ;  /* 0x0000e800011d7983 */ /* 0x000ea20000300800 */
[----:B------:R-:W-:-:S02]  /*4dbd0*/  PRMT R17, R17, 0x3340, R1 ;  /* 0x0000334011117816 */ /* 0x000fc40000000001 */
[----:B------:R-:W-:Y:S01]  /*4dbe0*/  PRMT R2, R3, 0x3340, R2 ;  /* 0x0000334003027816 */ /* 0x000fe20000000002 */
[----:B------:R-:W2:Y:S01]  /*4dbf0*/  LDL.LU R27, [R1+0x148] ;  /* 0x00014800011b7983 */ /* 0x000ea20000300800 */
[----:B------:R-:W-:-:S03]  /*4dc00*/  PRMT R16, R16, 0x3340, R1 ;  /* 0x0000334010107816 */ /* 0x000fc60000000001 */
[----:B0-----:R-:W2:Y:S04]  /*4dc10*/  LDL.LU R0, [R1+0x144] ;  /* 0x0001440001007983 */ /* 0x001ea80000300800 */
[----:B------:R-:W-:Y:S04]  /*4dc20*/  STL [R1+0x1f08], R17 ;  /* 0x001f081101007387 */ /* 0x000fe80000100800 */
[----:B------:R0:W-:Y:S04]  /*4dc30*/  STL [R1+0x74], R2 ;  /* 0x0000740201007387 */ /* 0x0001e80000100800 */
[----:B------:R-:W-:Y:S01]  /*4dc40*/  STL [R1+0x1f24], R16 ;  /* 0x001f241001007387 */ /* 0x000fe20000100800 */
[----:B---3--:R-:W-:-:S04]  /*4dc50*/  SHF.R.U32.HI R5, RZ, 0x8, R24 ;  /* 0x00000008ff057819 */ /* 0x008fc80000011618 */
[----:B------:R-:W-:Y:S02]  /*4dc60*/  LOP3.LUT R5, R5, 0xffff, RZ, 0xc0, !PT ;  /* 0x0000ffff05057812 */ /* 0x000fe400078ec0ff */
[----:B----4-:R-:W-:-:S04]  /*4dc70*/  SHF.R.U32.HI R4, RZ, 0x8, R25 ;  /* 0x00000008ff047819 */ /* 0x010fc80000011619 */
[----:B------:R-:W-:-:S04]  /*4dc80*/  LOP3.LUT R4, R4, 0xffff, RZ, 0xc0, !PT ;  /* 0x0000ffff04047812 */ /* 0x000fc800078ec0ff */
[----:B------:R-:W-:Y:S02]  /*4dc90*/  PRMT R4, R5, 0x3340, R4 ;  /* 0x0000334005047816 */ /* 0x000fe40000000004 */
[----:B0-----:R-:W-:Y:S02]  /*4dca0*/  SHF.R.U32.HI R2, RZ, 0x8, R12 ;  /* 0x00000008ff027819 */ /* 0x001fe4000001160c */
[----:B------:R-:W3:Y:S04]  /*4dcb0*/  LDL.LU R12, [R1+0x168] ;  /* 0x00016800010c7983 */ /* 0x000ee80000300800 */
[----:B------:R-:W4:Y:S04]  /*4dcc0*/  LDL.LU R7, [R1+0x180] ;  /* 0x0001800001077983 */ /* 0x000f280000300800 */
[----:B------:R2:W-:Y:S04]  /*4dcd0*/  STL [R1+0x68], R4 ;  /* 0x0000680401007387 */ /* 0x0005e80000100800 */
[----:B------:R-:W4:Y:S04]  /*4dce0*/  LDL.LU R9, [R1+0x174] ;  /* 0x0001740001097983 */ /* 0x000f280000300800 */
[----:B------:R-:W4:Y:S04]  /*4dcf0*/  LDL.LU R11, [R1+0x170] ;  /* 0x00017000010b7983 */ /* 0x000f280000300800 */
[----:B------:R-:W4:Y:S04]  /*4dd00*/  LDL.LU R10, [R1+0x11c] ;  /* 0x00011c00010a7983 */ /* 0x000f280000300800 */
[----:B------:R-:W4:Y:S01]  /*4dd10*/  LDL.LU R24, [R1+0x10c] ;  /* 0x00010c0001187983 */ /* 0x000f220000300800 */
[----:B------:R-:W-:-:S02]  /*4dd20*/  SHF.R.U32.HI R15, RZ, 0x8, R15 ;  /* 0x00000008ff0f7819 */ /* 0x000fc4000001160f */
[----:B------:R-:W-:Y:S02]  /*4dd30*/  SHF.R.U32.HI R3, RZ, 0x8, R13 ;  /* 0x00000008ff037819 */ /* 0x000fe4000001160d */
[----:B------:R-:W-:Y:S02]  /*4dd40*/  LOP3.LUT R15, R15, 0xffff, RZ, 0xc0, !PT ;  /* 0x0000ffff0f0f7812 */ /* 0x000fe400078ec0ff */
[----:B------:R-:W-:Y:S02]  /*4dd50*/  SHF.R.U32.HI R14, RZ, 0x8, R14 ;  /* 0x00000008ff0e7819 */ /* 0x000fe4000001160e */
[----:B------:R-:W-:Y:S02]  /*4dd60*/  LOP3.LUT R2, R2, 0xffff, RZ, 0xc0, !PT ;  /* 0x0000ffff02027812 */ /* 0x000fe400078ec0ff */
[----:B------:R-:W-:Y:S02]  /*4dd70*/  LOP3.LUT R3, R3, 0xffff, RZ, 0xc0, !PT ;  /* 0x0000ffff03037812 */ /* 0x000fe400078ec0ff */
[----:B------:R-:W-:-:S02]  /*4dd80*/  LOP3.LUT R14, R14, 0xffff, RZ, 0xc0, !PT ;  /* 0x0000ffff0e0e7812 */ /* 0x000fc400078ec0ff */
[--C-:B------:R-:W-:Y:S02]  /*4dd90*/  PRMT R15, R15, 0x3340, R1.reuse ;  /* 0x000033400f0f7816 */ /* 0x100fe40000000001 */
[----:B------:R-:W-:Y:S02]  /*4dda0*/  PRMT R2, R3, 0x3340, R2 ;  /* 0x0000334003027816 */ /* 0x000fe40000000002 */
[----:B------:R-:W-:Y:S01]  /*4ddb0*/  PRMT R14, R14, 0x3340, R1 ;  /* 0x000033400e0e7816 */ /* 0x000fe20000000001 */
[----:B------:R-:W-:Y:S01]  /*4ddc0*/  STL [R1+0x1f28], R15 ;  /* 0x001f280f01007387 */ /* 0x000fe20000100800 */
[----:B------:R-:W-:-:S03]  /*4ddd0*/  SHF.R.U32.HI R5, RZ, 0x8, R26 ;  /* 0x00000008ff057819 */ /* 0x000fc6000001161a */
[----:B------:R0:W-:Y:S04]  /*4dde0*/  STL [R1+0x64], R2 ;  /* 0x0000640201007387 */ /* 0x0001e80000100800 */
[----:B------:R-:W4:Y:S04]  /*4ddf0*/  LDL.LU R25, [R1+0xd0] ;  /* 0x0000d00001197983 */ /* 0x000f280000300800 */
[----:B------:R-:W-:Y:S04]  /*4de00*/  STL [R1+0x1f38], R14 ;  /* 0x001f380e01007387 */ /* 0x000fe80000100800 */
[----:B------:R-:W4:Y:S01]  /*4de10*/  LDL.LU R26, [R1+0x164] ;  /* 0x00016400011a7983 */ /* 0x000f220000300800 */
[----:B--2---:R-:W-:-:S02]  /*4de20*/  SHF.R.U32.HI R4, RZ, 0x8, R28 ;  /* 0x00000008ff047819 */ /* 0x004fc4000001161c */
[----:B------:R-:W-:Y:S01]  /*4de30*/  SHF.R.U32.HI R13, RZ, 0x8, R29 ;  /* 0x00000008ff0d7819 */ /* 0x000fe2000001161d */
[----:B------:R-:W2:Y:S01]  /*4de40*/  LDL.LU R28, [R1+0x140] ;  /* 0x00014000011c7983 */ /* 0x000ea20000300800 */
[----:B------:R-:W-:Y:S02]  /*4de50*/  LOP3.LUT R4, R4, 0xffff, RZ, 0xc0, !PT ;  /* 0x0000ffff04047812 */ /* 0x000fe400078ec0ff */
[----:B------:R-:W-:Y:S02]  /*4de60*/  LOP3.LUT R5, R5, 0xffff, RZ, 0xc0, !PT ;  /* 0x0000ffff05057812 */ /* 0x000fe400078ec0ff */
[----:B------:R-:W-:Y:S02]  /*4de70*/  SHF.R.U32.HI R3, RZ, 0x8, R27 ;  /* 0x00000008ff037819 */ /* 0x000fe4000001161b */
[----:B0-----:R-:W-:Y:S02]  /*4de80*/  SHF.R.U32.HI R2, RZ, 0x8, R0 ;  /* 0x00000008ff027819 */ /* 0x001fe40000011600 */
[----:B------:R-:W-:-:S02]  /*4de90*/  LOP3.LUT R13, R13, 0xffff, RZ, 0xc0, !PT ;  /* 0x0000ffff0d0d7812 */ /* 0x000fc400078ec0ff */
[----:B------:R-:W-:Y:S02]  /*4dea0*/  PRMT R0, R5, 0x3340, R4 ;  /* 0x0000334005007816 */ /* 0x000fe40000000004 */
[----:B------:R-:W-:Y:S02]  /*4deb0*/  LOP3.LUT R2, R2, 0xffff, RZ, 0xc0, !PT ;  /* 0x0000ffff02027812 */ /* 0x000fe400078ec0ff */
[----:B------:R-:W-:Y:S01]  /*4dec0*/  LOP3.LUT R3, R3, 0xffff, RZ, 0xc0, !PT ;  /* 0x0000ffff03037812 */ /* 0x000fe200078ec0ff */
[----:B------:R0:W-:Y:S01]  /*4ded0*/  STL [R1+0x54], R0 ;  /* 0x0000540001007387 */ /* 0x0001e20000100800 */
[----:B------:R-:W-:Y:S02]  /*4dee0*/  PRMT R13, R13, 0x3340, R1 ;  /* 0x000033400d0d7816 */ /* 0x000fe40000000001 */
[----:B------:R-:W-:Y:S01]  /*4def0*/  PRMT R2, R3, 0x3340, R2 ;  /* 0x0000334003027816 */ /* 0x000fe20000000002 */
[----:B------:R-:W2:Y:S04]  /*4df00*/  LDL.LU R29, [R1+0x13c] ;  /* 0x00013c00011d7983 */ /* 0x000ea80000300800 */
[----:B------:R-:W2:Y:S04]  /*4df10*/  LDL.LU R27, [R1+0x108] ;  /* 0x00010800011b7983 */ /* 0x000ea80000300800 */
[----:B0-----:R-:W2:Y:S04]  /*4df20*/  LDL.LU R0, [R1+0xcc] ;  /* 0x0000cc0001007983 */ /* 0x001ea80000300800 */
[----:B------:R-:W-:Y:S04]  /*4df30*/  STL [R1+0x1f3c], R13 ;  /* 0x001f3c0d01007387 */ /* 0x000fe80000100800 */
[----:B------:R0:W-:Y:S01]  /*4df40*/  STL [R1+0x4c], R2 ;  /* 0x00004c0201007387 */ /* 0x0001e20000100800 */
[----:B---3--:R-:W-:-:S02]  /*4df50*/  SHF.R.U32.HI R12, RZ, 0x8, R12 ;  /* 0x00000008ff0c7819 */ /* 0x008fc4000001160c */
[----:B----4-:R-:W-:Y:S02]  /*4df60*/  SHF.R.U32.HI R5, RZ, 0x8, R7 ;  /* 0x00000008ff057819 */ /* 0x010fe40000011607 */
[----:B------:R-:W-:Y:S02]  /*4df70*/  LOP3.LUT R12, R12, 0xffff, RZ, 0xc0, !PT ;  /* 0x0000ffff0c0c7812 */ /* 0x000fe400078ec0ff */
[----:B------:R-:W-:Y:S02]  /*4df80*/  LOP3.LUT R5, R5, 0xffff, RZ, 0xc0, !PT ;  /* 0x0000ffff05057812 */ /* 0x000fe400078ec0ff */
[----:B------:R-:W-:Y:S02]  /*4df90*/  SHF.R.U32.HI R4, RZ, 0x8, R9 ;  /* 0x00000008ff047819 */ /* 0x000fe40000011609 */
[----:B------:R-:W-:Y:S02]  /*4dfa0*/  SHF.R.U32.HI R7, RZ, 0x8, R11 ;  /* 0x00000008ff077819 */ /* 0x000fe4000001160b */
[----:B------:R-:W-:-:S02]  /*4dfb0*/  LOP3.LUT R4, R4, 0xffff, RZ, 0xc0, !PT ;  /* 0x0000ffff04047812 */ /* 0x000fc400078ec0ff */
[----:B------:R-:W-:Y:S02]  /*4dfc0*/  SHF.R.U32.HI R3, RZ, 0x8, R10 ;  /* 0x00000008ff037819 */ /* 0x000fe4000001160a */
[----:B------:R-:W-:Y:S02]  /*4dfd0*/  LOP3.LUT R7, R7, 0xffff, RZ, 0xc0, !PT ;  /* 0x0000ffff07077812 */ /* 0x000fe400078ec0ff */
[----:B0-----:R-:W-:Y:S02]  /*4dfe0*/  SHF.R.U32.HI R2, RZ, 0x8, R24 ;  /* 0x00000008ff027819 */ /* 0x001fe40000011618 */
[----:B------:R-:W-:Y:S02]  /*4dff0*/  LOP3.LUT R3, R3, 0xffff, RZ, 0xc0, !PT ;  /* 0x0000ffff03037812 */ /* 0x000fe400078ec0ff */
[----:B------:R-:W-:Y:S02]  /*4e000*/  LOP3.LUT R2, R2, 0xffff, RZ, 0xc0, !PT ;  /* 0x0000ffff02027812 */ /* 0x000fe400078ec0ff */
[----:B------:R-:W-:-:S02]  /*4e010*/  PRMT R12, R12, 0x3340, R1 ;  /* 0x000033400c0c7816 */ /* 0x000fc40000000001 */
[----:B------:R-:W-:Y:S02]  /*4e020*/  PRMT R7, R7, 0x3340, R1 ;  /* 0x0000334007077816 */ /* 0x000fe40000000001 */
[----:B------:R-:W-:Y:S01]  /*4e030*/  PRMT R4, R5, 0x3340, R4 ;  /* 0x0000334005047816 */ /* 0x000fe20000000004 */
[----:B------:R-:W-:Y:S01]  /*4e040*/  STL [R1+0x1f40], R12 ;  /* 0x001f400c01007387 */ /* 0x000fe20000100800 */
[----:B------:R-:W-:-:S03]  /*4e050*/  PRMT R2, R3, 0x3340, R2 ;  /* 0x0000334003027816 */ /* 0x000fc60000000002 */
[----:B------:R-:W-:Y:S04]  /*4e060*/  STL [R1+0x1f04], R7 ;  /* 0x001f040701007387 */ /* 0x000fe80000100800 */
[----:B------:R2:W-:Y:S04]  /*4e070*/  STL [R1+0x48], R4 ;  /* 0x0000480401007387 */ /* 0x0005e80000100800 */
[----:B------:R-:W3:Y:S04]  /*4e080*/  LDL.LU R20, [R1+0x16c] ;  /* 0x00016c0001147983 */ /* 0x000ee80000300800 */
[----:B------:R0:W-:Y:S04]  /*4e090*/  STL [R1+0x44], R2 ;  /* 0x0000440201007387 */ /* 0x0001e80000100800 */
[----:B------:R-:W4:Y:S04]  /*4e0a0*/  LDL.LU R9, [R1+0x190] ;  /* 0x0001900001097983 */ /* 0x000f280000300800 */
[----:B------:R-:W4:Y:S04]  /*4e0b0*/  LDL.LU R21, [R1+0x184] ;  /* 0x0001840001157983 */ /* 0x000f280000300800 */
[----:B------:R-:W4:Y:S04]  /*4e0c0*/  LDL.LU R10, [R1+0x17c] ;  /* 0x00017c00010a7983 */ /* 0x000f280000300800 */
[----:B------:R-:W4:Y:S04]  /*4e0d0*/  LDL.LU R22, [R1+0x50] ;  /* 0x0000500001167983 */ /* 0x000f280000300800 */
[----:B------:R-:W4:Y:S04]  /*4e0e0*/  LDL.LU R23, [R1+0x4] ;  /* 0x0000040001177983 */ /* 0x000f280000300800 */
[----:B------:R-:W4:Y:S01]  /*4e0f0*/  LDL.LU R11, [R1+0x2b4] ;  /* 0x0002b400010b7983 */ /* 0x000f220000300800 */
[----:B------:R-:W-:-:S02]  /*4e100*/  SHF.R.U32.HI R6, RZ, 0x8, R25 ;  /* 0x00000008ff067819 */ /* 0x000fc40000011619 */
[----:B------:R-:W-:Y:S01]  /*4e110*/  SHF.R.U32.HI R5, RZ, 0x8, R26 ;  /* 0x00000008ff057819 */ /* 0x000fe2000001161a */
[----:B------:R-:W4:Y:S04]  /*4e120*/  LDL.LU R24, [R1+0x2b0] ;  /* 0x0002b00001187983 */ /* 0x000f280000300800 */
[----:B------:R-:W4:Y:S04]  /*4e130*/  LDL.LU R25, [R1+0x1fc] ;  /* 0x0001fc0001197983 */ /* 0x000f280000300800 */
[----:B------:R-:W4:Y:S01]  /*4e140*/  LDL.LU R26, [R1+0x1f8] ;  /* 0x0001f800011a7983 */ /* 0x000f220000300800 */
[----:B--2---:R-:W-:-:S02]  /*4e150*/  SHF.R.U32.HI R4, RZ, 0x8, R28 ;  /* 0x00000008ff047819 */ /* 0x004fc4000001161c */
[----:B------:R-:W-:Y:S01]  /*4e160*/  SHF.R.U32.HI R3, RZ, 0x8, R27 ;  /* 0x00000008ff037819 */ /* 0x000fe2000001161b */
[----:B------:R-:W2:Y:S01]  /*4e170*/  LDL.LU R28, [R1+0x178] ;  /* 0x00017800011c7983 */ /* 0x000ea20000300800 */
[----:B0-----:R-:W-:Y:S02]  /*4e180*/  SHF.R.U32.HI R2, RZ, 0x8, R0 ;  /* 0x00000008ff027819 */ /* 0x001fe40000011600 */
[----:B------:R-:W-:Y:S02]  /*4e190*/  SHF.R.U32.HI R8, RZ, 0x8, R29 ;  /* 0x00000008ff087819 */ /* 0x000fe4000001161d */
[----:B------:R-:W-:Y:S01]  /*4e1a0*/  LOP3.LUT R6, R6, 0xffff, RZ, 0xc0, !PT ;  /* 0x0000ffff06067812 */ /* 0x000fe200078ec0ff */
[----:B------:R-:W2:Y:S01]  /*4e1b0*/  LDL.LU R29, [R1+0x18c] ;  /* 0x00018c00011d7983 */ /* 0x000ea20000300800 */
[----:B------:R-:W-:Y:S02]  /*4e1c0*/  LOP3.LUT R4, R4, 0xffff, RZ, 0xc0, !PT ;  /* 0x0000ffff04047812 */ /* 0x000fe400078ec0ff */
[----:B------:R-:W-:-:S02]  /*4e1d0*/  LOP3.LUT R5, R5, 0xffff, RZ, 0xc0, !PT ;  /* 0x0000ffff05057812 */ /* 0x000fc400078ec0ff */
[----:B------:R-:W-:Y:S02]  /*4e1e0*/  LOP3.LUT R2, R2, 0xffff, RZ, 0xc0, !PT ;  /* 0x0000ffff02027812 */ /* 0x000fe400078ec0ff */
[----:B------:R-:W-:Y:S02]  /*4e1f0*/  LOP3.LUT R3, R3, 0xffff, RZ, 0xc0, !PT ;  /* 0x0000ffff03037812 */ /* 0x000fe400078ec0ff */
[----:B------:R-:W-:Y:S02]  /*4e200*/  LOP3.LUT R8, R8, 0xffff, RZ, 0xc0, !PT ;  /* 0x0000ffff08087812 */ /* 0x000fe400078ec0ff */
[----:B------:R-:W-:Y:S02]  /*4e210*/  PRMT R6, R6, 0x3340, R1 ;  /* 0x0000334006067816 */ /* 0x000fe40000000001 */
[----:B------:R-:W-:Y:S02]  /*4e220*/  PRMT R0, R5, 0x3340, R4 ;  /* 0x0000334005007816 */ /* 0x000fe40000000004 */
[----:B------:R-:W-:-:S02]  /*4e230*/  PRMT R2, R3, 0x3340, R2 ;  /* 0x0000334003027816 */ /* 0x000fc40000000002 */
[----:B------:R-:W-:Y:S01]  /*4e240*/  PRMT R4, R8, 0x3340, R1 ;  /* 0x0000334008047816 */ /* 0x000fe20000000001 */
[----:B------:R-:W-:Y:S04]  /*4e250*/  STL [R1+0x1f00], R6 ;  /* 0x001f000601007387 */ /* 0x000fe80000100800 */
[----:B------:R-:W2:Y:S04]  /*4e260*/  LDL.LU R27, [R1+0x194] ;  /* 0x00019400011b7983 */ /* 0x000ea80000300800 */
[----:B------:R0:W-:Y:S04]  /*4e270*/  STL [R1+0x3c], R0 ;  /* 0x00003c0001007387 */ /* 0x0001e80000100800 */
[----:B------:R-:W-:Y:S04]  /*4e280*/  STL [R1+0x1efc], R4 ;  /* 0x001efc0401007387 */ /* 0x000fe80000100800 */
[----:B0-----:R-:W2:Y:S04]  /*4e290*/  LDL.LU R0, [R1+0x188] ;  /* 0x0001880001007983 */ /* 0x001ea80000300800 */
[----:B------:R0:W-:Y:S01]  /*4e2a0*/  STL [R1+0x28], R2 ;  /* 0x0000280201007387 */ /* 0x0001e20000100800 */
[----:B---3--:R-:W-:-:S04]  /*4e2b0*/  SHF.R.U32.HI R5, RZ, 0x8, R20 ;  /* 0x00000008ff057819 */ /* 0x008fc80000011614 */
[----:B------:R-:W-:Y:S02]  /*4e2c0*/  LOP3.LUT R5, R5, 0xffff, RZ, 0xc0, !PT ;  /* 0x0000ffff05057812 */ /* 0x000fe400078ec0ff */
[----:B----4-:R-:W-:Y:S02]  /*4e2d0*/  SHF.R.U32.HI R9, RZ, 0x8, R9 ;  /* 0x00000008ff097819 */ /* 0x010fe40000011609 */
[----:B------:R-:W-:Y:S02]  /*4e2e0*/  SHF.R.U32.HI R3, RZ, 0x8, R21 ;  /* 0x00000008ff037819 */ /* 0x000fe40000011615 */
[----:B------:R-:W-:Y:S02]  /*4e2f0*/  SHF.R.U32.HI R10, RZ, 0x8, R10 ;  /* 0x00000008ff0a7819 */ /* 0x000fe4000001160a */
[----:B------:R-:W-:Y:S02]  /*4e300*/  LOP3.LUT R3, R3, 0xffff, RZ, 0xc0, !PT ;  /* 0x0000ffff03037812 */ /* 0x000fe400078ec0ff */
[----:B------:R-:W-:-:S02]  /*4e310*/  LOP3.LUT R9, R9, 0xffff, RZ, 0xc0, !PT ;  /* 0x0000ffff09097812 */ /* 0x000fc400078ec0ff */
[----:B------:R-:W-:Y:S02]  /*4e320*/  LOP3.LUT R10, R10, 0xffff, RZ, 0xc0, !PT ;  /* 0x0000ffff0a0a7812 */ /* 0x000fe400078ec0ff */
[----:B------:R-:W-:Y:S02]  /*4e330*/  SHF.R.U32.HI R8, RZ, 0x8, R22 ;  /* 0x00000008ff087819 */ /* 0x000fe40000011616 */
[----:B0-----:R-:W-:Y:S02]  /*4e340*/  SHF.R.U32.HI R2, RZ, 0x8, R23 ;  /* 0x00000008ff027819 */ /* 0x001fe40000011617 */
[----:B------:R-:W-:Y:S02]  /*4e350*/  PRMT R5, R5, 0x3340, R1 ;  /* 0x0000334005057816 */ /* 0x000fe40000000001 */
[----:B------:R-:W-:Y:S02]  /*4e360*/  PRMT R4, R9, 0x3340, R3 ;  /* 0x0000334009047816 */ /* 0x000fe40000000003 */
[----:B------:R-:W-:Y:S01]  /*4e370*/  PRMT R3, R10, 0x3340, R1 ;  /* 0x000033400a037816 */ /* 0x000fe20000000001 */
[----:B------:R-:W-:Y:S01]  /*4e380*/  STL [R1+0x1ef8], R5 ;  /* 0x001ef80501007387 */ /* 0x000fe20000100800 */
[----:B------:R-:W-:-:S02]  /*4e390*/  LOP3.LUT R2, R2, 0xffff, RZ, 0xc0, !PT ;  /* 0x0000ffff02027812 */ /* 0x000fc400078ec0ff */
[----:B------:R-:W-:Y:S01]  /*4e3a0*/  LOP3.LUT R8, R8, 0xffff, RZ, 0xc0, !PT ;  /* 0x0000ffff08087812 */ /* 0x000fe200078ec0ff */
[----:B------:R0:W-:Y:S04]  /*4e3b0*/  STL [R1+0x1f44], R3 ;  /* 0x001f440301007387 */ /* 0x0001e80000100800 */
[----:B------:R1:W-:Y:S01]  /*4e3c0*/  STL [R1+0x1c], R4 ;  /* 0x00001c0401007387 */ /* 0x0003e20000100800 */
[----:B0-----:R-:W-:Y:S02]  /*4e3d0*/  LOP3.LUT R3, R11, 0xffff, RZ, 0xc0, !PT ;  /* 0x0000ffff0b037812 */ /* 0x001fe400078ec0ff */
[----:B-1----:R-:W-:Y:S02]  /*4e3e0*/  PRMT R4, R8, 0x3340, R2 ;  /* 0x0000334008047816 */ /* 0x002fe40000000002 */
[----:B------:R-:W-:-:S03]  /*4e3f0*/  LOP3.LUT R2, R24, 0xffff, RZ, 0xc0, !PT ;  /* 0x0000ffff18027812 */ /* 0x000fc600078ec0ff */
[----:B------:R0:W-:Y:S04]  /*4e400*/  STL [R1+0x18], R4 ;  /* 0x0000180401007387 */ /* 0x0001e80000100800 */
[----:B------:R1:W-:Y:S01]  /*4e410*/  STL [R1+0x50], R3 ;  /* 0x0000500301007387 */ /* 0x0003e20000100800 */
[----:B0-----:R-:W-:-:S03]  /*4e420*/  LOP3.LUT R4, R25, 0xffff, RZ, 0xc0, !PT ;  /* 0x0000ffff19047812 */ /* 0x001fc600078ec0ff */
[----:B------:R-:W-:Y:S01]  /*4e430*/  STL [R1+0x58], R2 ;  /* 0x0000580201007387 */ /* 0x000fe20000100800 */
[----:B-1----:R-:W-:-:S03]  /*4e440*/  LOP3.LUT R3, R26, 0xffff, RZ, 0xc0, !PT ;  /* 0x0000ffff1a037812 */ /* 0x002fc600078ec0ff */
[----:B------:R0:W-:Y:S04]  /*4e450*/  STL [R1+0x5c], R4 ;  /* 0x00005c0401007387 */ /* 0x0001e80000100800 */
[----:B------:R-:W-:Y:S04]  /*4e460*/  STL [R1+0x60], R3 ;  /* 0x0000600301007387 */ /* 0x000fe80000100800 */
[----:B0-----:R-:W3:Y:S04]  /*4e470*/  LDL.LU R4, [R1+0x1f4] ;  /* 0x0001f40001047983 */ /* 0x001ee80000300800 */
[----:B------:R-:W4:Y:S04]  /*4e480*/  LDL.LU R5, [R1+0x1ec] ;  /* 0x0001ec0001057983 */ /* 0x000f280000300800 */
[----:B----4-:R0:W-:Y:S04]  /*4e490*/  STL [R1+0x1f5c], R5 ;  /* 0x001f5c0501007387 */ /* 0x0101e80000100800 */
[----:B------:R-:W4:Y:S04]  /*4e4a0*/  LDL.LU R11, [R1+0x1c4] ;  /* 0x0001c400010b7983 */ /* 0x000f280000300800 */
[----:B0-----:R-:W3:Y:S04]  /*4e4b0*/  LDL R5, [R1+0x58] ;  /* 0x0000580001057983 */ /* 0x001ee80000100800 */
[----:B------:R-:W4:Y:S01]  /*4e4c0*/  LDL.LU R17, [R1+0xb0] ;  /* 0x0000b00001117983 */ /* 0x000f220000300800 */
[----:B--2---:R-:W-:-:S02]  /*4e4d0*/  SHF.R.U32.HI R2, RZ, 0x8, R28 ;  /* 0x00000008ff027819 */ /* 0x004fc4000001161c */
[----:B------:R-:W-:Y:S02]  /*4e4e0*/  SHF.R.U32.HI R10, RZ, 0x8, R29 ;  /* 0x00000008ff0a7819 */ /* 0x000fe4000001161d */
[----:B------:R-:W-:Y:S02]  /*4e4f0*/  SHF.R.U32.HI R9, RZ, 0x8, R27 ;  /* 0x00000008ff097819 */ /* 0x000fe4000001161b */
[----:B------:R-:W-:Y:S02]  /*4e500*/  SHF.R.U32.HI R8, RZ, 0x8, R0 ;  /* 0x00000008ff087819 */ /* 0x000fe40000011600 */
[----:B------:R-:W-:Y:S02]  /*4e510*/  LOP3.LUT R29, R10, 0xffff, RZ, 0xc0, !PT ;  /* 0x0000ffff0a1d7812 */ /* 0x000fe400078ec0ff */
[----:B------:R-:W-:Y:S02]  /*4e520*/  LOP3.LUT R27, R9, 0xffff, RZ, 0xc0, !PT ;  /* 0x0000ffff091b7812 */ /* 0x000fe400078ec0ff */
[----:B------:R-:W-:Y:S01]  /*4e530*/  LOP3.LUT R0, R8, 0xffff, RZ, 0xc0, !PT ;  /* 0x0000ffff08007812 */ /* 0x000fe200078ec0ff */
[----:B----4-:R0:W-:Y:S04]  /*4e540*/  STL [R1+0x1f58], R17 ;  /* 0x001f581101007387 */ /* 0x0101e80000100800 */
[----:B0-----:R-:W2:Y:S04]  /*4e550*/  LDL R17, [R1+0x60] ;  /* 0x0000600001117983 */ /* 0x001ea80000100800 */
[----:B------:R-:W4:Y:S04]  /*4e560*/  LDL.LU R28, [R1+0xa8] ;  /* 0x0000a800011c7983 */ /* 0x000f280000300800 */
[----:B------:R-:W4:Y:S04]  /*4e570*/  LDL.LU R3, [R1+0xac] ;  /* 0x0000ac0001037983 */ /* 0x000f280000300800 */
[----:B------:R-:W4:Y:S04]  /*4e580*/  LDL.LU R12, [R1+0x2c] ;  /* 0x00002c00010c7983 */ /* 0x000f280000300800 */
[----:B------:R-:W4:Y:S04]  /*4e590*/  LDL.LU R13, [R1+0xa0] ;  /* 0x0000a000010d7983 */ /* 0x000f280000300800 */
[----:B------:R-:W4:Y:S04]  /*4e5a0*/  LDL.LU R14, [R1] ;  /* 0x00000000010e7983 */ /* 0x000f280000300800 */
        /* <DEDUP_REMOVED lines=13> */
[----:B------:R-:W4:Y:S04]  /*4e680*/  LDL R10, [R1+0x5c] ;  /* 0x00005c00010a7983 */ /* 0x000f280000100800 */
[----:B------:R-:W3:Y:S04]  /*4e690*/  LDL.LU R9, [R1+0x1f0] ;  /* 0x0001f00001097983 */ /* 0x000ee80000300800 */
[----:B------:R-:W2:Y:S01]  /*4e6a0*/  LDL R8, [R1+0x50] ;  /* 0x0000500001087983 */ /* 0x000ea20000100800 */
[----:B---3--:R-:W-:-:S02]  /*4e6b0*/  PRMT R9, R9, 0x4210, R5 ;  /* 0x0000421009097816 */ /* 0x008fc40000000005 */
[----:B--2---:R-:W-:Y:S02]  /*4e6c0*/  PRMT R8, R4, 0x4210, R8 ;  /* 0x0000421004087816 */ /* 0x004fe40000000008 */
[----:B------:R-:W2:Y:S04]  /*4e6d0*/  LDL.LU R4, [R1+0x78] ;  /* 0x0000780001047983 */ /* 0x000ea80000300800 */
[----:B------:R-:W4:Y:S01]  /*4e6e0*/  LDL.LU R5, [R1+0x1f5c] ;  /* 0x001f5c0001057983 */ /* 0x000f220000300800 */
[----:B------:R-:W-:Y:S02]  /*4e6f0*/  PRMT R27, R27, 0x3340, R29 ;  /* 0x000033401b1b7816 */ /* 0x000fe4000000001d */
[----:B------:R-:W-:Y:S02]  /*4e700*/  PRMT R11, R11, 0x4210, R17 ;  /* 0x000042100b0b7816 */ /* 0x000fe40000000011 */
[----:B------:R-:W-:-:S02]  /*4e710*/  PRMT R0, R0, 0x3340, R1 ;  /* 0x0000334000007816 */ /* 0x000fc40000000001 */
[----:B----4-:R-:W-:Y:S02]  /*4e720*/  PRMT R10, R5, 0x4210, R10 ;  /* 0x00004210050a7816 */ /* 0x010fe4000000000a */
[----:B------:R-:W3:Y:S04]  /*4e730*/  LDL.LU R5, [R1+0x88] ;  /* 0x0000880001057983 */ /* 0x000ee80000300800 */
[----:B------:R-:W4:Y:S04]  /*4e740*/  LDL.LU R17, [R1+0x1f58] ;  /* 0x001f580001117983 */ /* 0x000f280000300800 */
[----:B------:R-:W2:Y:S04]  /*4e750*/  LDL.LU R29, [R1+0x1f54] ;  /* 0x001f5400011d7983 */ /* 0x000ea80000300800 */
[----:B------:R0:W-:Y:S04]  /*4e760*/  STL [R1+0xc], R27 ;  /* 0x00000c1b01007387 */ /* 0x0001e80000100800 */
[----:B0-----:R-:W4:Y:S04]  /*4e770*/  LDL.LU R27, [R1+0x1f50] ;  /* 0x001f5000011b7983 */ /* 0x001f280000300800 */
[----:B------:R0:W-:Y:S04]  /*4e780*/  STL [R1+0x4], R0 ;  /* 0x0000040001007387 */ /* 0x0001e80000100800 */
[----:B0-----:R-:W3:Y:S01]  /*4e790*/  LDL.LU R0, [R1+0x1f4c] ;  /* 0x001f4c0001007983 */ /* 0x001ee20000300800 */
[----:B--2---:R-:W-:-:S02]  /*4e7a0*/  PRMT R29, R28, 0x5410, R29 ;  /* 0x000054101c1d7816 */ /* 0x004fc4000000001d */
[----:B----4-:R-:W-:Y:S01]  /*4e7b0*/  PRMT R27, R17, 0x5410, R27 ;  /* 0x00005410111b7816 */ /* 0x010fe2000000001b */
[----:B---3--:R0:W-:Y:S04]  /*4e7c0*/  STSM.16.M88.4 [R0], R8 ;  /* 0x0000000800007844 */ /* 0x0081e80000000200 */
[----:B0-----:R-:W2:Y:S04]  /*4e7d0*/  LDL.LU R8, [R1+0x8c] ;  /* 0x00008c0001087983 */ /* 0x001ea80000300800 */
[----:B------:R-:W3:Y:S04]  /*4e7e0*/  LDL.LU R9, [R1+0x40] ;  /* 0x0000400001097983 */ /* 0x000ee80000300800 */
[----:B------:R-:W3:Y:S04]  /*4e7f0*/  LDL.LU R10, [R1+0x90] ;  /* 0x00009000010a7983 */ /* 0x000ee80000300800 */
[----:B------:R-:W4:Y:S04]  /*4e800*/  LDL.LU R11, [R1+0x7c] ;  /* 0x00007c00010b7983 */ /* 0x000f280000300800 */
[----:B------:R-:W2:Y:S04]  /*4e810*/  LDL.LU R17, [R1+0x80] ;  /* 0x0000800001117983 */ /* 0x000ea80000300800 */
[----:B------:R-:W3:Y:S01]  /*4e820*/  LDL.LU R28, [R1+0x1f48] ;  /* 0x001f4800011c7983 */ /* 0x000ee20000300800 */
[----:B------:R-:W-:-:S02]  /*4e830*/  PRMT R13, R13, 0x5410, R12 ;  /* 0x000054100d0d7816 */ /* 0x000fc4000000000c */
[----:B------:R-:W-:Y:S02]  /*4e840*/  PRMT R26, R26, 0x5410, R14 ;  /* 0x000054101a1a7816 */ /* 0x000fe4000000000e */
[----:B------:R-:W-:Y:S02]  /*4e850*/  PRMT R18, R18, 0x5410, R16 ;  /* 0x0000541012127816 */ /* 0x000fe40000000010 */
[----:B------:R-:W-:Y:S02]  /*4e860*/  PRMT R20, R20, 0x5410, R19 ;  /* 0x0000541014147816 */ /* 0x000fe40000000013 */
[----:B------:R-:W-:Y:S02]  /*4e870*/  PRMT R22, R22, 0x5410, R21 ;  /* 0x0000541016167816 */ /* 0x000fe40000000015 */
[----:B------:R-:W-:Y:S02]  /*4e880*/  PRMT R7, R7, 0x5410, R23 ;  /* 0x0000541007077816 */ /* 0x000fe40000000017 */
[----:B------:R-:W-:Y:S01]  /*4e890*/  LOP3.LUT R2, R2, 0xffff, RZ, 0xc0, !PT ;  /* 0x0000ffff02027812 */ /* 0x000fe200078ec0ff */
[----:B------:R-:W-:Y:S01]  /*4e8a0*/  BAR.SYNC.DEFER_BLOCKING 0x0 ;  /* 0x0000000000007b1d */ /* 0x000fe20000010000 */
[----:B---3--:R-:W-:-:S05]  /*4e8b0*/  PRMT R28, R3, 0x5410, R28 ;  /* 0x00005410031c7816 */ /* 0x008fca000000001c */
[----:B------:R-:W3:Y:S04]  /*4e8c0*/  LDL.LU R3, [R1+0x1f44] ;  /* 0x001f440001037983 */ /* 0x000ee80000300800 */
[----:B------:R-:W3:Y:S04]  /*4e8d0*/  LDL.LU R12, [R1+0x1f40] ;  /* 0x001f4000010c7983 */ /* 0x000ee80000300800 */
[----:B------:R0:W-:Y:S04]  /*4e8e0*/  STL [R1+0x8], R13 ;  /* 0x0000080d01007387 */ /* 0x0001e80000100800 */
[----:B0-----:R-:W3:Y:S04]  /*4e8f0*/  LDL.LU R13, [R1+0x1f3c] ;  /* 0x001f3c00010d7983 */ /* 0x001ee80000300800 */
[----:B------:R-:W3:Y:S04]  /*4e900*/  LDL.LU R14, [R1+0x1f38] ;  /* 0x001f3800010e7983 */ /* 0x000ee80000300800 */
[----:B------:R0:W-:Y:S04]  /*4e910*/  STL [R1], R26 ;  /* 0x0000001a01007387 */ /* 0x0001e80000100800 */
[----:B0-----:R-:W4:Y:S02]  /*4e920*/  LDL.LU R26, [R1+0x1f34] ;  /* 0x001f3400011a7983 */ /* 0x001f240000300800 */
[----:B----4-:R-:W-:-:S02]  /*4e930*/  PRMT R26, R25, 0x5410, R26 ;  /* 0x00005410191a7816 */ /* 0x010fc4000000001a */
[----:B------:R-:W4:Y:S02]  /*4e940*/  LDL.LU R25, [R1+0x1f30] ;  /* 0x001f300001197983 */ /* 0x000f240000300800 */
[----:B----4-:R-:W-:Y:S02]  /*4e950*/  PRMT R25, R24, 0x5410, R25 ;  /* 0x0000541018197816 */ /* 0x010fe40000000019 */
[----:B------:R-:W4:Y:S02]  /*4e960*/  LDL.LU R24, [R1+0x1f2c] ;  /* 0x001f2c0001187983 */ /* 0x000f240000300800 */
[----:B----4-:R-:W-:Y:S02]  /*4e970*/  PRMT R24, R15, 0x5410, R24 ;  /* 0x000054100f187816 */ /* 0x010fe40000000018 */
[----:B------:R-:W4:Y:S04]  /*4e980*/  LDL.LU R15, [R1+0x1f28] ;  /* 0x001f2800010f7983 */ /* 0x000f280000300800 */
[----:B------:R-:W4:Y:S04]  /*4e990*/  LDL.LU R16, [R1+0x1f24] ;  /* 0x001f240001107983 */ /* 0x000f280000300800 */
[----:B------:R0:W-:Y:S04]  /*4e9a0*/  STL [R1+0x38], R18 ;  /* 0x0000381201007387 */ /* 0x0001e80000100800 */
[----:B0-----:R-:W2:Y:S04]  /*4e9b0*/  LDL.LU R18, [R1+0x1f20] ;  /* 0x001f200001127983 */ /* 0x001ea80000300800 */
[----:B------:R-:W3:Y:S04]  /*4e9c0*/  LDL.LU R19, [R1+0x1f1c] ;  /* 0x001f1c0001137983 */ /* 0x000ee80000300800 */
[----:B------:R0:W-:Y:S04]  /*4e9d0*/  STL [R1+0x34], R20 ;  /* 0x0000341401007387 */ /* 0x0001e80000100800 */
[----:B0-----:R-:W4:Y:S04]  /*4e9e0*/  LDL.LU R20, [R1+0x1f18] ;  /* 0x001f180001147983 */ /* 0x001f280000300800 */
[----:B------:R-:W3:Y:S04]  /*4e9f0*/  LDL.LU R21, [R1+0x1f14] ;  /* 0x001f140001157983 */ /* 0x000ee80000300800 */
[----:B------:R0:W-:Y:S04]  /*4ea00*/  STL [R1+0x30], R22 ;  /* 0x0000301601007387 */ /* 0x0001e80000100800 */
[----:B0-----:R-:W3:Y:S04]  /*4ea10*/  LDL.LU R22, [R1+0x1f10] ;  /* 0x001f100001167983 */ /* 0x001ee80000300800 */
[----:B------:R-:W3:Y:S04]  /*4ea20*/  LDL.LU R23, [R1+0x1f0c] ;  /* 0x001f0c0001177983 */ /* 0x000ee80000300800 */
[----:B------:R0:W-:Y:S04]  /*4ea30*/  STL [R1+0x2c], R7 ;  /* 0x00002c0701007387 */ /* 0x0001e80000100800 */
[----:B0-----:R-:W3:Y:S01]  /*4ea40*/  LDL.LU R7, [R1+0x4c] ;  /* 0x00004c0001077983 */ /* 0x001ee20000300800 */
[----:B--2---:R-:W-:-:S02]  /*4ea50*/  PRMT R18, R17, 0x5410, R18 ;  /* 0x0000541011127816 */ /* 0x004fc40000000012 */
[----:B----4-:R-:W-:Y:S02]  /*4ea60*/  PRMT R20, R8, 0x5410, R20 ;  /* 0x0000541008147816 */ /* 0x010fe40000000014 */
[----:B---3--:R-:W-:Y:S02]  /*4ea70*/  PRMT R5, R5, 0x5410, R21 ;  /* 0x0000541005057816 */ /* 0x008fe40000000015 */
[----:B------:R-:W-:Y:S02]  /*4ea80*/  PRMT R8, R10, 0x5410, R9 ;  /* 0x000054100a087816 */ /* 0x000fe40000000009 */
[----:B------:R-:W-:Y:S02]  /*4ea90*/  PRMT R9, R11, 0x5410, R19 ;  /* 0x000054100b097816 */ /* 0x000fe40000000013 */
[----:B------:R-:W-:Y:S02]  /*4eaa0*/  PRMT R4, R4, 0x5410, R22 ;  /* 0x0000541004047816 */ /* 0x000fe40000000016 */
[----:B------:R-:W-:-:S02]  /*4eab0*/  PRMT R6, R6, 0x5410, R23 ;  /* 0x0000541006067816 */ /* 0x000fc40000000017 */
[----:B------:R-:W2:Y:S04]  /*4eac0*/  LDL.LU R23, [R1+0x54] ;  /* 0x0000540001177983 */ /* 0x000ea80000300800 */
[----:B------:R0:W-:Y:S04]  /*4ead0*/  STL [R1+0x24], R6 ;  /* 0x0000240601007387 */ /* 0x0001e80000100800 */
[----:B0-----:R-:W3:Y:S04]  /*4eae0*/  LDL.LU R6, [R1+0x48] ;  /* 0x0000480001067983 */ /* 0x001ee80000300800 */
[----:B------:R-:W4:Y:S04]  /*4eaf0*/  LDL.LU R22, [R1+0x64] ;  /* 0x0000640001167983 */ /* 0x000f280000300800 */
[----:B------:R0:W-:Y:S04]  /*4eb00*/  STL [R1+0x20], R4 ;  /* 0x0000200401007387 */ /* 0x0001e80000100800 */
[----:B0-----:R-:W3:Y:S04]  /*4eb10*/  LDL.LU R4, [R1+0x44] ;  /* 0x0000440001047983 */ /* 0x001ee80000300800 */
[----:B------:R-:W2:Y:S04]  /*4eb20*/  LDL.LU R21, [R1+0x68] ;  /* 0x0000680001157983 */ /* 0x000ea80000300800 */
[----:B------:R0:W-:Y:S04]  /*4eb30*/  STL [R1+0x14], R5 ;  /* 0x0000140501007387 */ /* 0x0001e80000100800 */
[----:B0-----:R-:W3:Y:S04]  /*4eb40*/  LDL.LU R5, [R1+0x3c] ;  /* 0x00003c0001057983 */ /* 0x001ee80000300800 */
[----:B------:R0:W-:Y:S04]  /*4eb50*/  STL [R1+0x10], R20 ;  /* 0x0000101401007387 */ /* 0x0001e80000100800 */
[----:B0-----:R-:W3:Y:S04]  /*4eb60*/  LDL.LU R20, [R1+0x198] ;  /* 0x0001980001147983 */ /* 0x001ee80000300800 */
[----:B------:R0:W-:Y:S04]  /*4eb70*/  STL [R1+0x9c], R8 ;  /* 0x00009c0801007387 */ /* 0x0001e80000100800 */
[----:B------:R-:W4:Y:S04]  /*4eb80*/  LDL.LU R19, [R1+0x74] ;  /* 0x0000740001137983 */ /* 0x000f280000300800 */
[----:B0-----:R-:W3:Y:S04]  /*4eb90*/  LDL.LU R8, [R1+0x218] ;  /* 0x0002180001087983 */ /* 0x001ee80000300800 */
[----:B------:R0:W-:Y:S04]  /*4eba0*/  STL [R1+0x98], R9 ;  /* 0x0000980901007387 */ /* 0x0001e80000100800 */
[----:B0-----:R-:W3:Y:S04]  /*4ebb0*/  LDL.LU R9, [R1+0x210] ;  /* 0x0002100001097983 */ /* 0x001ee80000300800 */
[----:B------:R-:W3:Y:S04]  /*4ebc0*/  LDL.LU R10, [R1+0x4] ;  /* 0x00000400010a7983 */ /* 0x000ee80000300800 */
[----:B------:R-:W3:Y:S04]  /*4ebd0*/  LDL.LU R11, [R1+0xc] ;  /* 0x00000c00010b7983 */ /* 0x000ee80000300800 */
[----:B------:R-:W2:Y:S04]  /*4ebe0*/  LDL.LU R17, [R1+0x1f08] ;  /* 0x001f080001117983 */ /* 0x000ea80000300800 */
[----:B------:R0:W-:Y:S04]  /*4ebf0*/  STL [R1+0x94], R18 ;  /* 0x0000941201007387 */ /* 0x0001e80000100800 */
[----:B0-----:R-:W2:Y:S01]  /*4ec00*/  LDL.LU R18, [R1+0x70] ;  /* 0x0000700001127983 */ /* 0x001ea20000300800 */
[----:B------:R-:W-:-:S02]  /*4ec10*/  PRMT R12, R7, 0x5410, R12 ;  /* 0x00005410070c7816 */ /* 0x000fc4000000000c */
[----:B--2---:R-:W-:Y:S02]  /*4ec20*/  PRMT R18, R18, 0x5410, R17 ;  /* 0x0000541012127816 */ /* 0x004fe40000000011 */
[----:B----4-:R-:W-:Y:S02]  /*4ec30*/  PRMT R17, R19, 0x5410, R16 ;  /* 0x0000541013117816 */ /* 0x010fe40000000010 */
[----:B------:R-:W2:Y:S04]  /*4ec40*/  LDL.LU R16, [R1+0x240] ;  /* 0x0002400001107983 */ /* 0x000ea80000300800 */
[----:B------:R0:W-:Y:S04]  /*4ec50*/  STL [R1+0x90], R18 ;  /* 0x0000901201007387 */ /* 0x0001e80000100800 */
[----:B------:R1:W-:Y:S01]  /*4ec60*/  STL [R1+0x7c], R17 ;  /* 0x00007c1101007387 */ /* 0x0003e20000100800 */
[----:B0-----:R-:W-:-:S03]  /*4ec70*/  PRMT R18, R21, 0x5410, R15 ;  /* 0x0000541015127816 */ /* 0x001fc6000000000f */
[----:B------:R-:W4:Y:S01]  /*4ec80*/  LDL.LU R15, [R1+0x19c] ;  /* 0x00019c00010f7983 */ /* 0x000f220000300800 */
[----:B-1----:R-:W-:-:S03]  /*4ec90*/  PRMT R17, R22, 0x5410, R14 ;  /* 0x0000541016117816 */ /* 0x002fc6000000000e */
[----:B------:R0:W-:Y:S04]  /*4eca0*/  STL [R1+0x78], R18 ;  /* 0x0000781201007387 */ /* 0x0001e80000100800 */
[----:B------:R-:W2:Y:S04]  /*4ecb0*/  LDL.LU R14, [R1+0x1a0] ;  /* 0x0001a000010e7983 */ /* 0x000ea80000300800 */
[----:B------:R1:W-:Y:S01]  /*4ecc0*/  STL [R1+0x74], R17 ;  /* 0x0000741101007387 */ /* 0x0003e20000100800 */
[----:B0-----:R-:W-:-:S03]  /*4ecd0*/  PRMT R18, R23, 0x5410, R13 ;  /* 0x0000541017127816 */ /* 0x001fc6000000000d */
[----:B------:R-:W4:Y:S04]  /*4ece0*/  LDL.LU R13, [R1+0x28] ;  /* 0x00002800010d7983 */ /* 0x000f280000300800 */
[----:B-1----:R-:W2:Y:S04]  /*4ecf0*/  LDL.LU R17, [R1+0x50] ;  /* 0x0000500001117983 */ /* 0x002ea80000300800 */
[----:B------:R0:W-:Y:S04]  /*4ed00*/  STL [R1+0x70], R18 ;  /* 0x0000701201007387 */ /* 0x0001e80000100800 */
[----:B0-----:R-:W2:Y:S04]  /*4ed10*/  LDL.LU R18, [R1+0x58] ;  /* 0x0000580001127983 */ /* 0x001ea80000300800 */
[----:B------:R-:W2:Y:S04]  /*4ed20*/  LDL.LU R19, [R1+0x5c] ;  /* 0x00005c0001137983 */ /* 0x000ea80000300800 */
[----:B------:R-:W2:Y:S04]  /*4ed30*/  LDL.LU R21, [R1+0x60] ;  /* 0x0000600001157983 */ /* 0x000ea80000300800 */
[----:B------:R-:W2:Y:S04]  /*4ed40*/  LDL.LU R22, [R1+0x8] ;  /* 0x0000080001167983 */ /* 0x000ea80000300800 */
[----:B------:R-:W2:Y:S04]  /*4ed50*/  LDL.LU R23, [R1] ;  /* 0x0000000001177983 */ /* 0x000ea80000300800 */
[----:B------:R-:W3:Y:S04]  /*4ed60*/  LDL.LU R7, [R1+0x1f04] ;  /* 0x001f040001077983 */ /* 0x000ee80000300800 */
[----:B------:R0:W-:Y:S04]  /*4ed70*/  STL [R1+0xd0], R12 ;  /* 0x0000d00c01007387 */ /* 0x0001e80000100800 */
[----:B0-----:R-:W4:Y:S01]  /*4ed80*/  LDL.LU R12, [R1+0x1a4] ;  /* 0x0001a400010c7983 */ /* 0x001f220000300800 */
[----:B---3--:R-:W-:-:S03]  /*4ed90*/  PRMT R7, R6, 0x5410, R7 ;  /* 0x0000541006077816 */ /* 0x008fc60000000007 */
[----:B------:R-:W3:Y:S04]  /*4eda0*/  LDL.LU R6, [R1+0x1f00] ;  /* 0x001f000001067983 */ /* 0x000ee80000300800 */
[----:B------:R0:W-:Y:S04]  /*4edb0*/  STL [R1+0xbc], R7 ;  /* 0x0000bc0701007387 */ /* 0x0001e80000100800 */
[----:B0-----:R-:W2:Y:S01]  /*4edc0*/  LDL.LU R7, [R1+0x248] ;  /* 0x0002480001077983 */ /* 0x001ea20000300800 */
        /* <DEDUP_REMOVED lines=8> */
[----:B------:R-:W-:Y:S02]  /*4ee50*/  PRMT R2, R2, 0x3340, R1 ;  /* 0x0000334002027816 */ /* 0x000fe40000000001 */
[----:B----4-:R-:W-:-:S02]  /*4ee60*/  LOP3.LUT R12, R12, 0xffff, RZ, 0xc0, !PT ;  /* 0x0000ffff0c0c7812 */ /* 0x010fc400078ec0ff */
[----:B---3--:R-:W-:Y:S02]  /*4ee70*/  PRMT R5, R13, 0x5410, R5 ;  /* 0x000054100d057816 */ /* 0x008fe40000000005 */
[----:B------:R-:W0:Y:S03]  /*4ee80*/  S2R R13, SR_TID.X ;  /* 0x00000000000d7919 */ /* 0x000e260000002100 */
[----:B------:R-:W-:Y:S01]  /*4ee90*/  STL [R1+0xe8], R5 ;  /* 0x0000e80501007387 */ /* 0x000fe20000100800 */
[----:B--2---:R-:W-:Y:S02]  /*4eea0*/  PRMT R4, R4, 0x5410, R3 ;  /* 0x0000541004047816 */ /* 0x004fe40000000003 */
[----:B------:R-:W-:-:S03]  /*4eeb0*/  PRMT R3, R6, 0x5410, R2 ;  /* 0x0000541006037816 */ /* 0x000fc60000000002 */
[----:B------:R1:W-:Y:S01]  /*4eec0*/  STL [R1+0xe4], R4 ;  /* 0x0000e40401007387 */ /* 0x0003e20000100800 */
[----:B0-----:R-:W-:Y:S02]  /*4eed0*/  LOP3.LUT R2, R13, 0x3f, RZ, 0xc0, !PT ;  /* 0x0000003f0d027812 */ /* 0x001fe400078ec0ff */
[----:B------:R-:W-:Y:S02]  /*4eee0*/  LOP3.LUT R13, R14, 0xffff, RZ, 0xc0, !PT ;  /* 0x0000ffff0e0d7812 */ /* 0x000fe400078ec0ff */
[----:B------:R-:W-:Y:S02]  /*4eef0*/  LOP3.LUT R14, R15, 0xffff, RZ, 0xc0, !PT ;  /* 0x0000ffff0f0e7812 */ /* 0x000fe400078ec0ff */
[----:B------:R-:W-:Y:S02]  /*4ef00*/  LOP3.LUT R15, R20, 0xffff, RZ, 0xc0, !PT ;  /* 0x0000ffff140f7812 */ /* 0x000fe400078ec0ff */
[----:B------:R-:W-:Y:S02]  /*4ef10*/  LEA R20, R2, UR4, 0x4 ;  /* 0x0000000402147c11 */ /* 0x000fe4000f8e20ff */
[----:B-1----:R-:W-:Y:S01]  /*4ef20*/  PRMT R4, R7, 0x4210, R12 ;  /* 0x0000421007047816 */ /* 0x002fe2000000000c */
[----:B------:R-:W-:Y:S01]  /*4ef30*/  STL [R1+0xe0], R3 ;  /* 0x0000e00301007387 */ /* 0x000fe20000100800 */
[----:B------:R-:W-:Y:S01]  /*4ef40*/  PRMT R6, R8, 0x4210, R14 ;  /* 0x0000421008067816 */ /* 0x000fe2000000000e */
[----:B------:R-:W-:Y:S01]  /*4ef50*/  ULDC UR4, c[0x0][0x244] ;  /* 0x0000910000047ab9 */ /* 0x000fe20000000800 */
[----:B------:R-:W-:-:S02]  /*4ef60*/  PRMT R7, R9, 0x4210, R15 ;  /* 0x0000421009077816 */ /* 0x000fc4000000000f */
[----:B------:R-:W-:Y:S02]  /*4ef70*/  PRMT R2, R11, 0x5410, R10 ;  /* 0x000054100b027816 */ /* 0x000fe4000000000a */
[----:B------:R-:W0:Y:S01]  /*4ef80*/  LDS.128 R8, [R20] ;  /* 0x0000000014087984 */ /* 0x000e220000000c00 */
[--C-:B------:R-:W-:Y:S01]  /*4ef90*/  PRMT R5, R16, 0x4210, R13.reuse ;  /* 0x0000421010057816 */ /* 0x100fe2000000000d */
[----:B------:R-:W-:Y:S06]  /*4efa0*/  BAR.SYNC.DEFER_BLOCKING 0x0 ;  /* 0x0000000000007b1d */ /* 0x000fec0000010000 */
[----:B------:R1:W-:Y:S01]  /*4efb0*/  STSM.16.M88.4 [R0], R4 ;  /* 0x0000000400007844 */ /* 0x0003e20000000200 */
[----:B------:R-:W-:-:S02]  /*4efc0*/  PRMT R13, R26, 0x5210, R13 ;  /* 0x000052101a0d7816 */ /* 0x000fc4000000000d */
[----:B------:R-:W-:Y:S02]  /*4efd0*/  PRMT R14, R25, 0x5210, R14 ;  /* 0x00005210190e7816 */ /* 0x000fe4000000000e */
[----:B------:R-:W-:Y:S02]  /*4efe0*/  PRMT R15, R24, 0x5210, R15 ;  /* 0x00005210180f7816 */ /* 0x000fe4000000000f */
[----:B-1----:R-:W-:Y:S01]  /*4eff0*/  PRMT R4, R27, 0x5210, R17 ;  /* 0x000052101b047816 */ /* 0x002fe20000000011 */
[----:B------:R-:W-:Y:S06]  /*4f000*/  BAR.SYNC.DEFER_BLOCKING 0x0 ;  /* 0x0000000000007b1d */ /* 0x000fec0000010000 */
[----:B------:R-:W1:Y:S04]  /*4f010*/  LDS.128 R24, [R20] ;  /* 0x0000000014187984 */ /* 0x000e680000000c00 */
[----:B------:R-:W-:Y:S04]  /*4f020*/  STL [R1+0xb0], R20 ;  /* 0x0000b01401007387 */ /* 0x000fe80000100800 */
[----:B------:R2:W-:Y:S04]  /*4f030*/  STL [R1+0x18], R2 ;  /* 0x0000180201007387 */ /* 0x0005e80000100800 */
[----:B0-----:R-:W-:Y:S04]  /*4f040*/  STL [R1+0x1ea8], R9 ;  /* 0x001ea80901007387 */ /* 0x001fe80000100800 */
[----:B------:R-:W-:Y:S04]  /*4f050*/  STL [R1+0x1e98], R10 ;  /* 0x001e980a01007387 */ /* 0x000fe80000100800 */
[----:B------:R0:W-:Y:S01]  /*4f060*/  STL [R1+0x1e8c], R11 ;  /* 0x001e8c0b01007387 */ /* 0x0001e20000100800 */
[----:B------:R-:W-:-:S03]  /*4f070*/  PRMT R5, R29, 0x5210, R18 ;  /* 0x000052101d057816 */ /* 0x000fc60000000012 */
[----:B------:R-:W3:Y:S01]  /*4f080*/  LDL.LU R16, [R1+0x2a4] ;  /* 0x0002a40001107983 */ /* 0x000ee20000300800 */
[----:B------:R-:W-:-:S03]  /*4f090*/  PRMT R6, R28, 0x5210, R19 ;  /* 0x000052101c067816 */ /* 0x000fc60000000013 */
[----:B------:R-:W4:Y:S04]  /*4f0a0*/  LDL.LU R3, [R1+0x2a0] ;  /* 0x0002a00001037983 */ /* 0x000f280000300800 */
[----:B--2---:R-:W2:Y:S04]  /*4f0b0*/  LDL.LU R2, [R1+0x294] ;  /* 0x0002940001027983 */ /* 0x004ea80000300800 */
[----:B------:R-:W2:Y:S04]  /*4f0c0*/  LDL.LU R17, [R1+0x290] ;  /* 0x0002900001117983 */ /* 0x000ea80000300800 */
[----:B------:R-:W2:Y:S04]  /*4f0d0*/  LDL.LU R18, [R1+0x1b4] ;  /* 0x0001b40001127983 */ /* 0x000ea80000300800 */
[----:B------:R-:W2:Y:S04]  /*4f0e0*/  LDL.LU R19, [R1+0x1b0] ;  /* 0x0001b00001137983 */ /* 0x000ea80000300800 */
[----:B------:R-:W2:Y:S04]  /*4f0f0*/  LDL.LU R28, [R1+0x1ac] ;  /* 0x0001ac00011c7983 */ /* 0x000ea80000300800 */
[----:B------:R-:W2:Y:S04]  /*4f100*/  LDL.LU R29, [R1+0x1a8] ;  /* 0x0001a800011d7983 */ /* 0x000ea80000300800 */
[----:B0-----:R-:W2:Y:S04]  /*4f110*/  LDL.LU R11, [R1+0x25c] ;  /* 0x00025c00010b7983 */ /* 0x001ea80000300800 */
[----:B------:R-:W2:Y:S04]  /*4f120*/  LDL.LU R10, [R1+0x1d4] ;  /* 0x0001d400010a7983 */ /* 0x000ea80000300800 */
[----:B------:R-:W2:Y:S04]  /*4f130*/  LDL.LU R9, [R1+0x1cc] ;  /* 0x0001cc0001097983 */ /* 0x000ea80000300800 */
[----:B-1----:R0:W-:Y:S04]  /*4f140*/  STL [R1+0x1ea4], R25 ;  /* 0x001ea41901007387 */ /* 0x0021e80000100800 */
[----:B0-----:R-:W2:Y:S01]  /*4f150*/  LDL R25, [R1+0xb0] ;  /* 0x0000b00001197983 */ /* 0x001ea20000100800 */
[----:B------:R-:W-:Y:S01]  /*4f160*/  PRMT R7, R22, 0x5210, R21 ;  /* 0x0000521016077816 */ /* 0x000fe20000000015 */
[----:B------:R-:W-:Y:S06]  /*4f170*/  BAR.SYNC.DEFER_BLOCKING 0x0 ;  /* 0x0000000000007b1d */ /* 0x000fec0000010000 */
[----:B------:R-:W-:Y:S04]  /*4f180*/  STL [R1+0x1e94], R26 ;  /* 0x001e941a01007387 */ /* 0x000fe80000100800 */
[----:B------:R0:W-:Y:S04]  /*4f190*/  STL [R1+0x1e88], R27 ;  /* 0x001e881b01007387 */ /* 0x0001e80000100800 */
[----:B0-----:R-:W2:Y:S04]  /*4f1a0*/  LDL.LU R27, [R1+0x220] ;  /* 0x00022000011b7983 */ /* 0x001ea80000300800 */
[----:B------:R0:W-:Y:S04]  /*4f1b0*/  STSM.16.M88.4 [R0], R4 ;  /* 0x0000000400007844 */ /* 0x0001e80000000200 */
[----:B0-----:R-:W2:Y:S04]  /*4f1c0*/  LDL.LU R4, [R1+0x258] ;  /* 0x0002580001047983 */ /* 0x001ea80000300800 */
[----:B------:R-:W2:Y:S04]  /*4f1d0*/  LDL.LU R5, [R1+0x22c] ;  /* 0x00022c0001057983 */ /* 0x000ea80000300800 */
[----:B------:R-:W2:Y:S04]  /*4f1e0*/  LDL.LU R6, [R1+0x228] ;  /* 0x0002280001067983 */ /* 0x000ea80000300800 */
[----:B------:R-:W2:Y:S01]  /*4f1f0*/  LDL.LU R7, [R1+0x224] ;  /* 0x0002240001077983 */ /* 0x000ea20000300800 */
[----:B------:R-:W-:Y:S01]  /*4f200*/  PRMT R12, R23, 0x5210, R12 ;  /* 0x00005210170c7816 */ /* 0x000fe2000000000c */
[----:B------:R-:W-:Y:S01]  /*4f210*/  BAR.SYNC.DEFER_BLOCKING 0x0 ;  /* 0x0000000000007b1d */ /* 0x000fe20000010000 */
[----:B---3--:R-:W-:-:S02]  /*4f220*/  LOP3.LUT R16, R16, 0xffff, RZ, 0xc0, !PT ;  /* 0x0000ffff10107812 */ /* 0x008fc400078ec0ff */
[----:B----4-:R-:W-:Y:S02]  /*4f230*/  LOP3.LUT R3, R3, 0xffff, RZ, 0xc0, !PT ;  /* 0x0000ffff03037812 */ /* 0x010fe400078ec0ff */
[----:B--2---:R-:W-:Y:S02]  /*4f240*/  LOP3.LUT R2, R2, 0xffff, RZ, 0xc0, !PT ;  /* 0x0000ffff02027812 */ /* 0x004fe400078ec0ff */
[----:B------:R-:W-:Y:S01]  /*4f250*/  LOP3.LUT R17, R17, 0xffff, RZ, 0xc0, !PT ;  /* 0x0000ffff11117812 */ /* 0x000fe200078ec0ff */
[----:B------:R-:W0:Y:S01]  /*4f260*/  LDS.128 R20, [R25] ;  /* 0x0000000019147984 */ /* 0x000e220000000c00 */
[----:B------:R-:W-:Y:S06]  /*4f270*/  BAR.SYNC.DEFER_BLOCKING 0x0 ;  /* 0x0000000000007b1d */ /* 0x000fec0000010000 */
[----:B------:R1:W-:Y:S04]  /*4f280*/  STSM.16.M88.4 [R0], R12 ;  /* 0x0000000c00007844 */ /* 0x0003e80000000200 */
[----:B0-----:R-:W-:Y:S04]  /*4f290*/  STL [R1+0x1ea0], R21 ;  /* 0x001ea01501007387 */ /* 0x001fe80000100800 */
[----:B------:R-:W-:Y:S01]  /*4f2a0*/  STL [R1+0x1e90], R22 ;  /* 0x001e901601007387 */ /* 0x000fe20000100800 */
[----:B-1----:R-:W-:-:S02]  /*4f2b0*/  PRMT R12, R11, 0x4210, R16 ;  /* 0x000042100b0c7816 */ /* 0x002fc40000000010 */
[----:B------:R-:W-:Y:S01]  /*4f2c0*/  PRMT R13, R4, 0x4210, R3 ;  /* 0x00004210040d7816 */ /* 0x000fe20000000003 */
[----:B------:R0:W-:Y:S01]  /*4f2d0*/  STL [R1+0x1e84], R23 ;  /* 0x001e841701007387 */ /* 0x0001e20000100800 */
[----:B------:R-:W-:-:S03]  /*4f2e0*/  PRMT R14, R5, 0x4210, R2 ;  /* 0x00004210050e7816 */ /* 0x000fc60000000002 */
[----:B------:R-:W2:Y:S01]  /*4f2f0*/  LDL.LU R26, [R1+0x38] ;  /* 0x00003800011a7983 */ /* 0x000ea20000300800 */
[----:B------:R-:W-:-:S03]  /*4f300*/  PRMT R15, R6, 0x4210, R17 ;  /* 0x00004210060f7816 */ /* 0x000fc60000000011 */
[----:B0-----:R-:W3:Y:S04]  /*4f310*/  LDL.LU R23, [R1+0x34] ;  /* 0x0000340001177983 */ /* 0x001ee80000300800 */
[----:B------:R-:W4:Y:S04]  /*4f320*/  LDL.LU R11, [R1+0x30] ;  /* 0x00003000010b7983 */ /* 0x000f280000300800 */
[----:B------:R-:W4:Y:S04]  /*4f330*/  LDL.LU R22, [R1+0x20] ;  /* 0x0000200001167983 */ /* 0x000f280000300800 */
[----:B------:R-:W-:Y:S04]  /*4f340*/  STL.64 [R1+0x1ef0], R14 ;  /* 0x001ef00e01007387 */ /* 0x000fe80000100a00 */
[----:B------:R-:W-:Y:S01]  /*4f350*/  STL.64 [R1+0x1ee8], R12 ;  /* 0x001ee80c01007387 */ /* 0x000fe20000100a00 */
[----:B------:R-:W-:Y:S01]  /*4f360*/  BAR.SYNC.DEFER_BLOCKING 0x0 ;  /* 0x0000000000007b1d */ /* 0x000fe20000010000 */
[----:B------:R-:W-:-:S02]  /*4f370*/  LOP3.LUT R19, R19, 0xffff, RZ, 0xc0, !PT ;  /* 0x0000ffff13137812 */ /* 0x000fc400078ec0ff */
[----:B------:R-:W-:Y:S02]  /*4f380*/  LOP3.LUT R18, R18, 0xffff, RZ, 0xc0, !PT ;  /* 0x0000ffff12127812 */ /* 0x000fe400078ec0ff */
[----:B------:R-:W-:Y:S02]  /*4f390*/  LOP3.LUT R28, R28, 0xffff, RZ, 0xc0, !PT ;  /* 0x0000ffff1c1c7812 */ /* 0x000fe400078ec0ff */
[----:B------:R-:W-:Y:S01]  /*4f3a0*/  LOP3.LUT R29, R29, 0xffff, RZ, 0xc0, !PT ;  /* 0x0000ffff1d1d7812 */ /* 0x000fe200078ec0ff */
[----:B------:R-:W4:Y:S04]  /*4f3b0*/  LDL.LU R21, [R1+0x14] ;  /* 0x0000140001157983 */ /* 0x000f280000300800 */
[----:B------:R-:W0:Y:S01]  /*4f3c0*/  LDS.128 R12, [R25] ;  /* 0x00000000190c7984 */ /* 0x000e220000000c00 */
[----:B------:R-:W-:-:S02]  /*4f3d0*/  PRMT R5, R27, 0x4210, R19 ;  /* 0x000042101b057816 */ /* 0x000fc40000000013 */
[----:B------:R-:W-:Y:S01]  /*4f3e0*/  PRMT R4, R7, 0x4210, R18 ;  /* 0x0000421007047816 */ /* 0x000fe20000000012 */
[----:B------:R-:W4:Y:S01]  /*4f3f0*/  LDL.LU R27, [R1+0x10] ;  /* 0x00001000011b7983 */ /* 0x000f220000300800 */
[----:B------:R-:W-:Y:S02]  /*4f400*/  PRMT R6, R10, 0x4210, R28 ;  /* 0x000042100a067816 */ /* 0x000fe4000000001c */
[----:B------:R-:W-:Y:S01]  /*4f410*/  PRMT R7, R9, 0x4210, R29 ;  /* 0x0000421009077816 */ /* 0x000fe2000000001d */
[----:B------:R-:W-:Y:S06]  /*4f420*/  BAR.SYNC.DEFER_BLOCKING 0x0 ;  /* 0x0000000000007b1d */ /* 0x000fec0000010000 */
[----:B0-----:R0:W-:Y:S01]  /*4f430*/  STL.64 [R1+0x8], R14 ;  /* 0x0000080e01007387 */ /* 0x0011e20000100a00 */
[----:B------:R-:W-:-:S02]  /*4f440*/  IMAD.MOV.U32 R9, RZ, RZ, R12 ;  /* 0x000000ffff097224 */ /* 0x000fc400078e000c */
[----:B------:R-:W-:Y:S01]  /*4f450*/  IMAD.MOV.U32 R10, RZ, RZ, R13 ;  /* 0x000000ffff0a7224 */ /* 0x000fe200078e000d */
[----:B0-----:R-:W2:Y:S04]  /*4f460*/  LDL.LU.64 R14, [R1+0x1ef0] ;  /* 0x001ef000010e7983 */ /* 0x001ea80000300a00 */
[----:B------:R-:W2:Y:S04]  /*4f470*/  LDL.LU.64 R12, [R1+0x1ee8] ;  /* 0x001ee800010c7983 */ /* 0x000ea80000300a00 */
[----:B------:R0:W-:Y:S04]  /*4f480*/  STL [R1+0x1eac], R9 ;  /* 0x001eac0901007387 */ /* 0x0001e80000100800 */
[----:B0-----:R-:W4:Y:S04]  /*4f490*/  LDL.LU R9, [R1+0x24] ;  /* 0x0000240001097983 */ /* 0x001f280000300800 */
[----:B------:R0:W-:Y:S04]  /*4f4a0*/  STL [R1+0x1e9c], R10 ;  /* 0x001e9c0a01007387 */ /* 0x0001e80000100800 */
[----:B0-----:R-:W4:Y:S04]  /*4f4b0*/  LDL.LU R10, [R1+0x2c] ;  /* 0x00002c00010a7983 */ /* 0x001f280000300800 */
[----:B--2---:R-:W-:Y:S01]  /*4f4c0*/  STSM.16.M88.4 [R0], R12 ;  /* 0x0000000c00007844 */ /* 0x004fe20000000200 */
[----:B------:R-:W-:Y:S06]  /*4f4d0*/  BAR.SYNC.DEFER_BLOCKING 0x0 ;  /* 0x0000000000007b1d */ /* 0x000fec0000010000 */
[----:B------:R-:W0:Y:S02]  /*4f4e0*/  LDS.128 R12, [R25] ;  /* 0x00000000190c7984 */ /* 0x000e240000000c00 */
[----:B------:R-:W-:Y:S06]  /*4f4f0*/  BAR.SYNC.DEFER_BLOCKING 0x0 ;  /* 0x0000000000007b1d */ /* 0x000fec0000010000 */
[----:B------:R1:W-:Y:S04]  /*4f500*/  STSM.16.M88.4 [R0], R4 ;  /* 0x0000000400007844 */ /* 0x0003e80000000200 */
[----:B0-----:R0:W-:Y:S04]  /*4f510*/  STL.64 [R1+0x40], R12 ;  /* 0x0000400c01007387 */ /* 0x0011e80000100a00 */
[----:B------:R2:W-:Y:S01]  /*4f520*/  STL.64 [R1+0x48], R14 ;  /* 0x0000480e01007387 */ /* 0x0005e20000100a00 */
[----:B-1----:R-:W-:-:S02]  /*4f530*/  PRMT R4, R26, 0x5210, R16 ;  /* 0x000052101a047816 */ /* 0x002fc40000000010 */
[----:B---3--:R-:W-:Y:S01]  /*4f540*/  PRMT R5, R23, 0x5210, R3 ;  /* 0x0000521017057816 */ /* 0x008fe20000000003 */
[----:B------:R-:W3:Y:S01]  /*4f550*/  LDL.LU R26, [R1+0x2ac] ;  /* 0x0002ac00011a7983 */ /* 0x000ee20000300800 */
[----:B----4-:R-:W-:-:S03]  /*4f560*/  PRMT R6, R11, 0x5210, R2 ;  /* 0x000052100b067816 */ /* 0x010fc60000000002 */
[----:B------:R-:W4:Y:S01]  /*4f570*/  LDL.LU R3, [R1+0x2a8] ;  /* 0x0002a80001037983 */ /* 0x000f220000300800 */
[----:B0-----:R-:W-:-:S03]  /*4f580*/  PRMT R13, R22, 0x5210, R19 ;  /* 0x00005210160d7816 */ /* 0x001fc60000000013 */
[----:B------:R-:W3:Y:S04]  /*4f590*/  LDL.LU R16, [R1+0x29c] ;  /* 0x00029c0001107983 */ /* 0x000ee80000300800 */
[----:B------:R-:W4:Y:S04]  /*4f5a0*/  LDL.LU R23, [R1+0x298] ;  /* 0x0002980001177983 */ /* 0x000f280000300800 */
[----:B------:R-:W4:Y:S04]  /*4f5b0*/  LDL.LU R11, [R1+0x208] ;  /* 0x00020800010b7983 */ /* 0x000f280000300800 */
[----:B------:R-:W3:Y:S01]  /*4f5c0*/  LDL.LU R19, [R1+0x200] ;  /* 0x0002000001137983 */ /* 0x000ee20000300800 */
[----:B------:R-:W-:Y:S01]  /*4f5d0*/  PRMT R7, R10, 0x5210, R17 ;  /* 0x000052100a077816 */ /* 0x000fe20000000011 */
[----:B------:R-:W-:Y:S01]  /*4f5e0*/  BAR.SYNC.DEFER_BLOCKING 0x0 ;  /* 0x0000000000007b1d */ /* 0x000fe20000010000 */
[----:B------:R-:W-:-:S02]  /*4f5f0*/  PRMT R12, R9, 0x5210, R18 ;  /* 0x00005210090c7816 */ /* 0x000fc40000000012 */
[----:B--2---:R-:W-:Y:S02]  /*4f600*/  PRMT R14, R21, 0x5210, R28 ;  /* 0x00005210150e7816 */ /* 0x004fe4000000001c */
[----:B------:R-:W-:Y:S01]  /*4f610*/  PRMT R15, R27, 0x5210, R29 ;  /* 0x000052101b0f7816 */ /* 0x000fe2000000001d */
[----:B---3--:R-:W-:Y:S04]  /*4f620*/  STL [R1+0x1ee4], R19 ;  /* 0x001ee41301007387 */ /* 0x008fe80000100800 */
[----:B------:R-:W-:Y:S04]  /*4f630*/  STL [R1+0x1ee0], R16 ;  /* 0x001ee01001007387 */ /* 0x000fe80000100800 */
[----:B------:R-:W0:Y:S01]  /*4f640*/  LDS.128 R16, [R25] ;  /* 0x0000000019107984 */ /* 0x000e220000000c00 */
[----:B------:R-:W-:Y:S06]  /*4f650*/  BAR.SYNC.DEFER_BLOCKING 0x0 ;  /* 0x0000000000007b1d */ /* 0x000fec0000010000 */
[----:B------:R-:W2:Y:S04]  /*4f660*/  LDL.LU R22, [R1+0x21c] ;  /* 0x00021c0001167983 */ /* 0x000ea80000300800 */
[----:B------:R-:W3:Y:S04]  /*4f670*/  LDL.LU R28, [R1+0x1d8] ;  /* 0x0001d800011c7983 */ /* 0x000ee80000300800 */
[----:B------:R-:W2:Y:S04]  /*4f680*/  LDL.LU R21, [R1+0x20c] ;  /* 0x00020c0001157983 */ /* 0x000ea80000300800 */
[----:B------:R-:W2:Y:S04]  /*4f690*/  LDL.LU R29, [R1+0x1d0] ;  /* 0x0001d000011d7983 */ /* 0x000ea80000300800 */
[----:B------:R1:W-:Y:S04]  /*4f6a0*/  STSM.16.M88.4 [R0], R4 ;  /* 0x0000000400007844 */ /* 0x0003e80000000200 */
[----:B------:R-:W2:Y:S04]  /*4f6b0*/  LDL.LU R27, [R1+0x204] ;  /* 0x00020400011b7983 */ /* 0x000ea80000300800 */
[----:B------:R-:W2:Y:S04]  /*4f6c0*/  LDL.LU R10, [R1+0x1c8] ;  /* 0x0001c800010a7983 */ /* 0x000ea80000300800 */
[----:B------:R-:W2:Y:S04]  /*4f6d0*/  LDL.LU R9, [R1+0x1c0] ;  /* 0x0001c00001097983 */ /* 0x000ea80000300800 */
[----:B0-----:R-:W-:Y:S04]  /*4f6e0*/  STL.64 [R1+0x30], R16 ;  /* 0x0000301001007387 */ /* 0x001fe80000100a00 */
[----:B------:R-:W-:Y:S01]  /*4f6f0*/  STL.64 [R1+0x38], R18 ;  /* 0x0000381201007387 */ /* 0x000fe20000100a00 */
[----:B------:R-:W-:Y:S01]  /*4f700*/  BAR.SYNC.DEFER_BLOCKING 0x0 ;  /* 0x0000000000007b1d */ /* 0x000fe20000010000 */
[----:B------:R-:W-:-:S05]  /*4f710*/  LOP3.LUT R2, R26, 0xffff, RZ, 0xc0, !PT ;  /* 0x0000ffff1a027812 */ /* 0x000fca00078ec0ff */
[----:B-1----:R-:W2:Y:S04]  /*4f720*/  LDL.LU R5, [R1+0x24c] ;  /* 0x00024c0001057983 */ /* 0x002ea80000300800 */
[----:B------:R-:W2:Y:S04]  /*4f730*/  LDL.LU R6, [R1+0x244] ;  /* 0x0002440001067983 */ /* 0x000ea80000300800 */
[----:B------:R-:W2:Y:S04]  /*4f740*/  LDL.LU R7, [R1+0x214] ;  /* 0x0002140001077983 */ /* 0x000ea80000300800 */
[----:B------:R-:W0:Y:S01]  /*4f750*/  LDS.128 R16, [R25] ;  /* 0x0000000019107984 */ /* 0x000e220000000c00 */
[----:B------:R-:W-:Y:S06]  /*4f760*/  BAR.SYNC.DEFER_BLOCKING 0x0 ;  /* 0x0000000000007b1d */ /* 0x000fec0000010000 */
[----:B0-----:R4:W-:Y:S04]  /*4f770*/  STL.64 [R1+0x50], R16 ;  /* 0x0000501001007387 */ /* 0x0019e80000100a00 */
[----:B------:R0:W-:Y:S01]  /*4f780*/  STL.64 [R1+0x58], R18 ;  /* 0x0000581201007387 */ /* 0x0001e20000100a00 */
[----:B----4-:R-:W-:-:S03]  /*4f790*/  LOP3.LUT R17, R23, 0xffff, RZ, 0xc0, !PT ;  /* 0x0000ffff17117812 */ /* 0x010fc600078ec0ff */
[----:B0-----:R-:W4:Y:S01]  /*4f7a0*/  LDL.LU R19, [R1+0x1ee4] ;  /* 0x001ee40001137983 */ /* 0x001f220000300800 */
[----:B------:R-:W-:-:S03]  /*4f7b0*/  LOP3.LUT R18, R11, 0xffff, RZ, 0xc0, !PT ;  /* 0x0000ffff0b127812 */ /* 0x000fc600078ec0ff */
[----:B------:R-:W4:Y:S04]  /*4f7c0*/  LDL.LU R16, [R1+0x1ee0] ;  /* 0x001ee00001107983 */ /* 0x000f280000300800 */
[----:B------:R-:W4:Y:S04]  /*4f7d0*/  LDL.LU R26, [R1+0x9c] ;  /* 0x00009c00011a7983 */ /* 0x000f280000300800 */
[----:B------:R-:W4:Y:S04]  /*4f7e0*/  LDL.LU R23, [R1+0x98] ;  /* 0x0000980001177983 */ /* 0x000f280000300800 */
[----:B------:R-:W4:Y:S04]  /*4f7f0*/  LDL.LU R11, [R1+0x94] ;  /* 0x00009400010b7983 */ /* 0x000f280000300800 */
[----:B------:R0:W-:Y:S01]  /*4f800*/  STSM.16.M88.4 [R0], R12 ;  /* 0x0000000c00007844 */ /* 0x0001e20000000200 */
[----:B------:R-:W-:-:S02]  /*4f810*/  LOP3.LUT R3, R3, 0xffff, RZ, 0xc0, !PT ;  /* 0x0000ffff03037812 */ /* 0x000fc400078ec0ff */
[----:B---3--:R-:W-:Y:S02]  /*4f820*/  LOP3.LUT R28, R28, 0xffff, RZ, 0xc0, !PT ;  /* 0x0000ffff1c1c7812 */ /* 0x008fe400078ec0ff */
[----:B--2---:R-:W-:Y:S02]  /*4f830*/  LOP3.LUT R29, R29, 0xffff, RZ, 0xc0, !PT ;  /* 0x0000ffff1d1d7812 */ /* 0x004fe400078ec0ff */
[----:B0-----:R-:W-:Y:S02]  /*4f840*/  PRMT R14, R10, 0x4210, R28 ;  /* 0x000042100a0e7816 */ /* 0x001fe4000000001c */
[----:B------:R-:W-:Y:S02]  /*4f850*/  PRMT R15, R9, 0x4210, R29 ;  /* 0x00004210090f7816 */ /* 0x000fe4000000001d */
[----:B------:R-:W-:Y:S02]  /*4f860*/  PRMT R12, R21, 0x4210, R18 ;  /* 0x00004210150c7816 */ /* 0x000fe40000000012 */
[----:B------:R-:W-:-:S02]  /*4f870*/  PRMT R4, R5, 0x4210, R2 ;  /* 0x0000421005047816 */ /* 0x000fc40000000002 */
[----:B------:R-:W-:Y:S01]  /*4f880*/  PRMT R5, R6, 0x4210, R3 ;  /* 0x0000421006057816 */ /* 0x000fe20000000003 */
[----:B----4-:R-:W-:Y:S04]  /*4f890*/  STL [R1+0x1edc], R11 ;  /* 0x001edc0b01007387 */ /* 0x010fe80000100800 */
[----:B------:R-:W-:Y:S01]  /*4f8a0*/  STL [R1+0x1ed8], R8 ;  /* 0x001ed80801007387 */ /* 0x000fe20000100800 */
[----:B------:R-:W-:Y:S06]  /*4f8b0*/  BAR.SYNC.DEFER_BLOCKING 0x0 ;  /* 0x0000000000007b1d */ /* 0x000fec0000010000 */
[----:B------:R-:W0:Y:S01]  /*4f8c0*/  LDS.128 R8, [R25] ;  /* 0x0000000019087984 */ /* 0x000e220000000c00 */
[----:B------:R-:W-:-:S02]  /*4f8d0*/  LOP3.LUT R16, R16, 0xffff, RZ, 0xc0, !PT ;  /* 0x0000ffff10107812 */ /* 0x000fc400078ec0ff */
[----:B------:R-:W-:Y:S02]  /*4f8e0*/  LOP3.LUT R19, R19, 0xffff, RZ, 0xc0, !PT ;  /* 0x0000ffff13137812 */ /* 0x000fe400078ec0ff */
[----:B------:R-:W-:Y:S02]  /*4f8f0*/  PRMT R6, R22, 0x4210, R16 ;  /* 0x0000421016067816 */ /* 0x000fe40000000010 */
[----:B------:R-:W2:Y:S01]  /*4f900*/  LDL.LU R22, [R1+0x90] ;  /* 0x0000900001167983 */ /* 0x000ea20000300800 */
[----:B------:R-:W-:-:S03]  /*4f910*/  PRMT R13, R27, 0x4210, R19 ;  /* 0x000042101b0d7816 */ /* 0x000fc60000000013 */
[----:B------:R-:W3:Y:S04]  /*4f920*/  LDL.LU R21, [R1+0x74] ;  /* 0x0000740001157983 */ /* 0x000ee80000300800 */
[----:B------:R-:W4:Y:S01]  /*4f930*/  LDL.LU R27, [R1+0x70] ;  /* 0x00007000011b7983 */ /* 0x000f220000300800 */
[----:B------:R-:W-:Y:S06]  /*4f940*/  BAR.SYNC.DEFER_BLOCKING 0x0 ;  /* 0x0000000000007b1d */ /* 0x000fec0000010000 */
[----:B0-----:R-:W-:Y:S04]  /*4f950*/  STL.64 [R1+0x60], R8 ;  /* 0x0000600801007387 */ /* 0x001fe80000100a00 */
[----:B------:R0:W-:Y:S04]  /*4f960*/  STL.64 [R1+0x68], R10 ;  /* 0x0000680a01007387 */ /* 0x0001e80000100a00 */
[----:B0-----:R-:W2:Y:S01]  /*4f970*/  LDL.LU R11, [R1+0x1edc] ;  /* 0x001edc00010b7983 */ /* 0x001ea20000300800 */
[----:B------:R-:W-:-:S03]  /*4f980*/  PRMT R7, R7, 0x4210, R17 ;  /* 0x0000421007077816 */ /* 0x000fc60000000011 */
[----:B------:R-:W4:Y:S04]  /*4f990*/  LDL.LU R8, [R1+0x1ed8] ;  /* 0x001ed80001087983 */ /* 0x000f280000300800 */
[----:B------:R-:W-:Y:S01]  /*4f9a0*/  STSM.16.M88.4 [R0], R4 ;  /* 0x0000000400007844 */ /* 0x000fe20000000200 */
[----:B------:R-:W-:Y:S06]  /*4f9b0*/  BAR.SYNC.DEFER_BLOCKING 0x0 ;  /* 0x0000000000007b1d */ /* 0x000fec0000010000 */
[----:B------:R-:W0:Y:S02]  /*4f9c0*/  LDS.128 R4, [R25] ;  /* 0x0000000019047984 */ /* 0x000e240000000c00 */
[----:B------:R-:W-:Y:S06]  /*4f9d0*/  BAR.SYNC.DEFER_BLOCKING 0x0 ;  /* 0x0000000000007b1d */ /* 0x000fec0000010000 */
[----:B------:R1:W-:Y:S04]  /*4f9e0*/  STSM.16.M88.4 [R0], R12 ;  /* 0x0000000c00007844 */ /* 0x0003e80000000200 */
[----:B0-----:R0:W-:Y:S04]  /*4f9f0*/  STL.64 [R1+0x80], R4 ;  /* 0x0000800401007387 */ /* 0x0011e80000100a00 */
[----:B------:R2:W-:Y:S04]  /*4fa00*/  STL.64 [R1+0x88], R6 ;  /* 0x0000880601007387 */ /* 0x0005e80000100a00 */
[----:B-1----:R-:W3:Y:S04]  /*4fa10*/  LDL.LU R14, [R1+0x7c] ;  /* 0x00007c00010e7983 */ /* 0x002ee80000300800 */
[----:B------:R-:W4:Y:S01]  /*4fa20*/  LDL.LU R15, [R1+0x78] ;  /* 0x00007800010f7983 */ /* 0x000f220000300800 */
[----:B0-----:R-:W-:-:S03]  /*4fa30*/  PRMT R4, R26, 0x5210, R2 ;  /* 0x000052101a047816 */ /* 0x001fc60000000002 */
[----:B------:R-:W4:Y:S01]  /*4fa40*/  LDL.LU R2, [R1+0x2d4] ;  /* 0x0002d40001027983 */ /* 0x000f220000300800 */
[----:B------:R-:W-:-:S03]  /*4fa50*/  PRMT R5, R23, 0x5210, R3 ;  /* 0x0000521017057816 */ /* 0x000fc60000000003 */
[----:B------:R-:W4:Y:S04]  /*4fa60*/  LDL.LU R10, [R1+0x2b8] ;  /* 0x0002b800010a7983 */ /* 0x000f280000300800 */
[----:B------:R-:W4:Y:S04]  /*4fa70*/  LDL.LU R26, [R1+0x254] ;  /* 0x00025400011a7983 */ /* 0x000f280000300800 */
[----:B------:R-:W4:Y:S01]  /*4fa80*/  LDL.LU R3, [R1+0x2d0] ;  /* 0x0002d00001037983 */ /* 0x000f220000300800 */
[----:B--2---:R-:W-:-:S03]  /*4fa90*/  PRMT R6, R11, 0x5210, R16 ;  /* 0x000052100b067816 */ /* 0x004fc60000000010 */
[----:B------:R-:W2:Y:S04]  /*4faa0*/  LDL.LU R16, [R1+0x2bc] ;  /* 0x0002bc0001107983 */ /* 0x000ea80000300800 */
[----:B------:R-:W2:Y:S04]  /*4fab0*/  LDL.LU R9, [R1+0x230] ;  /* 0x0002300001097983 */ /* 0x000ea80000300800 */
[----:B------:R-:W2:Y:S04]  /*4fac0*/  LDL.LU R23, [R1+0x1e8] ;  /* 0x0001e80001177983 */ /* 0x000ea80000300800 */
[----:B------:R-:W2:Y:S01]  /*4fad0*/  LDL.LU R11, [R1+0x1e4] ;  /* 0x0001e400010b7983 */ /* 0x000ea20000300800 */
[----:B------:R-:W-:Y:S01]  /*4fae0*/  PRMT R7, R22, 0x5210, R17 ;  /* 0x0000521016077816 */ /* 0x000fe20000000011 */
[----:B------:R-:W-:Y:S01]  /*4faf0*/  BAR.SYNC.DEFER_BLOCKING 0x0 ;  /* 0x0000000000007b1d */ /* 0x000fe20000010000 */
[----:B---3--:R-:W-:-:S02]  /*4fb00*/  PRMT R12, R14, 0x5210, R18 ;  /* 0x000052100e0c7816 */ /* 0x008fc40000000012 */
[----:B------:R-:W-:Y:S02]  /*4fb10*/  PRMT R14, R21, 0x5210, R28 ;  /* 0x00005210150e7816 */ /* 0x000fe4000000001c */
[----:B----4-:R-:W-:Y:S02]  /*4fb20*/  PRMT R13, R15, 0x5210, R19 ;  /* 0x000052100f0d7816 */ /* 0x010fe40000000013 */
[----:B------:R-:W-:Y:S01]  /*4fb30*/  PRMT R15, R27, 0x5210, R29 ;  /* 0x000052101b0f7816 */ /* 0x000fe2000000001d */
[----:B--2---:R-:W-:Y:S04]  /*4fb40*/  STL.64 [R1+0x1ed0], R10 ;  /* 0x001ed00a01007387 */ /* 0x004fe80000100a00 */
[----:B------:R-:W-:Y:S04]  /*4fb50*/  STL.64 [R1+0x1ec8], R8 ;  /* 0x001ec80801007387 */ /* 0x000fe80000100a00 */
[----:B------:R-:W0:Y:S01]  /*4fb60*/  LDS.128 R8, [R25] ;  /* 0x0000000019087984 */ /* 0x000e220000000c00 */
[----:B------:R-:W-:Y:S06]  /*4fb70*/  BAR.SYNC.DEFER_BLOCKING 0x0 ;  /* 0x0000000000007b1d */ /* 0x000fec0000010000 */
[----:B------:R-:W2:Y:S04]  /*4fb80*/  LDL.LU R22, [R1+0x1e0] ;  /* 0x0001e00001167983 */ /* 0x000ea80000300800 */
[----:B------:R-:W3:Y:S04]  /*4fb90*/  LDL.LU R19, [R1+0x250] ;  /* 0x0002500001137983 */ /* 0x000ee80000300800 */
[----:B------:R-:W4:Y:S04]  /*4fba0*/  LDL.LU R28, [R1+0x23c] ;  /* 0x00023c00011c7983 */ /* 0x000f280000300800 */
[----:B------:R-:W2:Y:S04]  /*4fbb0*/  LDL.LU R29, [R1+0x238] ;  /* 0x00023800011d7983 */ /* 0x000ea80000300800 */
[----:B------:R1:W-:Y:S04]  /*4fbc0*/  STSM.16.M88.4 [R0], R4 ;  /* 0x0000000400007844 */ /* 0x0003e80000000200 */
[----:B------:R-:W2:Y:S04]  /*4fbd0*/  LDL.LU R21, [R1+0x1bc] ;  /* 0x0001bc0001157983 */ /* 0x000ea80000300800 */
[----:B------:R-:W2:Y:S04]  /*4fbe0*/  LDL.LU R27, [R1+0x1b8] ;  /* 0x0001b800011b7983 */ /* 0x000ea80000300800 */
[----:B0-----:R-:W-:Y:S04]  /*4fbf0*/  STL.64 [R1+0x70], R8 ;  /* 0x0000700801007387 */ /* 0x001fe80000100a00 */
[----:B------:R-:W-:Y:S01]  /*4fc00*/  STL.64 [R1+0x78], R10 ;  /* 0x0000780a01007387 */ /* 0x000fe20000100a00 */
[----:B------:R-:W-:Y:S06]  /*4fc10*/  BAR.SYNC.DEFER_BLOCKING 0x0 ;  /* 0x0000000000007b1d */ /* 0x000fec0000010000 */
[----:B-1----:R-:W3:Y:S04]  /*4fc20*/  LDL.LU R7, [R1+0x234] ;  /* 0x0002340001077983 */ /* 0x002ee80000300800 */
[----:B------:R-:W0:Y:S01]  /*4fc30*/  LDS.128 R8, [R25] ;  /* 0x0000000019087984 */ /* 0x000e220000000c00 */
[----:B------:R-:W-:Y:S06]  /*4fc40*/  BAR.SYNC.DEFER_BLOCKING 0x0 ;  /* 0x0000000000007b1d */ /* 0x000fec0000010000 */
[----:B0-----:R-:W-:Y:S04]  /*4fc50*/  STL.64 [R1+0x90], R8 ;  /* 0x0000900801007387 */ /* 0x001fe80000100a00 */
[----:B------:R0:W-:Y:S04]  /*4fc60*/  STL.64 [R1+0x98], R10 ;  /* 0x0000980a01007387 */ /* 0x0001e80000100a00 */
[----:B0-----:R-:W4:Y:S04]  /*4fc70*/  LDL.LU.64 R10, [R1+0x1ed0] ;  /* 0x001ed000010a7983 */ /* 0x001f280000300a00 */
[----:B------:R-:W2:Y:S01]  /*4fc80*/  LDL.LU.64 R8, [R1+0x1ec8] ;  /* 0x001ec80001087983 */ /* 0x000ea20000300a00 */
[----:B------:R-:W-:-:S02]  /*4fc90*/  LOP3.LUT R2, R2, 0xffff, RZ, 0xc0, !PT ;  /* 0x0000ffff02027812 */ /* 0x000fc400078ec0ff */
[----:B------:R-:W-:Y:S01]  /*4fca0*/  LOP3.LUT R3, R3, 0xffff, RZ, 0xc0, !PT ;  /* 0x0000ffff03037812 */ /* 0x000fe200078ec0ff */
[----:B------:R0:W-:Y:S01]  /*4fcb0*/  STSM.16.M88.4 [R0], R12 ;  /* 0x0000000c00007844 */ /* 0x0001e20000000200 */
[----:B------:R-:W-:-:S03]  /*4fcc0*/  LOP3.LUT R18, R26, 0xffff, RZ, 0xc0, !PT ;  /* 0x0000ffff1a127812 */ /* 0x000fc600078ec0ff */
[----:B0-----:R-:W2:Y:S01]  /*4fcd0*/  LDL.LU R15, [R1+0x1dc] ;  /* 0x0001dc00010f7983 */ /* 0x001ea20000300800 */
[----:B---3--:R-:W-:Y:S02]  /*4fce0*/  PRMT R4, R7, 0x4210, R2 ;  /* 0x0000421007047816 */ /* 0x008fe40000000002 */
[----:B----4-:R-:W-:Y:S02]  /*4fcf0*/  LOP3.LUT R17, R10, 0xffff, RZ, 0xc0, !PT ;  /* 0x0000ffff0a117812 */ /* 0x010fe400078ec0ff */
[----:B------:R-:W3:Y:S02]  /*4fd00*/  LDL.LU R10, [R1+0xb8] ;  /* 0x0000b800010a7983 */ /* 0x000ee40000300800 */
[----:B------:R-:W-:Y:S02]  /*4fd10*/  PRMT R7, R11, 0x4210, R17 ;  /* 0x000042100b077816 */ /* 0x000fe40000000011 */
[----:B------:R-:W4:Y:S01]  /*4fd20*/  LDL.LU R26, [R1+0xb4] ;  /* 0x0000b400011a7983 */ /* 0x000f220000300800 */
[----:B--2---:R-:W-:-:S03]  /*4fd30*/  PRMT R5, R9, 0x4210, R3 ;  /* 0x0000421009057816 */ /* 0x004fc60000000003 */
[----:B------:R-:W3:Y:S04]  /*4fd40*/  LDL R11, [R1+0x1e58] ;  /* 0x001e5800010b7983 */ /* 0x000ee80000100800 */
[----:B------:R-:W2:Y:S01]  /*4fd50*/  LDL.LU R9, [R1+0xe8] ;  /* 0x0000e80001097983 */ /* 0x000ea20000300800 */
[----:B------:R-:W-:-:S04]  /*4fd60*/  LOP3.LUT R16, R16, 0xffff, RZ, 0xc0, !PT ;  /* 0x0000ffff10107812 */ /* 0x000fc800078ec0ff */
[----:B------:R-:W-:Y:S01]  /*4fd70*/  PRMT R6, R23, 0x4210, R16 ;  /* 0x0000421017067816 */ /* 0x000fe20000000010 */
[----:B------:R-:W-:Y:S01]  /*4fd80*/  BAR.SYNC.DEFER_BLOCKING 0x0 ;  /* 0x0000000000007b1d */ /* 0x000fe20000010000 */
[----:B------:R-:W-:Y:S02]  /*4fd90*/  LOP3.LUT R19, R19, 0xffff, RZ, 0xc0, !PT ;  /* 0x0000ffff13137812 */ /* 0x000fe400078ec0ff */
[----:B------:R-:W-:Y:S02]  /*4fda0*/  LOP3.LUT R28, R28, 0xffff, RZ, 0xc0, !PT ;  /* 0x0000ffff1c1c7812 */ /* 0x000fe400078ec0ff */
[----:B------:R-:W-:Y:S02]  /*4fdb0*/  LOP3.LUT R29, R29, 0xffff, RZ, 0xc0, !PT ;  /* 0x0000ffff1d1d7812 */ /* 0x000fe400078ec0ff */
[----:B------:R-:W-:Y:S02]  /*4fdc0*/  PRMT R12, R22, 0x4210, R18 ;  /* 0x00004210160c7816 */ /* 0x000fe40000000012 */
[----:B------:R-:W-:-:S02]  /*4fdd0*/  PRMT R13, R15, 0x4210, R19 ;  /* 0x000042100f0d7816 */ /* 0x000fc40000000013 */
[----:B------:R-:W-:Y:S02]  /*4fde0*/  PRMT R14, R21, 0x4210, R28 ;  /* 0x00004210150e7816 */ /* 0x000fe4000000001c */
[----:B------:R-:W-:Y:S01]  /*4fdf0*/  PRMT R15, R27, 0x4210, R29 ;  /* 0x000042101b0f7816 */ /* 0x000fe2000000001d */
[----:B---3--:R-:W-:Y:S04]  /*4fe00*/  STL.64 [R1+0x1ec0], R10 ;  /* 0x001ec00a01007387 */ /* 0x008fe80000100a00 */
[----:B--2---:R-:W-:Y:S04]  /*4fe10*/  STL.64 [R1+0x1eb8], R8 ;  /* 0x001eb80801007387 */ /* 0x004fe80000100a00 */
[----:B------:R-:W0:Y:S01]  /*4fe20*/  LDS.128 R8, [R25] ;  /* 0x0000000019087984 */ /* 0x000e220000000c00 */
[----:B------:R-:W-:Y:S06]  /*4fe30*/  BAR.SYNC.DEFER_BLOCKING 0x0 ;  /* 0x0000000000007b1d */ /* 0x000fec0000010000 */
[----:B------:R-:W2:Y:S04]  /*4fe40*/  LDL.LU R23, [R1+0xe4] ;  /* 0x0000e40001177983 */ /* 0x000ea80000300800 */
[----:B------:R-:W3:Y:S04]  /*4fe50*/  LDL.LU R22, [R1+0xe0] ;  /* 0x0000e00001167983 */ /* 0x000ee80000300800 */
[----:B------:R-:W3:Y:S04]  /*4fe60*/  LDL R21, [R1+0xcf8] ;  /* 0x000cf80001157983 */ /* 0x000ee80000100800 */
[----:B------:R-:W2:Y:S04]  /*4fe70*/  LDL.LU R27, [R1+0x18] ;  /* 0x00001800011b7983 */ /* 0x000ea80000300800 */
[----:B------:R1:W-:Y:S04]  /*4fe80*/  STSM.16.M88.4 [R0], R4 ;  /* 0x0000000400007844 */ /* 0x0003e80000000200 */
[----:B0-----:R-:W-:Y:S04]  /*4fe90*/  STL.64 [R1+0xa0], R8 ;  /* 0x0000a00801007387 */ /* 0x001fe80000100a00 */
[----:B------:R-:W-:Y:S01]  /*4fea0*/  STL.64 [R1+0xa8], R10 ;  /* 0x0000a80a01007387 */ /* 0x000fe20000100a00 */
[----:B------:R-:W-:Y:S06]  /*4feb0*/  BAR.SYNC.DEFER_BLOCKING 0x0 ;  /* 0x0000000000007b1d */ /* 0x000fec0000010000 */
[----:B-1----:R-:W4:Y:S04]  /*4fec0*/  LDL.LU R6, [R1+0xd0] ;  /* 0x0000d00001067983 */ /* 0x002f280000300800 */
[----:B------:R-:W3:Y:S04]  /*4fed0*/  LDL.LU R7, [R1+0xbc] ;  /* 0x0000bc0001077983 */ /* 0x000ee80000300800 */
[----:B------:R-:W0:Y:S01]  /*4fee0*/  LDS.128 R8, [R25] ;  /* 0x0000000019087984 */ /* 0x000e220000000c00 */
[----:B------:R-:W-:Y:S06]  /*4fef0*/  BAR.SYNC.DEFER_BLOCKING 0x0 ;  /* 0x0000000000007b1d */ /* 0x000fec0000010000 */
[----:B0-----:R-:W-:Y:S04]  /*4ff00*/  STL.64 [R1+0xc0], R8 ;  /* 0x0000c00801007387 */ /* 0x001fe80000100a00 */
[----:B------:R0:W-:Y:S04]  /*4ff10*/  STL.64 [R1+0xc8], R10 ;  /* 0x0000c80a01007387 */ /* 0x0001e80000100a00 */
[----:B0-----:R-:W2:Y:S04]  /*4ff20*/  LDL.LU.64 R10, [R1+0x1ec0] ;  /* 0x001ec000010a7983 */ /* 0x001ea80000300a00 */
[----:B------:R-:W-:Y:S01]  /*4ff30*/  STSM.16.M88.4 [R0], R12 ;  /* 0x0000000c00007844 */ /* 0x000fe20000000200 */
[----:B------:R-:W-:Y:S06]  /*4ff40*/  BAR.SYNC.DEFER_BLOCKING 0x0 ;  /* 0x0000000000007b1d */ /* 0x000fec0000010000 */
[----:B------:R-:W2:Y:S04]  /*4ff50*/  LDL.LU.64 R8, [R1+0x1eb8] ;  /* 0x001eb80001087983 */ /* 0x000ea80000300a00 */
[----:B------:R-:W0:Y:S01]  /*4ff60*/  LDS.128 R12, [R25] ;  /* 0x00000000190c7984 */ /* 0x000e220000000c00 */
[----:B------:R-:W-:Y:S01]  /*4ff70*/  BAR.SYNC.DEFER_BLOCKING 0x0 ;  /* 0x0000000000007b1d */ /* 0x000fe20000010000 */
[----:B----4-:R-:W-:-:S02]  /*4ff80*/  PRMT R4, R6, 0x5210, R2 ;  /* 0x0000521006047816 */ /* 0x010fc40000000002 */
[----:B---3--:R-:W-:Y:S02]  /*4ff90*/  PRMT R5, R7, 0x5210, R3 ;  /* 0x0000521007057816 */ /* 0x008fe40000000003 */
[----:B------:R-:W-:-:S03]  /*4ffa0*/  PRMT R7, R26, 0x5210, R17 ;  /* 0x000052101a077816 */ /* 0x000fc60000000011 */
[----:B------:R-:W1:Y:S01]  /*4ffb0*/  LDC R3, c[0x0][0x244] ;  /* 0x00009100ff037b82 */ /* 0x000e620000000800 */
[----:B--2---:R-:W-:Y:S01]  /*4ffc0*/  PRMT R6, R10, 0x5210, R16 ;  /* 0x000052100a067816 */ /* 0x004fe20000000010 */
[C---:B------:R-:W-:Y:S01]  /*4ffd0*/  IMAD R2, R11.reuse, UR4, RZ ;  /* 0x000000040b027c24 */ /* 0x040fe2000f8e02ff */
[----:B------:R-:W-:Y:S01]  /*4ffe0*/  ULDC.64 UR4, c[0x0][0x220] ;  /* 0x0000880000047ab9 */ /* 0x000fe20000000a00 */
[----:B------:R-:W-:-:S04]  /*4fff0*/  ISETP.GE.AND P2, PT, R11, UR6, PT ;  /* 0x000000060b007c0c */ /* 0x000fc8000bf46270 */
[----:B------:R-:W2:Y:S01]  /*50000*/  LDC R16, c[0x0][0x244] ;  /* 0x00009100ff107b82 */ /* 0x000ea20000000800 */
[----:B------:R3:W-:Y:S07]  /*50010*/  STSM.16.M88.4 [R0], R4 ;  /* 0x0000000400007844 */ /* 0x0007ee0000000200 */
[----:B------:R-:W-:Y:S01]  /*50020*/  BAR.SYNC.DEFER_BLOCKING 0x0 ;  /* 0x0000000000007b1d */ /* 0x000fe20000010000 */
[----:B------:R-:W-:-:S04]  /*50030*/  IADD3 R10, P1, R2, UR4, RZ ;  /* 0x00000004020a7c10 */ /* 0x000fc8000ff3e0ff */
[----:B------:R-:W-:Y:S01]  /*50040*/  LEA.HI.X.SX32 R26, R2, UR5, 0x1, P1 ;  /* 0x00000005021a7c11 */ /* 0x000fe200088f0eff */
[----:B------:R-:W-:Y:S01]  /*50050*/  ULDC UR4, c[0x0][0x248] ;  /* 0x0000920000047ab9 */ /* 0x000fe20000000800 */
[----:B------:R-:W-:Y:S04]  /*50060*/  STL [R1+0x1c], R10 ;  /* 0x00001c0a01007387 */ /* 0x000fe80000100800 */
[----:B0-----:R-:W-:Y:S01]  /*50070*/  STL.64 [R1+0xd0], R12 ;  /* 0x0000d00c01007387 */ /* 0x001fe20000100a00 */
[----:B---3--:R-:W-:-:S03]  /*50080*/  PRMT R7, R27, 0x5210, R29 ;  /* 0x000052101b077816 */ /* 0x008fc6000000001d */
[----:B------:R0:W-:Y:S04]  /*50090*/  STL.64 [R1+0xd8], R14 ;  /* 0x0000d80e01007387 */ /* 0x0001e80000100a00 */
[----:B------:R-:W-:Y:S04]  /*500a0*/  STL [R1+0x28], R26 ;  /* 0x0000281a01007387 */ /* 0x000fe80000100800 */
[----:B------:R-:W-:Y:S04]  /*500b0*/  STL [R1+0x1eb4], R26 ;  /* 0x001eb41a01007387 */ /* 0x000fe80000100800 */
[----:B------:R-:W-:Y:S01]  /*500c0*/  STL [R1+0x1eb0], R24 ;  /* 0x001eb01801007387 */ /* 0x000fe20000100800 */
[----:B------:R-:W-:-:S02]  /*500d0*/  PRMT R4, R9, 0x5210, R18 ;  /* 0x0000521009047816 */ /* 0x000fc40000000012 */
[----:B------:R-:W-:Y:S01]  /*500e0*/  PRMT R5, R23, 0x5210, R19 ;  /* 0x0000521017057816 */ /* 0x000fe20000000013 */
[----:B------:R-:W3:Y:S01]  /*500f0*/  LDS.128 R24, [R25] ;  /* 0x0000000019187984 */ /* 0x000ee20000000c00 */
[----:B------:R-:W-:Y:S01]  /*50100*/  PRMT R6, R22, 0x5210, R28 ;  /* 0x0000521016067816 */ /* 0x000fe2000000001c */
[----:B------:R-:W-:Y:S01]  /*50110*/  BAR.SYNC.DEFER_BLOCKING 0x0 ;  /* 0x0000000000007b1d */ /* 0x000fe20000010000 */
[----:B------:R-:W-:Y:S01]  /*50120*/  ISETP.LT.AND P2, PT, R21, UR25, !P2 ;  /* 0x0000001915007c0c */ /* 0x000fe2000d741270 */
[----:B-1----:R-:W-:-:S06]  /*50130*/  IMAD R2, R3, 0x40, R2 ;  /* 0x0000004003027824 */ /* 0x002fcc00078e0202 */
[----:B0-----:R-:W0:Y:S01]  /*50140*/  LDC R14, c[0x0][0x244] ;  /* 0x00009100ff0e7b82 */ /* 0x001e220000000800 */
[----:B------:R-:W4:Y:S07]  /*50150*/  LDL R17, [R1+0x1e5c] ;  /* 0x001e5c0001117983 */ /* 0x000f2e0000100800 */
[----:B------:R-:W1:Y:S01]  /*50160*/  LDC R15, c[0x0][0x244] ;  /* 0x00009100ff0f7b82 */ /* 0x000e620000000800 */
[----:B---3--:R-:W-:Y:S04]  /*50170*/  STL.64 [R1+0xe0], R24 ;  /* 0x0000e01801007387 */ /* 0x008fe80000100a00 */
[----:B------:R3:W-:Y:S04]  /*50180*/  STL.64 [R1+0xe8], R26 ;  /* 0x0000e81a01007387 */ /* 0x0007e80000100a00 */
[----:B---3--:R-:W3:Y:S01]  /*50190*/  LDL.LU R26, [R1+0x1eb4] ;  /* 0x001eb400011a7983 */ /* 0x008ee20000300800 */
[----:B------:R-:W-:Y:S01]  /*501a0*/  IMAD R19, R21, UR4, RZ ;  /* 0x0000000415137c24 */ /* 0x000fe2000f8e02ff */
[----:B------:R-:W-:-:S02]  /*501b0*/  ULDC.64 UR4, c[0x0][0x220] ;  /* 0x0000880000047ab9 */ /* 0x000fc40000000a00 */
[----:B------:R2:W-:Y:S01]  /*501c0*/  STSM.16.M88.4 [R0], R4 ;  /* 0x0000000400007844 */ /* 0x0005e20000000200 */
[----:B------:R-:W-:Y:S01]  /*501d0*/  BAR.SYNC.DEFER_BLOCKING 0x0 ;  /* 0x0000000000007b1d */ /* 0x000fe20000010000 */
[----:B------:R-:W-:-:S05]  /*501e0*/  IADD3 R12, P1, R19, R10, RZ ;  /* 0x0000000a130c7210 */ /* 0x000fca0007f3e0ff */
[----:B------:R-:W4:Y:S04]  /*501f0*/  LDL.LU R24, [R1+0x1eb0] ;  /* 0x001eb00001187983 */ /* 0x000f280000300800 */
[----:B------:R-:W4:Y:S01]  /*50200*/  LDL R10, [R1+0x1e60] ;  /* 0x001e6000010a7983 */ /* 0x000f220000100800 */
[----:B------:R-:W-:Y:S02]  /*50210*/  SHF.R.S32.HI R9, RZ, 0x1f, R19 ;  /* 0x0000001fff097819 */ /* 0x000fe40000011413 */
[----:B--2---:R-:W-:-:S03]  /*50220*/  PRMT R0, R8, 0x7770, RZ ;  /* 0x0000777008007816 */ /* 0x004fc600000000ff */
[----:B---3--:R-:W-:-:S05]  /*50230*/  IMAD.X R13, R9, 0x1, R26, P1 ;  /* 0x00000001090d7824 */ /* 0x008fca00008e061a */
[----:B------:R0:W-:Y:S01]  /*50240*/  @P2 STG.E.U8 desc[UR32][R12.64], R0 ;  /* 0x000000000c002986 */ /* 0x0001e2000c101120 */
[----:B------:R-:W-:-:S04]  /*50250*/  IADD3 R3, P2, R2, UR4, RZ ;  /* 0x0000000402037c10 */ /* 0x000fc8000ff5e0ff */
[----:B------:R-:W-:Y:S01]  /*50260*/  LEA.HI.X.SX32 R25, R2, UR5, 0x1, P2 ;  /* 0x0000000502197c11 */ /* 0x000fe200090f0eff */
[----:B------:R-:W-:-:S04]  /*50270*/  ULDC.64 UR4, c[0x0][0x228] ;  /* 0x00008a0000047ab9 */ /* 0x000fc80000000a00 */
[----:B------:R-:W-:Y:S04]  /*50280*/  STL [R1+0x20], R25 ;  /* 0x0000201901007387 */ /* 0x000fe80000100800 */
[----:B------:R-:W2:Y:S01]  /*50290*/  LDL R22, [R1+0x1e68] ;  /* 0x001e680001167983 */ /* 0x000ea20000100800 */
[----:B------:R-:W-:Y:S01]  /*502a0*/  ISETP.GE.AND P1, PT, R21, UR7, PT ;  /* 0x0000000715007c0c */ /* 0x000fe2000bf26270 */
[----:B0-----:R-:W-:Y:S01]  /*502b0*/  IMAD R0, R14, 0x40, R2 ;  /* 0x000000400e007824 */ /* 0x001fe200078e0202 */
[----:B------:R-:W-:Y:S01]  /*502c0*/  ULDC.64 UR6, c[0x0][0x220] ;  /* 0x0000880000067ab9 */ /* 0x000fe20000000a00 */
[----:B------:R-:W-:Y:S01]  /*502d0*/  IADD3 R6, P5, R19, R3, RZ ;  /* 0x0000000313067210 */ /* 0x000fe20007fbe0ff */
[----:B------:R-:W3:Y:S01]  /*502e0*/  LDL R23, [R1+0x1e6c] ;  /* 0x001e6c0001177983 */ /* 0x000ee20000100800 */
[----:B----4-:R-:W-:-:S02]  /*502f0*/  ISETP.LT.AND P2, PT, R10, UR4, !P1 ;  /* 0x000000040a007c0c */ /* 0x010fc4000cf41270 */
[----:B------:R-:W-:Y:S01]  /*50300*/  ISETP.LT.AND P3, PT, R17, UR8, !P1 ;  /* 0x0000000811007c0c */ /* 0x000fe2000cf61270 */
[----:B------:R-:W4:Y:S01]  /*50310*/  LDL R10, [R1+0x1e64] ;  /* 0x001e6400010a7983 */ /* 0x000f220000100800 */
[----:B------:R-:W-:Y:S01]  /*50320*/  IADD3 R2, P4, R0, UR6, RZ ;  /* 0x0000000600027c10 */ /* 0x000fe2000ff9e0ff */
[----:B------:R-:W-:Y:S01]  /*50330*/  IMAD R12, R16, 0x40, R0 ;  /* 0x00000040100c7824 */ /* 0x000fe200078e0200 */
[----:B------:R-:W0:Y:S01]  /*50340*/  LDC R17, c[0x0][0x244] ;  /* 0x00009100ff117b82 */ /* 0x000e220000000800 */
[----:B------:R-:W-:Y:S01]  /*50350*/  IMAD.X R7, R9, 0x1, R25, P5 ;  /* 0x0000000109077824 */ /* 0x000fe200028e0619 */
[----:B------:R-:W-:Y:S01]  /*50360*/  LEA.HI.X.SX32 R0, R0, UR7, 0x1, P4 ;  /* 0x0000000700007c11 */ /* 0x000fe2000a0f0eff */
[----:B------:R-:W-:Y:S01]  /*50370*/  ULDC.64 UR6, c[0x0][0x220] ;  /* 0x0000880000067ab9 */ /* 0x000fe20000000a00 */
[----:B------:R-:W-:Y:S01]  /*50380*/  IADD3 R4, P4, R19, R2, RZ ;  /* 0x0000000213047210 */ /* 0x000fe20007f9e0ff */
[----:B------:R-:W3:Y:S01]  /*50390*/  LDL R18, [R1+0x1e74] ;  /* 0x001e740001127983 */ /* 0x000ee20000100800 */
[C---:B------:R-:W-:Y:S01]  /*503a0*/  PRMT R14, R8.reuse, 0x7771, RZ ;  /* 0x00007771080e7816 */ /* 0x040fe200000000ff */
[----:B------:R-:W-:Y:S01]  /*503b0*/  ULDC.64 UR8, c[0x0][0x228] ;  /* 0x00008a0000087ab9 */ /* 0x000fe20000000a00 */
[----:B------:R-:W-:Y:S01]  /*503c0*/  PRMT R13, R8, 0x7772, RZ ;  /* 0x00007772080d7816 */ /* 0x000fe200000000ff */
[----:B------:R-:W-:Y:S01]  /*503d0*/  IMAD.X R5, R9, 0x1, R0, P4 ;  /* 0x0000000109057824 */ /* 0x000fe200020e0600 */
[----:B------:R-:W-:Y:S01]  /*503e0*/  ULDC UR4, c[0x0][0x22c] ;  /* 0x00008b0000047ab9 */ /* 0x000fe20000000800 */
[----:B------:R1:W-:Y:S01]  /*503f0*/  @P3 STG.E.U8 desc[UR32][R6.64], R14 ;  /* 0x0000000e06003986 */ /* 0x0003e2000c101120 */
[----:B------:R-:W-:-:S03]  /*50400*/  IADD3 R27, P3, R12, UR6, RZ ;  /* 0x000000060c1b7c10 */ /* 0x000fc6000ff7e0ff */
[----:B------:R1:W-:Y:S01]  /*50410*/  @P2 STG.E.U8 desc[UR32][R4.64], R13 ;  /* 0x0000000d04002986 */ /* 0x0003e2000c101120 */
[----:B------:R-:W-:Y:S01]  /*50420*/  LEA.HI.X.SX32 R28, R12, UR7, 0x1, P3 ;  /* 0x000000070c1c7c11 */ /* 0x000fe200098f0eff */
[----:B------:R-:W-:Y:S01]  /*50430*/  ULDC.64 UR6, c[0x0][0x228] ;  /* 0x00008a0000067ab9 */ /* 0x000fe20000000a00 */
[----:B-1----:R-:W1:Y:S01]  /*50440*/  LDC R14, c[0x0][0x244] ;  /* 0x00009100ff0e7b82 */ /* 0x002e620000000800 */
[----:B------:R-:W-:-:S05]  /*50450*/  IMAD R4, R15, 0x40, R12 ;  /* 0x000000400f047824 */ /* 0x000fca00078e020c */
[----:B------:R-:W-:Y:S01]  /*50460*/  IADD3 R29, P3, R4, UR10, RZ ;  /* 0x0000000a041d7c10 */ /* 0x000fe2000ff7e0ff */
[----:B------:R-:W-:Y:S01]  /*50470*/  STL [R1+0x10], R27 ;  /* 0x0000101b01007387 */ /* 0x000fe20000100800 */
[----:B0-----:R-:W-:Y:S01]  /*50480*/  IMAD R12, R17, 0x40, R4 ;  /* 0x00000040110c7824 */ /* 0x001fe200078e0204 */
[----:B------:R-:W-:Y:S01]  /*50490*/  IADD3 R6, P4, R19, R27, RZ ;  /* 0x0000001b13067210 */ /* 0x000fe20007f9e0ff */
[----:B------:R-:W0:Y:S01]  /*504a0*/  LDC R17, c[0x0][0x244] ;  /* 0x00009100ff117b82 */ /* 0x000e220000000800 */
[----:B------:R1:W-:Y:S01]  /*504b0*/  STL [R1+0x18], R29 ;  /* 0x0000181d01007387 */ /* 0x0003e20000100800 */
[----:B--2---:R-:W-:Y:S02]  /*504c0*/  ISETP.LT.AND P2, PT, R22, UR6, !P1 ;  /* 0x0000000616007c0c */ /* 0x004fe4000cf41270 */
[----:B------:R-:W-:Y:S01]  /*504d0*/  IMAD.X R7, R9, 0x1, R28, P4 ;  /* 0x0000000109077824 */ /* 0x000fe200020e061c */
[----:B------:R-:W-:Y:S01]  /*504e0*/  LEA.HI.X.SX32 R22, R4, UR11, 0x1, P3 ;  /* 0x0000000b04167c11 */ /* 0x000fe200098f0eff */
[----:B------:R-:W-:Y:S01]  /*504f0*/  ULDC.64 UR10, c[0x0][0x220] ;  /* 0x00008800000a7ab9 */ /* 0x000fe20000000a00 */
[----:B------:R-:W-:Y:S01]  /*50500*/  IADD3 R4, P3, R19, R29, RZ ;  /* 0x0000001d13047210 */ /* 0x000fe20007f7e0ff */
[----:B------:R-:W-:-:S02]  /*50510*/  ULDC UR6, c[0x0][0x228] ;  /* 0x00008a0000067ab9 */ /* 0x000fc40000000800 */
[----:B------:R-:W-:Y:S04]  /*50520*/  STL [R1+0x14], R22 ;  /* 0x0000141601007387 */ /* 0x000fe80000100800 */
[----:B-1----:R-:W2:Y:S01]  /*50530*/  LDL R29, [R1+0x1e70] ;  /* 0x001e7000011d7983 */ /* 0x002ea20000100800 */
[----:B----4-:R-:W-:Y:S01]  /*50540*/  ISETP.LT.AND P5, PT, R10, UR8, !P1 ;  /* 0x000000080a007c0c */ /* 0x010fe2000cfa1270 */
[----:B------:R-:W-:Y:S01]  /*50550*/  IMAD.X R5, R9, 0x1, R22, P3 ;  /* 0x0000000109057824 */ /* 0x000fe200018e0616 */
[----:B------:R-:W-:Y:S01]  /*50560*/  PRMT R13, R8, 0x7773, RZ ;  /* 0x00007773080d7816 */ /* 0x000fe200000000ff */
[----:B------:R-:W-:Y:S01]  /*50570*/  ULDC UR8, c[0x0][0x228] ;  /* 0x00008a0000087ab9 */ /* 0x000fe20000000800 */
[----:B------:R-:W-:-:S09]  /*50580*/  PRMT R8, R24, 0x7770, RZ ;  /* 0x0000777018087816 */ /* 0x000fd200000000ff */
[----:B------:R1:W-:Y:S04]  /*50590*/  @P5 STG.E.U8 desc[UR32][R6.64], R13 ;  /* 0x0000000d06005986 */ /* 0x0003e8000c101120 */
[----:B------:R4:W-:Y:S01]  /*505a0*/  @P2 STG.E.U8 desc[UR32][R4.64], R8 ;  /* 0x0000000804002986 */ /* 0x0009e2000c101120 */
[----:B---3--:R-:W-:Y:S02]  /*505b0*/  ISETP.LT.AND P2, PT, R23, UR12, !P1 ;  /* 0x0000000c17007c0c */ /* 0x008fe4000cf41270 */
[----:B-1----:R-:W-:Y:S01]  /*505c0*/  IADD3 R13, P3, R12, UR10, RZ ;  /* 0x0000000a0c0d7c10 */ /* 0x002fe2000ff7e0ff */
[----:B----4-:R-:W-:-:S03]  /*505d0*/  IMAD R4, R14, 0x40, R12 ;  /* 0x000000400e047824 */ /* 0x010fc600078e020c */
[----:B------:R-:W-:Y:S01]  /*505e0*/  LEA.HI.X.SX32 R5, R12, UR11, 0x1, P3 ;  /* 0x0000000b0c057c11 */ /* 0x000fe200098f0eff */
[----:B------:R-:W-:Y:S01]  /*505f0*/  ULDC.64 UR10, c[0x0][0x228] ;  /* 0x00008a00000a7ab9 */ /* 0x000fe20000000a00 */
[----:B------:R-:W-:Y:S02]  /*50600*/  IADD3 R12, P5, R4, UR14, RZ ;  /* 0x0000000e040c7c10 */ /* 0x000fe4000ffbe0ff */
[----:B------:R-:W-:Y:S01]  /*50610*/  ISETP.LT.AND P4, PT, R18, UR10, !P1 ;  /* 0x0000000a12007c0c */ /* 0x000fe2000cf81270 */
[----:B------:R-:W-:Y:S01]  /*50620*/  VIADD R6, R21, 0x1 ;  /* 0x0000000115067836 */ /* 0x000fe20000000000 */
[----:B------:R-:W-:Y:S01]  /*50630*/  IADD3 R14, P6, R19, R13, RZ ;  /* 0x0000000d130e7210 */ /* 0x000fe20007fde0ff */
[----:B------:R-:W-:Y:S01]  /*50640*/  ULDC UR10, c[0x0][0x228] ;  /* 0x00008a00000a7ab9 */ /* 0x000fe20000000800 */
[----:B------:R-:W-:Y:S01]  /*50650*/  LEA.HI.X.SX32 R7, R4, UR15, 0x1, P5 ;  /* 0x0000000f04077c11 */ /* 0x000fe2000a8f0eff */
[----:B0-----:R-:W-:Y:S01]  /*50660*/  IMAD R4, R17, 0x40, R4 ;  /* 0x0000004011047824 */ /* 0x001fe200078e0204 */
[----:B------:R-:W-:Y:S01]  /*50670*/  IADD3 R16, P5, R19, R12, RZ ;  /* 0x0000000c13107210 */ /* 0x000fe20007fbe0ff */
[C---:B------:R-:W-:Y:S01]  /*50680*/  IMAD.X R15, R9.reuse, 0x1, R5, P6 ;  /* 0x00000001090f7824 */ /* 0x040fe200030e0605 */
[C---:B------:R-:W-:Y:S01]  /*50690*/  PRMT R8, R24.reuse, 0x7771, RZ ;  /* 0x0000777118087816 */ /* 0x040fe200000000ff */
[----:B------:R-:W-:Y:S01]  /*506a0*/  ULDC.64 UR14, c[0x0][0x220] ;  /* 0x00008800000e7ab9 */ /* 0x000fe20000000a00 */
[----:B------:R-:W-:Y:S01]  /*506b0*/  PRMT R18, R24, 0x7772, RZ ;  /* 0x0000777218127816 */ /* 0x000fe200000000ff */
[----:B------:R-:W-:Y:S01]  /*506c0*/  IMAD.X R17, R9, 0x1, R7, P5 ;  /* 0x0000000109117824 */ /* 0x000fe200028e0607 */
[----:B------:R-:W-:Y:S01]  /*506d0*/  ISETP.GE.AND P3, PT, R6, UR4, PT ;  /* 0x0000000406007c0c */ /* 0x000fe2000bf66270 */
[----:B------:R0:W-:Y:S01]  /*506e0*/  @P2 STG.E.U8 desc[UR32][R14.64], R8 ;  /* 0x000000080e002986 */ /* 0x0001e2000c101120 */
[----:B------:R-:W-:Y:S01]  /*506f0*/  IADD3 R6, P5, R4, UR14, RZ ;  /* 0x0000000e04067c10 */ /* 0x000fe2000ffbe0ff */
[----:B------:R-:W-:-:S02]  /*50700*/  ULDC UR4, c[0x0][0x248] ;  /* 0x0000920000047ab9 */ /* 0x000fc40000000800 */
[----:B------:R1:W-:Y:S01]  /*50710*/  @P4 STG.E.U8 desc[UR32][R16.64], R18 ;  /* 0x0000001210004986 */ /* 0x0003e2000c101120 */
[----:B------:R-:W-:Y:S01]  /*50720*/  LEA.HI.X.SX32 R4, R4, UR15, 0x1, P5 ;  /* 0x0000000f04047c11 */ /* 0x000fe2000a8f0eff */
[----:B------:R-:W-:Y:S01]  /*50730*/  ULDC.64 UR14, c[0x0][0x228] ;  /* 0x00008a00000e7ab9 */ /* 0x000fe20000000a00 */
[----:B------:R-:W-:Y:S02]  /*50740*/  PRMT R24, R24, 0x7773, RZ ;  /* 0x0000777318187816 */ /* 0x000fe400000000ff */
[----:B0-----:R-:W-:Y:S01]  /*50750*/  IADD3 R14, P5, R19, R6, RZ ;  /* 0x00000006130e7210 */ /* 0x001fe20007fbe0ff */
[----:B-1----:R-:W3:Y:S04]  /*50760*/  LDL R17, [R1+0x1c] ;  /* 0x00001c0001117983 */ /* 0x002ee80000100800 */
[----:B------:R-:W4:Y:S01]  /*50770*/  LDL R18, [R1+0x1e5c] ;  /* 0x001e5c0001127983 */ /* 0x000f220000100800 */
[----:B------:R-:W-:-:S03]  /*50780*/  IMAD.X R15, R9, 0x1, R4, P5 ;  /* 0x00000001090f7824 */ /* 0x000fc600028e0604 */
[----:B------:R-:W4:Y:S01]  /*50790*/  LDL.LU R9, [R1+0x1eac] ;  /* 0x001eac0001097983 */ /* 0x000f220000300800 */
[----:B--2---:R-:W-:-:S13]  /*507a0*/  ISETP.LT.AND P1, PT, R29, UR16, !P1 ;  /* 0x000000101d007c0c */ /* 0x004fda000cf21270 */
[----:B------:R0:W-:Y:S04]  /*507b0*/  @P1 STG.E.U8 desc[UR32][R14.64], R24 ;  /* 0x000000180e001986 */ /* 0x0001e8000c101120 */
[----:B0-----:R-:W2:Y:S01]  /*507c0*/  LDL R24, [R1+0x1e60] ;  /* 0x001e600001187983 */ /* 0x001ea20000100800 */
[----:B------:R-:W-:Y:S01]  /*507d0*/  VIADD R8, R19, UR4 ;  /* 0x0000000413087c36 */ /* 0x000fe20008000000 */
[----:B------:R-:W-:Y:S01]  /*507e0*/  ISETP.LT.AND P4, PT, R11, UR14, !P3 ;  /* 0x0000000e0b007c0c */ /* 0x000fe2000df81270 */
[----:B------:R-:W-:-:S03]  /*507f0*/  ULDC UR4, c[0x0][0x22c] ;  /* 0x00008b0000047ab9 */ /* 0x000fc60000000800 */
[----:B------:R-:W-:Y:S02]  /*50800*/  SHF.R.S32.HI R29, RZ, 0x1f, R8 ;  /* 0x0000001fff1d7819 */ /* 0x000fe40000011408 */
[C---:B------:R-:W-:Y:S02]  /*50810*/  PRMT R19, R20.reuse, 0x7770, RZ ;  /* 0x0000777014137816 */ /* 0x040fe400000000ff */
[----:B------:R-:W-:Y:S02]  /*50820*/  PRMT R14, R20, 0x7771, RZ ;  /* 0x00007771140e7816 */ /* 0x000fe400000000ff */
[----:B---3--:R-:W-:Y:S02]  /*50830*/  IADD3 R16, P6, R8, R17, RZ ;  /* 0x0000001108107210 */ /* 0x008fe40007fde0ff */
[----:B----4-:R-:W-:-:S03]  /*50840*/  ISETP.LT.AND P2, PT, R18, UR22, !P3 ;  /* 0x0000001612007c0c */ /* 0x010fc6000df41270 */
[----:B------:R-:W-:Y:S01]  /*50850*/  IMAD.X R17, R29, 0x1, R26, P6 ;  /* 0x000000011d117824 */ /* 0x000fe200030e061a */
[----:B------:R-:W-:-:S04]  /*50860*/  IADD3 R18, P5, R8, R3, RZ ;  /* 0x0000000308127210 */ /* 0x000fc80007fbe0ff */
[----:B------:R0:W-:Y:S02]  /*50870*/  @P4 STG.E.U8 desc[UR32][R16.64], R19 ;  /* 0x0000001310004986 */ /* 0x0001e4000c101120 */
[----:B0-----:R-:W-:-:S05]  /*50880*/  IMAD.X R19, R29, 0x1, R25, P5 ;  /* 0x000000011d137824 */ /* 0x001fca00028e0619 */
[----:B------:R0:W-:Y:S02]  /*50890*/  @P2 STG.E.U8 desc[UR32][R18.64], R14 ;  /* 0x0000000e12002986 */ /* 0x0001e4000c101120 */
[----:B0-----:R-:W-:Y:S02]  /*508a0*/  IADD3 R14, P2, R8, R2, RZ ;  /* 0x00000002080e7210 */ /* 0x001fe40007f5e0ff */
[----:B------:R-:W-:-:S03]  /*508b0*/  PRMT R19, R20, 0x7772, RZ ;  /* 0x0000777214137816 */ /* 0x000fc600000000ff */
[----:B------:R-:W-:Y:S01]  /*508c0*/  IMAD.X R15, R29, 0x1, R0, P2 ;  /* 0x000000011d0f7824 */ /* 0x000fe200010e0600 */
[----:B------:R-:W-:Y:S02]  /*508d0*/  PRMT R18, R20, 0x7773, RZ ;  /* 0x0000777314127816 */ /* 0x000fe400000000ff */
[----:B------:R-:W3:Y:S01]  /*508e0*/  LDL R20, [R1+0x18] ;  /* 0x0000180001147983 */ /* 0x000ee20000100800 */
[----:B--2---:R-:W-:-:S13]  /*508f0*/  ISETP.LT.AND P1, PT, R24, UR20, !P3 ;  /* 0x0000001418007c0c */ /* 0x004fda000df21270 */
[----:B------:R0:W-:Y:S04]  /*50900*/  @P1 STG.E.U8 desc[UR32][R14.64], R19 ;  /* 0x000000130e001986 */ /* 0x0001e8000c101120 */
[----:B0-----:R-:W2:Y:S04]  /*50910*/  LDL R15, [R1+0x1e68] ;  /* 0x001e6800010f7983 */ /* 0x001ea80000100800 */
[----:B------:R-:W4:Y:S04]  /*50920*/  LDL R14, [R1+0x1e74] ;  /* 0x001e7400010e7983 */ /* 0x000f280000100800 */
[----:B------:R-:W4:Y:S01]  /*50930*/  LDL R19, [R1+0x1e70] ;  /* 0x001e700001137983 */ /* 0x000f220000100800 */
[----:B------:R-:W-:Y:S01]  /*50940*/  ISETP.LT.AND P4, PT, R10, UR18, !P3 ;  /* 0x000000120a007c0c */ /* 0x000fe2000df81270 */
[----:B------:R-:W-:Y:S01]  /*50950*/  VIADD R17, R21, 0x2 ;  /* 0x0000000215117836 */ /* 0x000fe20000000000 */
[----:B------:R-:W-:-:S04]  /*50960*/  IADD3 R16, P5, R8, R27, RZ ;  /* 0x0000001b08107210 */ /* 0x000fc80007fbe0ff */
[----:B------:R-:W-:Y:S01]  /*50970*/  ISETP.GE.AND P2, PT, R17, UR4, PT ;  /* 0x0000000411007c0c */ /* 0x000fe2000bf46270 */
[----:B------:R-:W-:Y:S01]  /*50980*/  IMAD.X R17, R29, 0x1, R28, P5 ;  /* 0x000000011d117824 */ /* 0x000fe200028e061c */
[----:B------:R-:W-:-:S05]  /*50990*/  ULDC UR4, c[0x0][0x22c] ;  /* 0x00008b0000047ab9 */ /* 0x000fca0000000800 */
[----:B------:R0:W-:Y:S01]  /*509a0*/  @P4 STG.E.U8 desc[UR32][R16.64], R18 ;  /* 0x0000001210004986 */ /* 0x0001e2000c101120 */
[----:B------:R-:W-:Y:S01]  /*509b0*/  ISETP.LT.AND P5, PT, R23, UR6, !P3 ;  /* 0x0000000617007c0c */ /* 0x000fe2000dfa1270 */
[----:B------:R-:W-:Y:S01]  /*509c0*/  ULDC UR6, c[0x0][0x228] ;  /* 0x00008a0000067ab9 */ /* 0x000fe20000000800 */
[----:B0-----:R-:W-:Y:S02]  /*509d0*/  PRMT R18, R9, 0x7770, RZ ;  /* 0x0000777009127816 */ /* 0x001fe400000000ff */
[----:B---3--:R-:W-:Y:S02]  /*509e0*/  IADD3 R16, P4, R8, R20, RZ ;  /* 0x0000001408107210 */ /* 0x008fe40007f9e0ff */
[----:B------:R-:W3:Y:S03]  /*509f0*/  LDL R20, [R1+0x1e5c] ;  /* 0x001e5c0001147983 */ /* 0x000ee60000100800 */
[----:B------:R-:W-:Y:S01]  /*50a00*/  IMAD.X R17, R29, 0x1, R22, P4 ;  /* 0x000000011d117824 */ /* 0x000fe200020e0616 */
[----:B--2---:R-:W-:Y:S01]  /*50a10*/  ISETP.LT.AND P1, PT, R15, UR24, !P3 ;  /* 0x000000180f007c0c */ /* 0x004fe2000df21270 */
[----:B------:R-:W-:Y:S01]  /*50a20*/  VIADD R15, R21, 0x3 ;  /* 0x00000003150f7836 */ /* 0x000fe20000000000 */
[----:B----4-:R-:W-:Y:S01]  /*50a30*/  ISETP.LT.AND P4, PT, R14, UR8, !P3 ;  /* 0x000000080e007c0c */ /* 0x010fe2000df81270 */
[----:B------:R-:W-:Y:S01]  /*50a40*/  ULDC UR8, c[0x0][0x228] ;  /* 0x00008a0000087ab9 */ /* 0x000fe20000000800 */
[----:B------:R-:W-:-:S09]  /*50a50*/  IADD3 R14, P6, R8, R13, RZ ;  /* 0x0000000d080e7210 */ /* 0x000fd20007fde0ff */
[----:B------:R0:W-:Y:S01]  /*50a60*/  @P1 STG.E.U8 desc[UR32][R16.64], R18 ;  /* 0x0000001210001986 */ /* 0x0001e2000c101120 */
[----:B------:R-:W-:Y:S01]  /*50a70*/  ISETP.GE.AND P1, PT, R15, UR4, PT ;  /* 0x000000040f007c0c */ /* 0x000fe2000bf26270 */
[----:B------:R-:W-:Y:S01]  /*50a80*/  IMAD.X R15, R29, 0x1, R5, P6 ;  /* 0x000000011d0f7824 */ /* 0x000fe200030e0605 */
[----:B------:R-:W-:Y:S02]  /*50a90*/  ULDC UR4, c[0x0][0x228] ;  /* 0x00008a0000047ab9 */ /* 0x000fe40000000800 */
[----:B------:R-:W-:Y:S01]  /*50aa0*/  ISETP.LT.AND P3, PT, R19, UR4, !P3 ;  /* 0x0000000413007c0c */ /* 0x000fe2000df61270 */
[----:B------:R-:W-:Y:S01]  /*50ab0*/  ULDC UR4, c[0x0][0x248] ;  /* 0x0000920000047ab9 */ /* 0x000fe20000000800 */
[C---:B------:R-:W-:Y:S02]  /*50ac0*/  PRMT R19, R9.reuse, 0x7772, RZ ;  /* 0x0000777209137816 */ /* 0x040fe400000000ff */
[----:B0-----:R-:W-:Y:S02]  /*50ad0*/  IADD3 R16, P6, R8, R12, RZ ;  /* 0x0000000c08107210 */ /* 0x001fe40007fde0ff */
[----:B------:R-:W-:-:S03]  /*50ae0*/  PRMT R18, R9, 0x7771, RZ ;  /* 0x0000777109127816 */ /* 0x000fc600000000ff */
[----:B------:R-:W-:Y:S02]  /*50af0*/  IMAD.X R17, R29, 0x1, R7, P6 ;  /* 0x000000011d117824 */ /* 0x000fe400030e0607 */
[----:B------:R0:W-:Y:S04]  /*50b00*/  @P5 STG.E.U8 desc[UR32][R14.64], R18 ;  /* 0x000000120e005986 */ /* 0x0001e8000c101120 */
[----:B------:R1:W-:Y:S01]  /*50b10*/  @P4 STG.E.U8 desc[UR32][R16.64], R19 ;  /* 0x0000001310004986 */ /* 0x0003e2000c101120 */
[----:B0-----:R-:W-:-:S03]  /*50b20*/  IADD3 R14, P5, R8, R6, RZ ;  /* 0x00000006080e7210 */ /* 0x001fc60007fbe0ff */
[----:B-1----:R-:W2:Y:S02]  /*50b30*/  LDL R17, [R1+0x1c] ;  /* 0x00001c0001117983 */ /* 0x002ea40000100800 */
[----:B------:R-:W-:Y:S01]  /*50b40*/  IMAD.X R15, R29, 0x1, R4, P5 ;  /* 0x000000011d0f7824 */ /* 0x000fe200028e0604 */
[----:B------:R-:W-:Y:S01]  /*50b50*/  PRMT R16, R9, 0x7773, RZ ;  /* 0x0000777309107816 */ /* 0x000fe200000000ff */
[----:B------:R-:W4:Y:S04]  /*50b60*/  LDL.LU R29, [R1+0x1e70] ;  /* 0x001e7000011d7983 */ /* 0x000f280000300800 */
[----:B------:R-:W4:Y:S01]  /*50b70*/  LDL.LU R9, [R1+0x1ea8] ;  /* 0x001ea80001097983 */ /* 0x000f220000300800 */
[----:B------:R-:W-:Y:S01]  /*50b80*/  VIADD R8, R8, UR4 ;  /* 0x0000000408087c36 */ /* 0x000fe20008000000 */
[----:B------:R-:W-:Y:S01]  /*50b90*/  ISETP.LT.AND P5, PT, R11, UR6, !P2 ;  /* 0x000000060b007c0c */ /* 0x000fe2000d7a1270 */
[----:B------:R-:W-:Y:S01]  /*50ba0*/  ULDC UR4, c[0x0][0x228] ;  /* 0x00008a0000047ab9 */ /* 0x000fe20000000800 */
[----:B------:R0:W-:Y:S01]  /*50bb0*/  @P3 STG.E.U8 desc[UR32][R14.64], R16 ;  /* 0x000000100e003986 */ /* 0x0001e2000c101120 */
[----:B------:R-:W-:Y:S01]  /*50bc0*/  ULDC UR6, c[0x0][0x228] ;  /* 0x00008a0000067ab9 */ /* 0x000fe20000000800 */
[----:B------:R-:W-:-:S02]  /*50bd0*/  SHF.R.S32.HI R18, RZ, 0x1f, R8 ;  /* 0x0000001fff127819 */ /* 0x000fc40000011408 */
[----:B---3--:R-:W-:Y:S01]  /*50be0*/  ISETP.LT.AND P6, PT, R20, UR4, !P2 ;  /* 0x0000000414007c0c */ /* 0x008fe2000d7c1270 */
[----:B------:R-:W-:Y:S01]  /*50bf0*/  ULDC UR4, c[0x0][0x228] ;  /* 0x00008a0000047ab9 */ /* 0x000fe20000000800 */
[C---:B0-----:R-:W-:Y:S02]  /*50c00*/  IADD3 R16, P3, R8.reuse, R3, RZ ;  /* 0x0000000308107210 */ /* 0x041fe40007f7e0ff */
[----:B--2---:R-:W-:-:S05]  /*50c10*/  IADD3 R14, P4, R8, R17, RZ ;  /* 0x00000011080e7210 */ /* 0x004fca0007f9e0ff */
[----:B------:R-:W-:Y:S01]  /*50c20*/  IMAD.X R15, R18, 0x1, R26, P4 ;  /* 0x00000001120f7824 */ /* 0x000fe200020e061a */
[C---:B----4-:R-:W-:Y:S02]  /*50c30*/  PRMT R19, R9.reuse, 0x7770, RZ ;  /* 0x0000777009137816 */ /* 0x050fe400000000ff */
[----:B------:R-:W-:Y:S01]  /*50c40*/  ISETP.LT.AND P4, PT, R24, UR4, !P2 ;  /* 0x0000000418007c0c */ /* 0x000fe2000d781270 */
[----:B------:R-:W-:Y:S01]  /*50c50*/  IMAD.X R17, R18, 0x1, R25, P3 ;  /* 0x0000000112117824 */ /* 0x000fe200018e0619 */
[----:B------:R-:W-:Y:S01]  /*50c60*/  PRMT R20, R9, 0x7771, RZ ;  /* 0x0000777109147816 */ /* 0x000fe200000000ff */
[----:B------:R0:W-:Y:S01]  /*50c70*/  @P5 STG.E.U8 desc[UR32][R14.64], R19 ;  /* 0x000000130e005986 */ /* 0x0001e2000c101120 */
[----:B------:R-:W-:-:S03]  /*50c80*/  ULDC UR4, c[0x0][0x228] ;  /* 0x00008a0000047ab9 */ /* 0x000fc60000000800 */
[----:B------:R-:W2:Y:S01]  /*50c90*/  LDL.LU R25, [R1+0x1ea4] ;  /* 0x001ea40001197983 */ /* 0x000ea20000300800 */
[----:B0-----:R-:W-:Y:S02]  /*50ca0*/  IADD3 R14, P5, R8, R2, RZ ;  /* 0x00000002080e7210 */ /* 0x001fe40007fbe0ff */
[----:B------:R-:W-:Y:S01]  /*50cb0*/  PRMT R19, R9, 0x7772, RZ ;  /* 0x0000777209137816 */ /* 0x000fe200000000ff */
[----:B------:R0:W-:Y:S02]  /*50cc0*/  @P6 STG.E.U8 desc[UR32][R16.64], R20 ;  /* 0x0000001410006986 */ /* 0x0001e4000c101120 */
[----:B------:R-:W-:-:S05]  /*50cd0*/  IMAD.X R15, R18, 0x1, R0, P5 ;  /* 0x00000001120f7824 */ /* 0x000fca00028e0600 */
[----:B------:R1:W-:Y:S04]  /*50ce0*/  @P4 STG.E.U8 desc[UR32][R14.64], R19 ;  /* 0x000000130e004986 */ /* 0x0003e8000c101120 */
[----:B0-----:R-:W3:Y:S04]  /*50cf0*/  LDL R17, [R1+0x1e68] ;  /* 0x001e680001117983 */ /* 0x001ee80000100800 */
[----:B------:R-:W4:Y:S04]  /*50d00*/  LDL R20, [R1+0x1e74] ;  /* 0x001e740001147983 */ /* 0x000f280000100800 */
[----:B-1----:R-:W4:Y:S01]  /*50d10*/  LDL R15, [R1+0x18] ;  /* 0x00001800010f7983 */ /* 0x002f220000100800 */
[----:B------:R-:W-:Y:S01]  /*50d20*/  ISETP.LT.AND P3, PT, R10, UR6, !P2 ;  /* 0x000000060a007c0c */ /* 0x000fe2000d761270 */
[----:B------:R-:W-:Y:S01]  /*50d30*/  ULDC UR6, c[0x0][0x228] ;  /* 0x00008a0000067ab9 */ /* 0x000fe20000000800 */
[----:B------:R-:W-:-:S02]  /*50d40*/  IADD3 R16, P6, R8, R27, RZ ;  /* 0x0000001b08107210 */ /* 0x000fc40007fde0ff */
[----:B------:R-:W-:Y:S02]  /*50d50*/  PRMT R9, R9, 0x7773, RZ ;  /* 0x0000777309097816 */ /* 0x000fe400000000ff */
[----:B--2---:R-:W-:Y:S02]  /*50d60*/  PRMT R19, R25, 0x7771, RZ ;  /* 0x0000777119137816 */ /* 0x004fe400000000ff */
[----:B---3--:R-:W-:Y:S01]  /*50d70*/  ISETP.LT.AND P5, PT, R17, UR4, !P2 ;  /* 0x0000000411007c0c */ /* 0x008fe2000d7a1270 */
[----:B------:R-:W-:Y:S01]  /*50d80*/  IMAD.X R17, R18, 0x1, R28, P6 ;  /* 0x0000000112117824 */ /* 0x000fe200030e061c */
[----:B------:R-:W-:Y:S01]  /*50d90*/  ULDC UR4, c[0x0][0x228] ;  /* 0x00008a0000047ab9 */ /* 0x000fe20000000800 */
[----:B----4-:R-:W-:-:S03]  /*50da0*/  IADD3 R14, P4, R8, R15, RZ ;  /* 0x0000000f080e7210 */ /* 0x010fc60007f9e0ff */
[----:B------:R0:W-:Y:S02]  /*50db0*/  @P3 STG.E.U8 desc[UR32][R16.64], R9 ;  /* 0x0000000910003986 */ /* 0x0001e4000c101120 */
[----:B------:R-:W-:Y:S01]  /*50dc0*/  IMAD.X R15, R18, 0x1, R22, P4 ;  /* 0x00000001120f7824 */ /* 0x000fe200020e0616 */
[----:B------:R-:W-:Y:S01]  /*50dd0*/  ISETP.LT.AND P4, PT, R23, UR4, !P2 ;  /* 0x0000000417007c0c */ /* 0x000fe2000d781270 */
[----:B------:R-:W-:Y:S01]  /*50de0*/  ULDC UR4, c[0x0][0x22c] ;  /* 0x00008b0000047ab9 */ /* 0x000fe20000000800 */
[----:B0-----:R-:W-:Y:S02]  /*50df0*/  PRMT R9, R25, 0x7770, RZ ;  /* 0x0000777019097816 */ /* 0x001fe400000000ff */
[----:B------:R-:W-:Y:S01]  /*50e00*/  ISETP.LT.AND P6, PT, R20, UR6, !P2 ;  /* 0x0000000614007c0c */ /* 0x000fe2000d7c1270 */
[----:B------:R-:W-:Y:S02]  /*50e10*/  ULDC UR6, c[0x0][0x228] ;  /* 0x00008a0000067ab9 */ /* 0x000fe40000000800 */
[----:B------:R0:W-:Y:S01]  /*50e20*/  @P5 STG.E.U8 desc[UR32][R14.64], R9 ;  /* 0x000000090e005986 */ /* 0x0001e2000c101120 */
[----:B------:R-:W-:-:S02]  /*50e30*/  IADD3 R16, P5, R8, R12, RZ ;  /* 0x0000000c08107210 */ /* 0x000fc40007fbe0ff */
[----:B------:R-:W-:Y:S02]  /*50e40*/  PRMT R20, R25, 0x7772, RZ ;  /* 0x0000777219147816 */ /* 0x000fe400000000ff */
[----:B0-----:R-:W-:Y:S01]  /*50e50*/  IADD3 R14, P3, R8, R13, RZ ;  /* 0x0000000d080e7210 */ /* 0x001fe20007f7e0ff */
[----:B------:R-:W-:Y:S02]  /*50e60*/  VIADD R9, R21, 0x4 ;  /* 0x0000000415097836 */ /* 0x000fe40000000000 */
[C---:B------:R-:W-:Y:S01]  /*50e70*/  IMAD.X R17, R18.reuse, 0x1, R7, P5 ;  /* 0x0000000112117824 */ /* 0x040fe200028e0607 */
[----:B------:R-:W2:Y:S01]  /*50e80*/  LDL.LU R21, [R1+0x1ea0] ;  /* 0x001ea00001157983 */ /* 0x000ea20000300800 */
[----:B------:R-:W-:-:S05]  /*50e90*/  IMAD.X R15, R18, 0x1, R5, P3 ;  /* 0x00000001120f7824 */ /* 0x000fca00018e0605 */
[----:B------:R0:W-:Y:S04]  /*50ea0*/  @P4 STG.E.U8 desc[UR32][R14.64], R19 ;  /* 0x000000130e004986 */ /* 0x0001e8000c101120 */
[----:B------:R1:W-:Y:S04]  /*50eb0*/  @P6 STG.E.U8 desc[UR32][R16.64], R20 ;  /* 0x0000001410006986 */ /* 0x0003e8000c101120 */
[----:B0-----:R-:W3:Y:S04]  /*50ec0*/  LDL R19, [R1+0x1c] ;  /* 0x00001c0001137983 */ /* 0x001ee80000100800 */
[----:B-1----:R-:W4:Y:S04]  /*50ed0*/  LDL R17, [R1+0x1e5c] ;  /* 0x001e5c0001117983 */ /* 0x002f280000100800 */
[----:B------:R-:W4:Y:S01]  /*50ee0*/  LDL R20, [R1+0x20] ;  /* 0x0000200001147983 */ /* 0x000f220000100800 */
[----:B------:R-:W-:Y:S01]  /*50ef0*/  ISETP.GE.AND P3, PT, R9, UR4, PT ;  /* 0x0000000409007c0c */ /* 0x000fe2000bf66270 */
[----:B------:R-:W-:Y:S01]  /*50f00*/  ULDC UR4, c[0x0][0x248] ;  /* 0x0000920000047ab9 */ /* 0x000fe20000000800 */
[----:B------:R-:W-:Y:S01]  /*50f10*/  ISETP.LT.AND P2, PT, R29, UR6, !P2 ;  /* 0x000000061d007c0c */ /* 0x000fe2000d741270 */
[C---:B------:R-:W-:Y:S01]  /*50f20*/  VIADD R9, R8.reuse, UR4 ;  /* 0x0000000408097c36 */ /* 0x040fe20008000000 */
[----:B------:R-:W-:Y:S01]  /*50f30*/  IADD3 R14, P4, R8, R6, RZ ;  /* 0x00000006080e7210 */ /* 0x000fe20007f9e0ff */
[----:B------:R-:W-:Y:S01]  /*50f40*/  ULDC UR6, c[0x0][0x228] ;  /* 0x00008a0000067ab9 */ /* 0x000fe20000000800 */
[----:B------:R-:W-:-:S02]  /*50f50*/  ULDC UR4, c[0x0][0x228] ;  /* 0x00008a0000047ab9 */ /* 0x000fc40000000800 */
[----:B------:R-:W-:Y:S01]  /*50f60*/  SHF.R.S32.HI R8, RZ, 0x1f, R9 ;  /* 0x0000001fff087819 */ /* 0x000fe20000011409 */
[----:B------:R-:W-:Y:S01]  /*50f70*/  IMAD.X R15, R18, 0x1, R4, P4 ;  /* 0x00000001120f7824 */ /* 0x000fe200020e0604 */
[----:B------:R-:W-:Y:S01]  /*50f80*/  ISETP.LT.AND P5, PT, R11, UR6, !P1 ;  /* 0x000000060b007c0c */ /* 0x000fe2000cfa1270 */
[----:B------:R-:W-:Y:S01]  /*50f90*/  ULDC UR6, c[0x0][0x228] ;  /* 0x00008a0000067ab9 */ /* 0x000fe20000000800 */
[----:B--2---:R-:W-:Y:S02]  /*50fa0*/  PRMT R18, R21, 0x7770, RZ ;  /* 0x0000777015127816 */ /* 0x004fe400000000ff */
[----:B---3--:R-:W-:Y:S02]  /*50fb0*/  IADD3 R16, P6, R9, R19, RZ ;  /* 0x0000001309107210 */ /* 0x008fe40007fde0ff */
[----:B------:R-:W-:Y:S02]  /*50fc0*/  PRMT R19, R25, 0x7773, RZ ;  /* 0x0000777319137816 */ /* 0x000fe400000000ff */
[----:B----4-:R-:W-:Y:S01]  /*50fd0*/  ISETP.LT.AND P4, PT, R17, UR4, !P1 ;  /* 0x0000000411007c0c */ /* 0x010fe2000cf81270 */
[----:B------:R-:W-:Y:S01]  /*50fe0*/  IMAD.X R17, R8, 0x1, R26, P6 ;  /* 0x0000000108117824 */ /* 0x000fe200030e061a */
[----:B------:R-:W-:Y:S01]  /*50ff0*/  ULDC UR4, c[0x0][0x228] ;  /* 0x00008a0000047ab9 */ /* 0x000fe20000000800 */
[----:B------:R0:W-:Y:S04]  /*51000*/  @P2 STG.E.U8 desc[UR32][R14.64], R19 ;  /* 0x000000130e002986 */ /* 0x0001e8000c101120 */
[----:B------:R-:W2:Y:S01]  /*51010*/  LDL.LU R25, [R1+0x1e74] ;  /* 0x001e740001197983 */ /* 0x000ea20000300800 */
[----:B0-----:R-:W-:-:S02]  /*51020*/  IADD3 R14, P6, R9, R3, RZ ;  /* 0x00000003090e7210 */ /* 0x001fc40007fde0ff */
[----:B------:R-:W-:-:S03]  /*51030*/  PRMT R19, R21, 0x7771, RZ ;  /* 0x0000777115137816 */ /* 0x000fc600000000ff */
[----:B------:R-:W-:Y:S01]  /*51040*/  IMAD.X R15, R8, 0x1, R20, P6 ;  /* 0x00000001080f7824 */ /* 0x000fe200030e0614 */
[----:B------:R-:W-:Y:S01]  /*51050*/  @P5 STG.E.U8 desc[UR32][R16.64], R18 ;  /* 0x0000001210005986 */ /* 0x000fe2000c101120 */
[----:B------:R-:W-:Y:S01]  /*51060*/  ISETP.LT.AND P6, PT, R10, UR4, !P1 ;  /* 0x000000040a007c0c */ /* 0x000fe2000cfc1270 */
[----:B------:R-:W-:Y:S02]  /*51070*/  ULDC UR4, c[0x0][0x228] ;  /* 0x00008a0000047ab9 */ /* 0x000fe40000000800 */
[----:B------:R-:W3:Y:S04]  /*51080*/  LDL.LU R10, [R1+0x1e9c] ;  /* 0x001e9c00010a7983 */ /* 0x000ee80000300800 */
[----:B------:R0:W-:Y:S04]  /*51090*/  @P4 STG.E.U8 desc[UR32][R14.64], R19 ;  /* 0x000000130e004986 */ /* 0x0001e8000c101120 */
[----:B0-----:R-:W4:Y:S04]  /*510a0*/  LDL R15, [R1+0x1e68] ;  /* 0x001e6800010f7983 */ /* 0x001f280000100800 */
[----:B------:R-:W2:Y:S01]  /*510b0*/  LDL R19, [R1+0x18] ;  /* 0x0000180001137983 */ /* 0x000ea20000100800 */
[----:B------:R-:W-:Y:S01]  /*510c0*/  ISETP.LT.AND P2, PT, R24, UR6, !P1 ;  /* 0x0000000618007c0c */ /* 0x000fe2000cf41270 */
[----:B------:R-:W-:Y:S01]  /*510d0*/  ULDC UR6, c[0x0][0x228] ;  /* 0x00008a0000067ab9 */ /* 0x000fe20000000800 */
[----:B------:R-:W-:-:S02]  /*510e0*/  IADD3 R16, P5, R9, R2, RZ ;  /* 0x0000000209107210 */ /* 0x000fc40007fbe0ff */
[----:B------:R-:W-:-:S03]  /*510f0*/  PRMT R18, R21, 0x7772, RZ ;  /* 0x0000777215127816 */ /* 0x000fc600000000ff */
[----:B------:R-:W-:Y:S01]  /*51100*/  IMAD.X R17, R8, 0x1, R0, P5 ;  /* 0x0000000108117824 */ /* 0x000fe200028e0600 */
[----:B------:R-:W-:-:S05]  /*51110*/  IADD3 R14, P5, R9, R27, RZ ;  /* 0x0000001b090e7210 */ /* 0x000fca0007fbe0ff */
[----:B------:R3:W-:Y:S02]  /*51120*/  @P2 STG.E.U8 desc[UR32][R16.64], R18 ;  /* 0x0000001210002986 */ /* 0x0007e4000c101120 */
[----:B---3--:R-:W-:Y:S02]  /*51130*/  PRMT R18, R10, 0x7770, RZ ;  /* 0x000077700a127816 */ /* 0x008fe400000000ff */
[----:B----4-:R-:W-:Y:S01]  /*51140*/  ISETP.LT.AND P4, PT, R15, UR4, !P1 ;  /* 0x000000040f007c0c */ /* 0x010fe2000cf81270 */
[C---:B------:R-:W-:Y:S01]  /*51150*/  IMAD.X R15, R8.reuse, 0x1, R28, P5 ;  /* 0x00000001080f7824 */ /* 0x040fe200028e061c */
[----:B------:R-:W-:Y:S01]  /*51160*/  ULDC UR4, c[0x0][0x228] ;  /* 0x00008a0000047ab9 */ /* 0x000fe20000000800 */
[----:B--2---:R-:W-:Y:S02]  /*51170*/  IADD3 R16, P5, R9, R19, RZ ;  /* 0x0000001309107210 */ /* 0x004fe40007fbe0ff */
[----:B------:R-:W-:Y:S02]  /*51180*/  PRMT R19, R21, 0x7773, RZ ;  /* 0x0000777315137816 */ /* 0x000fe400000000ff */
[----:B------:R-:W-:Y:S01]  /*51190*/  ISETP.LT.AND P2, PT, R23, UR4, !P1 ;  /* 0x0000000417007c0c */ /* 0x000fe2000cf41270 */
[----:B------:R-:W-:Y:S01]  /*511a0*/  IMAD.X R17, R8, 0x1, R22, P5 ;  /* 0x0000000108117824 */ /* 0x000fe200028e0616 */
[----:B------:R-:W-:Y:S01]  /*511b0*/  ISETP.LT.AND P5, PT, R25, UR6, !P1 ;  /* 0x0000000619007c0c */ /* 0x000fe2000cfa1270 */
[----:B------:R0:W-:Y:S01]  /*511c0*/  @P6 STG.E.U8 desc[UR32][R14.64], R19 ;  /* 0x000000130e006986 */ /* 0x0001e2000c101120 */
[----:B------:R-:W-:Y:S01]  /*511d0*/  ULDC UR4, c[0x0][0x228] ;  /* 0x00008a0000047ab9 */ /* 0x000fe20000000800 */
[----:B------:R-:W-:-:S02]  /*511e0*/  ULDC UR6, c[0x0][0x228] ;  /* 0x00008a0000067ab9 */ /* 0x000fc40000000800 */
[----:B------:R1:W-:Y:S04]  /*511f0*/  @P4 STG.E.U8 desc[UR32][R16.64], R18 ;  /* 0x0000001210004986 */ /* 0x0003e8000c101120 */
[----:B------:R-:W2:Y:S01]  /*51200*/  LDL R21, [R1+0x18] ;  /* 0x0000180001157983 */ /* 0x000ea20000100800 */
[C---:B0-----:R-:W-:Y:S02]  /*51210*/  IADD3 R14, P6, R9.reuse, R13, RZ ;  /* 0x0000000d090e7210 */ /* 0x041fe40007fde0ff */
[----:B-1----:R-:W-:-:S03]  /*51220*/  IADD3 R16, P4, R9, R12, RZ ;  /* 0x0000000c09107210 */ /* 0x002fc60007f9e0ff */
[----:B------:R-:W-:Y:S01]  /*51230*/  IMAD.X R15, R8, 0x1, R5, P6 ;  /* 0x00000001080f7824 */ /* 0x000fe200030e0605 */
[C---:B------:R-:W-:Y:S02]  /*51240*/  PRMT R19, R10.reuse, 0x7771, RZ ;  /* 0x000077710a137816 */ /* 0x040fe400000000ff */
[----:B------:R-:W-:Y:S01]  /*51250*/  PRMT R18, R10, 0x7772, RZ ;  /* 0x000077720a127816 */ /* 0x000fe200000000ff */
[----:B------:R-:W-:Y:S02]  /*51260*/  IMAD.X R17, R8, 0x1, R7, P4 ;  /* 0x0000000108117824 */ /* 0x000fe400020e0607 */
[----:B------:R0:W-:Y:S04]  /*51270*/  @P2 STG.E.U8 desc[UR32][R14.64], R19 ;  /* 0x000000130e002986 */ /* 0x0001e8000c101120 */
[----:B------:R1:W-:Y:S01]  /*51280*/  @P5 STG.E.U8 desc[UR32][R16.64], R18 ;  /* 0x0000001210005986 */ /* 0x0003e2000c101120 */
[----:B0-----:R-:W-:-:S03]  /*51290*/  IADD3 R14, P2, R9, R6, RZ ;  /* 0x00000006090e7210 */ /* 0x001fc60007f5e0ff */
[----:B------:R-:W3:Y:S04]  /*512a0*/  LDL R19, [R1+0x1e64] ;  /* 0x001e640001137983 */ /* 0x000ee80000100800 */
[----:B-1----:R-:W4:Y:S01]  /*512b0*/  LDL R18, [R1+0x1c] ;  /* 0x00001c0001127983 */ /* 0x002f220000100800 */
[----:B------:R-:W-:Y:S01]  /*512c0*/  IMAD.X R15, R8, 0x1, R4, P2 ;  /* 0x00000001080f7824 */ /* 0x000fe200010e0604 */
[----:B------:R-:W-:Y:S02]  /*512d0*/  PRMT R8, R10, 0x7773, RZ ;  /* 0x000077730a087816 */ /* 0x000fe400000000ff */
[----:B------:R-:W2:Y:S04]  /*512e0*/  LDL R17, [R1+0xcf8] ;  /* 0x000cf80001117983 */ /* 0x000ea80000100800 */
[----:B------:R-:W3:Y:S04]  /*512f0*/  LDL R16, [R1+0x1e5c] ;  /* 0x001e5c0001107983 */ /* 0x000ee80000100800 */
[----:B------:R-:W2:Y:S01]  /*51300*/  LDL.LU R10, [R1+0x1e98] ;  /* 0x001e9800010a7983 */ /* 0x000ea20000300800 */
[----:B------:R-:W-:Y:S01]  /*51310*/  ISETP.LT.AND P1, PT, R29, UR4, !P1 ;  /* 0x000000041d007c0c */ /* 0x000fe2000cf21270 */
[----:B------:R-:W-:-:S02]  /*51320*/  ULDC UR4, c[0x0][0x248] ;  /* 0x0000920000047ab9 */ /* 0x000fc40000000800 */
[----:B------:R-:W-:Y:S01]  /*51330*/  VIADD R9, R9, UR4 ;  /* 0x0000000409097c36 */ /* 0x000fe20008000000 */
[----:B------:R-:W-:Y:S01]  /*51340*/  ISETP.LT.AND P4, PT, R11, UR6, !P3 ;  /* 0x000000060b007c0c */ /* 0x000fe2000df81270 */
[----:B------:R-:W-:Y:S01]  /*51350*/  ULDC UR4, c[0x0][0x228] ;  /* 0x00008a0000047ab9 */ /* 0x000fe20000000800 */
[----:B------:R-:W-:-:S07]  /*51360*/  ULDC UR6, c[0x0][0x228] ;  /* 0x00008a0000067ab9 */ /* 0x000fce0000000800 */
[----:B------:R0:W-:Y:S02]  /*51370*/  @P1 STG.E.U8 desc[UR32][R14.64], R8 ;  /* 0x000000080e001986 */ /* 0x0001e4000c101120 */
[----:B0-----:R-:W-:Y:S02]  /*51380*/  SHF.R.S32.HI R8, RZ, 0x1f, R9 ;  /* 0x0000001fff087819 */ /* 0x001fe40000011409 */
[----:B----4-:R-:W-:-:S05]  /*51390*/  IADD3 R14, P1, R9, R18, RZ ;  /* 0x00000012090e7210 */ /* 0x010fca0007f3e0ff */
[----:B------:R-:W-:Y:S02]  /*513a0*/  IMAD.X R15, R8, 0x1, R26, P1 ;  /* 0x00000001080f7824 */ /* 0x000fe400008e061a */
[----:B------:R-:W4:Y:S01]  /*513b0*/  LDL.LU R26, [R1+0x1e94] ;  /* 0x001e9400011a7983 */ /* 0x000f220000300800 */
[----:B--2---:R-:W-:-:S05]  /*513c0*/  PRMT R18, R10, 0x7770, RZ ;  /* 0x000077700a127816 */ /* 0x004fca00000000ff */
[----:B------:R0:W-:Y:S04]  /*513d0*/  @P4 STG.E.U8 desc[UR32][R14.64], R18 ;  /* 0x000000120e004986 */ /* 0x0001e8000c101120 */
[----:B0-----:R-:W2:Y:S01]  /*513e0*/  LDL R15, [R1+0x1e68] ;  /* 0x001e6800010f7983 */ /* 0x001ea20000100800 */
[----:B---3--:R-:W-:Y:S01]  /*513f0*/  ISETP.LT.AND P2, PT, R16, UR4, !P3 ;  /* 0x0000000410007c0c */ /* 0x008fe2000df41270 */
[----:B------:R-:W-:Y:S01]  /*51400*/  VIADD R17, R17, 0x5 ;  /* 0x0000000511117836 */ /* 0x000fe20000000000 */
[----:B------:R-:W-:Y:S01]  /*51410*/  IADD3 R16, P5, R9, R3, RZ ;  /* 0x0000000309107210 */ /* 0x000fe20007fbe0ff */
[----:B------:R-:W-:Y:S01]  /*51420*/  ULDC UR4, c[0x0][0x22c] ;  /* 0x00008b0000047ab9 */ /* 0x000fe20000000800 */
[----:B------:R-:W-:Y:S02]  /*51430*/  PRMT R14, R10, 0x7771, RZ ;  /* 0x000077710a0e7816 */ /* 0x000fe400000000ff */
[----:B------:R-:W-:Y:S01]  /*51440*/  ISETP.GE.AND P1, PT, R17, UR4, PT ;  /* 0x0000000411007c0c */ /* 0x000fe2000bf26270 */
[----:B------:R-:W-:Y:S01]  /*51450*/  IMAD.X R17, R8, 0x1, R20, P5 ;  /* 0x0000000108117824 */ /* 0x000fe200028e0614 */
[----:B------:R-:W-:-:S02]  /*51460*/  ULDC UR4, c[0x0][0x228] ;  /* 0x00008a0000047ab9 */ /* 0x000fc40000000800 */
[----:B------:R-:W-:Y:S01]  /*51470*/  ISETP.LT.AND P4, PT, R24, UR4, !P3 ;  /* 0x0000000418007c0c */ /* 0x000fe2000df81270 */
[----:B------:R-:W-:Y:S02]  /*51480*/  ULDC UR4, c[0x0][0x228] ;  /* 0x00008a0000047ab9 */ /* 0x000fe40000000800 */
[----:B------:R0:W-:Y:S01]  /*51490*/  @P2 STG.E.U8 desc[UR32][R16.64], R14 ;  /* 0x0000000e10002986 */ /* 0x0001e2000c101120 */
[----:B------:R-:W-:Y:S01]  /*514a0*/  ISETP.LT.AND P2, PT, R19, UR6, !P3 ;  /* 0x0000000613007c0c */ /* 0x000fe2000df41270 */
[----:B------:R-:W-:Y:S01]  /*514b0*/  ULDC UR6, c[0x0][0x228] ;  /* 0x00008a0000067ab9 */ /* 0x000fe20000000800 */
[----:B------:R-:W-:Y:S02]  /*514c0*/  PRMT R18, R10, 0x7772, RZ ;  /* 0x000077720a127816 */ /* 0x000fe400000000ff */
[C---:B0-----:R-:W-:Y:S02]  /*514d0*/  IADD3 R16, P5, R9.reuse, R2, RZ ;  /* 0x0000000209107210 */ /* 0x041fe40007fbe0ff */
[----:B------:R-:W-:-:S03]  /*514e0*/  IADD3 R14, P6, R9, R27, RZ ;  /* 0x0000001b090e7210 */ /* 0x000fc60007fde0ff */
[----:B------:R-:W-:Y:S01]  /*514f0*/  IMAD.X R17, R8, 0x1, R0, P5 ;  /* 0x0000000108117824 */ /* 0x000fe200028e0600 */
[----:B------:R-:W-:-:S04]  /*51500*/  PRMT R10, R10, 0x7773, RZ ;  /* 0x000077730a0a7816 */ /* 0x000fc800000000ff */
[----:B------:R4:W-:Y:S01]  /*51510*/  @P4 STG.E.U8 desc[UR32][R16.64], R18 ;  /* 0x0000001210004986 */ /* 0x0009e2000c101120 */
[----:B------:R-:W-:Y:S01]  /*51520*/  ISETP.LT.AND P4, PT, R23, UR6, !P3 ;  /* 0x0000000617007c0c */ /* 0x000fe2000df81270 */
[----:B------:R-:W-:Y:S01]  /*51530*/  ULDC UR6, c[0x0][0x228] ;  /* 0x00008a0000067ab9 */ /* 0x000fe20000000800 */
[----:B----4-:R-:W-:Y:S02]  /*51540*/  PRMT R18, R26, 0x7771, RZ ;  /* 0x000077711a127816 */ /* 0x010fe400000000ff */
[----:B--2---:R-:W-:Y:S01]  /*51550*/  ISETP.LT.AND P5, PT, R15, UR4, !P3 ;  /* 0x000000040f007c0c */ /* 0x004fe2000dfa1270 */
[----:B------:R-:W-:Y:S01]  /*51560*/  IMAD.X R15, R8, 0x1, R28, P6 ;  /* 0x00000001080f7824 */ /* 0x000fe200030e061c */
[----:B------:R-:W-:Y:S01]  /*51570*/  IADD3 R16, P6, R9, R21, RZ ;  /* 0x0000001509107210 */ /* 0x000fe20007fde0ff */
[----:B------:R-:W-:-:S03]  /*51580*/  ULDC UR4, c[0x0][0x228] ;  /* 0x00008a0000047ab9 */ /* 0x000fc60000000800 */
[----:B------:R0:W-:Y:S01]  /*51590*/  @P2 STG.E.U8 desc[UR32][R14.64], R10 ;  /* 0x0000000a0e002986 */ /* 0x0001e2000c101120 */
[----:B------:R-:W-:-:S03]  /*515a0*/  IMAD.X R17, R8, 0x1, R22, P6 ;  /* 0x0000000108117824 */ /* 0x000fc600030e0616 */
[----:B------:R-:W2:Y:S01]  /*515b0*/  LDL.LU R22, [R1+0x1e90] ;  /* 0x001e900001167983 */ /* 0x000ea20000300800 */
[----:B0-----:R-:W-:Y:S02]  /*515c0*/  IADD3 R14, P2, R9, R13, RZ ;  /* 0x0000000d090e7210 */ /* 0x001fe40007f5e0ff */
[----:B------:R-:W-:-:S03]  /*515d0*/  PRMT R10, R26, 0x7770, RZ ;  /* 0x000077701a0a7816 */ /* 0x000fc600000000ff */
[----:B------:R-:W-:Y:S01]  /*515e0*/  IMAD.X R15, R8, 0x1, R5, P2 ;  /* 0x00000001080f7824 */ /* 0x000fe200010e0605 */
[----:B------:R-:W-:Y:S01]  /*515f0*/  ISETP.LT.AND P2, PT, R25, UR4, !P3 ;  /* 0x0000000419007c0c */ /* 0x000fe2000df41270 */
[----:B------:R0:W-:Y:S01]  /*51600*/  @P5 STG.E.U8 desc[UR32][R16.64], R10 ;  /* 0x0000000a10005986 */ /* 0x0001e2000c101120 */
[----:B------:R-:W-:-:S03]  /*51610*/  ULDC UR4, c[0x0][0x228] ;  /* 0x00008a0000047ab9 */ /* 0x000fc60000000800 */
[----:B------:R1:W-:Y:S01]  /*51620*/  @P4 STG.E.U8 desc[UR32][R14.64], R18 ;  /* 0x000000120e004986 */ /* 0x0003e2000c101120 */
[----:B------:R-:W-:Y:S01]  /*51630*/  ISETP.LT.AND P3, PT, R29, UR4, !P3 ;  /* 0x000000041d007c0c */ /* 0x000fe2000df61270 */
[----:B------:R-:W-:Y:S01]  /*51640*/  ULDC UR4, c[0x0][0x248] ;  /* 0x0000920000047ab9 */ /* 0x000fe20000000800 */
[C---:B0-----:R-:W-:Y:S02]  /*51650*/  IADD3 R16, P4, R9.reuse, R12, RZ ;  /* 0x0000000c09107210 */ /* 0x041fe40007f9e0ff */
[----:B-1----:R-:W-:-:S03]  /*51660*/  IADD3 R14, P5, R9, R6, RZ ;  /* 0x00000006090e7210 */ /* 0x002fc60007fbe0ff */
[----:B------:R-:W-:Y:S01]  /*51670*/  IMAD.X R17, R8, 0x1, R7, P4 ;  /* 0x0000000108117824 */ /* 0x000fe200020e0607 */
[----:B------:R-:W-:Y:S01]  /*51680*/  PRMT R10, R26, 0x7772, RZ ;  /* 0x000077721a0a7816 */ /* 0x000fe200000000ff */
[----:B------:R-:W-:Y:S02]  /*51690*/  IMAD.X R15, R8, 0x1, R4, P5 ;  /* 0x00000001080f7824 */ /* 0x000fe400028e0604 */
[----:B------:R-:W3:Y:S01]  /*516a0*/  LDL R8, [R1+0x1c] ;  /* 0x00001c0001087983 */ /* 0x000ee20000100800 */
[----:B------:R-:W-:Y:S01]  /*516b0*/  VIADD R18, R9, UR4 ;  /* 0x0000000409127c36 */ /* 0x000fe20008000000 */
[----:B------:R-:W-:Y:S01]  /*516c0*/  PRMT R9, R26, 0x7773, RZ ;  /* 0x000077731a097816 */ /* 0x000fe200000000ff */
[----:B------:R-:W-:Y:S01]  /*516d0*/  ULDC UR4, c[0x0][0x228] ;  /* 0x00008a0000047ab9 */ /* 0x000fe20000000800 */
[----:B------:R-:W4:Y:S04]  /*516e0*/  LDL.LU R26, [R1+0x14] ;  /* 0x00001400011a7983 */ /* 0x000f280000300800 */
[----:B------:R0:W-:Y:S04]  /*516f0*/  @P2 STG.E.U8 desc[UR32][R16.64], R10 ;  /* 0x0000000a10002986 */ /* 0x0001e8000c101120 */
[----:B0-----:R-:W4:Y:S04]  /*51700*/  LDL R16, [R1+0x28] ;  /* 0x0000280001107983 */ /* 0x001f280000100800 */
[----:B------:R-:W4:Y:S01]  /*51710*/  LDL R17, [R1+0x1e5c] ;  /* 0x001e5c0001117983 */ /* 0x000f220000100800 */
[----:B------:R-:W-:Y:S01]  /*51720*/  ISETP.LT.AND P4, PT, R11, UR6, !P1 ;  /* 0x000000060b007c0c */ /* 0x000fe2000cf81270 */
[----:B------:R-:W-:Y:S01]  /*51730*/  ULDC UR6, c[0x0][0x228] ;  /* 0x00008a0000067ab9 */ /* 0x000fe20000000800 */
[----:B------:R-:W-:Y:S01]  /*51740*/  SHF.R.S32.HI R10, RZ, 0x1f, R18 ;  /* 0x0000001fff0a7819 */ /* 0x000fe20000011412 */
[----:B------:R2:W-:Y:S01]  /*51750*/  @P3 STG.E.U8 desc[UR32][R14.64], R9 ;  /* 0x000000090e003986 */ /* 0x0005e2000c101120 */
[----:B------:R-:W-:Y:S01]  /*51760*/  ISETP.LT.AND P3, PT, R24, UR6, !P1 ;  /* 0x0000000618007c0c */ /* 0x000fe2000cf61270 */
[----:B------:R-:W-:Y:S01]  /*51770*/  ULDC UR6, c[0x0][0x228] ;  /* 0x00008a0000067ab9 */ /* 0x000fe20000000800 */
[----:B--2---:R-:W-:-:S02]  /*51780*/  PRMT R14, R22, 0x7770, RZ ;  /* 0x00007770160e7816 */ /* 0x004fc400000000ff */
[----:B---3--:R-:W-:-:S05]  /*51790*/  IADD3 R8, P2, R18, R8, RZ ;  /* 0x0000000812087210 */ /* 0x008fca0007f5e0ff */
[----:B----4-:R-:W-:Y:S01]  /*517a0*/  IMAD.X R9, R10, 0x1, R16, P2 ;  /* 0x000000010a097824 */ /* 0x010fe200010e0610 */
[----:B------:R-:W-:-:S04]  /*517b0*/  ISETP.LT.AND P2, PT, R17, UR4, !P1 ;  /* 0x0000000411007c0c */ /* 0x000fc8000cf41270 */
[----:B------:R0:W-:Y:S01]  /*517c0*/  @P4 STG.E.U8 desc[UR32][R8.64], R14 ;  /* 0x0000000e08004986 */ /* 0x0001e2000c101120 */
[----:B------:R-:W-:Y:S01]  /*517d0*/  PRMT R17, R22, 0x7771, RZ ;  /* 0x0000777116117816 */ /* 0x000fe200000000ff */
[----:B------:R-:W-:Y:S01]  /*517e0*/  ULDC UR4, c[0x0][0x228] ;  /* 0x00008a0000047ab9 */ /* 0x000fe20000000800 */
[C---:B0-----:R-:W-:Y:S02]  /*517f0*/  IADD3 R8, P5, R18.reuse, R3, RZ ;  /* 0x0000000312087210 */ /* 0x041fe40007fbe0ff */
[----:B------:R-:W-:-:S03]  /*51800*/  IADD3 R14, P6, R18, R2, RZ ;  /* 0x00000002120e7210 */ /* 0x000fc60007fde0ff */
[C---:B------:R-:W-:Y:S01]  /*51810*/  IMAD.X R9, R10.reuse, 0x1, R20, P5 ;  /* 0x000000010a097824 */ /* 0x040fe200028e0614 */
[----:B------:R-:W-:Y:S01]  /*51820*/  ISETP.LT.AND P4, PT, R19, UR4, !P1 ;  /* 0x0000000413007c0c */ /* 0x000fe2000cf81270 */
[----:B------:R-:W-:-:S03]  /*51830*/  IMAD.X R15, R10, 0x1, R0, P6 ;  /* 0x000000010a0f7824 */ /* 0x000fc600030e0600 */
[----:B------:R0:W-:Y:S01]  /*51840*/  @P2 STG.E.U8 desc[UR32][R8.64], R17 ;  /* 0x0000001108002986 */ /* 0x0001e2000c101120 */
[C---:B------:R-:W-:Y:S01]  /*51850*/  PRMT R19, R22.reuse, 0x7772, RZ ;  /* 0x0000777216137816 */ /* 0x040fe200000000ff */
[----:B------:R-:W-:Y:S02]  /*51860*/  ULDC UR4, c[0x0][0x228] ;  /* 0x00008a0000047ab9 */ /* 0x000fe40000000800 */
[----:B0-----:R-:W2:Y:S01]  /*51870*/  LDL R9, [R1+0x1e68] ;  /* 0x001e680001097983 */ /* 0x001ea20000100800 */
[----:B------:R-:W-:-:S03]  /*51880*/  PRMT R8, R22, 0x7773, RZ ;  /* 0x0000777316087816 */ /* 0x000fc600000000ff */
[----:B------:R-:W3:Y:S04]  /*51890*/  LDL R22, [R1+0xcf8] ;  /* 0x000cf80001167983 */ /* 0x000ee80000100800 */
[----:B------:R0:W-:Y:S04]  /*518a0*/  @P3 STG.E.U8 desc[UR32][R14.64], R19 ;  /* 0x000000130e003986 */ /* 0x0001e8000c101120 */
[----:B0-----:R-:W4:Y:S01]  /*518b0*/  LDL R19, [R1+0x8] ;  /* 0x0000080001137983 */ /* 0x001f220000100800 */
[----:B------:R-:W-:-:S05]  /*518c0*/  IADD3 R16, P5, R18, R27, RZ ;  /* 0x0000001b12107210 */ /* 0x000fca0007fbe0ff */
[----:B------:R-:W-:Y:S01]  /*518d0*/  IMAD.X R17, R10, 0x1, R28, P5 ;  /* 0x000000010a117824 */ /* 0x000fe200028e061c */
[----:B------:R-:W-:Y:S01]  /*518e0*/  ISETP.LT.AND P5, PT, R23, UR6, !P1 ;  /* 0x0000000617007c0c */ /* 0x000fe2000cfa1270 */
[----:B------:R-:W-:-:S03]  /*518f0*/  ULDC UR6, c[0x0][0x228] ;  /* 0x00008a0000067ab9 */ /* 0x000fc60000000800 */
[----:B------:R0:W-:Y:S01]  /*51900*/  @P4 STG.E.U8 desc[UR32][R16.64], R8 ;  /* 0x0000000810004986 */ /* 0x0001e2000c101120 */
[C---:B------:R-:W-:Y:S02]  /*51910*/  IADD3 R14, P4, R18.reuse, R13, RZ ;  /* 0x0000000d120e7210 */ /* 0x040fe40007f9e0ff */
[----:B0-----:R-:W-:Y:S02]  /*51920*/  IADD3 R8, P2, R18, R21, RZ ;  /* 0x0000001512087210 */ /* 0x001fe40007f5e0ff */
[----:B--2---:R-:W-:Y:S01]  /*51930*/  ISETP.LT.AND P3, PT, R9, UR4, !P1 ;  /* 0x0000000409007c0c */ /* 0x004fe2000cf61270 */
[----:B------:R-:W-:Y:S01]  /*51940*/  ULDC UR4, c[0x0][0x22c] ;  /* 0x00008b0000047ab9 */ /* 0x000fe20000000800 */
[----:B---3--:R-:W-:Y:S02]  /*51950*/  VIADD R15, R22, 0x6 ;  /* 0x00000006160f7836 */ /* 0x008fe40000000000 */
[----:B------:R-:W-:-:S03]  /*51960*/  IMAD.X R9, R10, 0x1, R26, P2 ;  /* 0x000000010a097824 */ /* 0x000fc600010e061a */
[----:B------:R-:W-:Y:S01]  /*51970*/  ISETP.GE.AND P2, PT, R15, UR4, PT ;  /* 0x000000040f007c0c */ /* 0x000fe2000bf46270 */
[----:B------:R-:W-:Y:S01]  /*51980*/  IMAD.X R15, R10, 0x1, R5, P4 ;  /* 0x000000010a0f7824 */ /* 0x000fe200020e0605 */
[----:B------:R-:W-:Y:S01]  /*51990*/  ULDC UR4, c[0x0][0x228] ;  /* 0x00008a0000047ab9 */ /* 0x000fe20000000800 */
[C---:B----4-:R-:W-:Y:S02]  /*519a0*/  PRMT R16, R19.reuse, 0x7770, RZ ;  /* 0x0000777013107816 */ /* 0x050fe400000000ff */
[----:B------:R-:W-:-:S03]  /*519b0*/  PRMT R17, R19, 0x7771, RZ ;  /* 0x0000777113117816 */ /* 0x000fc600000000ff */
[----:B------:R-:W-:Y:S01]  /*519c0*/  @P3 STG.E.U8 desc[UR32][R8.64], R16 ;  /* 0x0000001008003986 */ /* 0x000fe2000c101120 */
[----:B------:R-:W-:Y:S01]  /*519d0*/  ISETP.LT.AND P3, PT, R25, UR4, !P1 ;  /* 0x0000000419007c0c */ /* 0x000fe2000cf61270 */
[----:B------:R-:W-:Y:S02]  /*519e0*/  ULDC UR4, c[0x0][0x248] ;  /* 0x0000920000047ab9 */ /* 0x000fe40000000800 */
[----:B------:R0:W-:Y:S01]  /*519f0*/  @P5 STG.E.U8 desc[UR32][R14.64], R17 ;  /* 0x000000110e005986 */ /* 0x0001e2000c101120 */
[----:B------:R-:W-:Y:S01]  /*51a00*/  ISETP.LT.AND P4, PT, R11, UR8, !P2 ;  /* 0x000000080b007c0c */ /* 0x000fe2000d781270 */
[----:B------:R-:W-:Y:S01]  /*51a10*/  ULDC UR8, c[0x0][0x228] ;  /* 0x00008a0000087ab9 */ /* 0x000fe20000000800 */
[----:B------:R-:W-:Y:S01]  /*51a20*/  PRMT R19, R19, 0x7772, RZ ;  /* 0x0000777213137816 */ /* 0x000fe200000000ff */
[----:B------:R-:W2:Y:S01]  /*51a30*/  LDL.LU R11, [R1+0x1e8c] ;  /* 0x001e8c00010b7983 */ /* 0x000ea20000300800 */
[C---:B0-----:R-:W-:Y:S01]  /*51a40*/  IADD3 R14, P5, R18.reuse, R12, RZ ;  /* 0x0000000c120e7210 */ /* 0x041fe20007fbe0ff */
[----:B------:R-:W-:Y:S01]  /*51a50*/  VIADD R8, R18, UR4 ;  /* 0x0000000412087c36 */ /* 0x000fe20008000000 */
[----:B------:R-:W-:Y:S01]  /*51a60*/  ISETP.LT.AND P1, PT, R29, UR6, !P1 ;  /* 0x000000061d007c0c */ /* 0x000fe2000cf21270 */
[----:B------:R-:W-:Y:S01]  /*51a70*/  ULDC UR4, c[0x0][0x228] ;  /* 0x00008a0000047ab9 */ /* 0x000fe20000000800 */
[----:B------:R-:W-:Y:S01]  /*51a80*/  ULDC UR6, c[0x0][0x228] ;  /* 0x00008a0000067ab9 */ /* 0x000fe20000000800 */
[----:B------:R-:W-:Y:S01]  /*51a90*/  IMAD.X R15, R10, 0x1, R7, P5 ;  /* 0x000000010a0f7824 */ /* 0x000fe200028e0607 */
[----:B------:R-:W-:-:S02]  /*51aa0*/  IADD3 R16, P5, R18, R6, RZ ;  /* 0x0000000612107210 */ /* 0x000fc40007fbe0ff */
[----:B------:R-:W3:Y:S03]  /*51ab0*/  LDL R18, [R1+0x1c] ;  /* 0x00001c0001127983 */ /* 0x000ee60000100800 */
[----:B------:R-:W-:Y:S01]  /*51ac0*/  IMAD.X R17, R10, 0x1, R4, P5 ;  /* 0x000000010a117824 */ /* 0x000fe200028e0604 */
[----:B------:R0:W-:Y:S04]  /*51ad0*/  @P3 STG.E.U8 desc[UR32][R14.64], R19 ;  /* 0x000000130e003986 */ /* 0x0001e8000c101120 */
[----:B------:R-:W4:Y:S04]  /*51ae0*/  LDL.LU R10, [R1+0x8] ;  /* 0x00000800010a7983 */ /* 0x000f280000300800 */
[----:B0-----:R-:W2:Y:S04]  /*51af0*/  LDL R14, [R1+0x28] ;  /* 0x00002800010e7983 */ /* 0x001ea80000100800 */
[----:B------:R-:W2:Y:S01]  /*51b00*/  LDL R15, [R1+0x1e5c] ;  /* 0x001e5c00010f7983 */ /* 0x000ea20000100800 */
[----:B------:R-:W-:-:S02]  /*51b10*/  SHF.R.S32.HI R9, RZ, 0x1f, R8 ;  /* 0x0000001fff097819 */ /* 0x000fc40000011408 */
[----:B---3--:R-:W-:Y:S02]  /*51b20*/  IADD3 R18, P6, R8, R18, RZ ;  /* 0x0000001208127210 */ /* 0x008fe40007fde0ff */
[----:B----4-:R-:W-:-:S03]  /*51b30*/  PRMT R10, R10, 0x7773, RZ ;  /* 0x000077730a0a7816 */ /* 0x010fc600000000ff */
[----:B--2---:R-:W-:Y:S01]  /*51b40*/  IMAD.X R19, R9, 0x1, R14, P6 ;  /* 0x0000000109137824 */ /* 0x004fe200030e060e */
[----:B------:R-:W-:Y:S01]  /*51b50*/  PRMT R14, R11, 0x7770, RZ ;  /* 0x000077700b0e7816 */ /* 0x000fe200000000ff */
[----:B------:R0:W-:Y:S04]  /*51b60*/  @P1 STG.E.U8 desc[UR32][R16.64], R10 ;  /* 0x0000000a10001986 */ /* 0x0001e8000c101120 */
[----:B------:R1:W-:Y:S01]  /*51b70*/  @P4 STG.E.U8 desc[UR32][R18.64], R14 ;  /* 0x0000000e12004986 */ /* 0x0003e2000c101120 */
[----:B------:R-:W-:Y:S01]  /*51b80*/  ISETP.LT.AND P4, PT, R15, UR4, !P2 ;  /* 0x000000040f007c0c */ /* 0x000fe2000d781270 */
[----:B------:R-:W-:Y:S02]  /*51b90*/  ULDC UR4, c[0x0][0x228] ;  /* 0x00008a0000047ab9 */ /* 0x000fe40000000800 */
[----:B0-----:R-:W2:Y:S01]  /*51ba0*/  LDL R17, [R1+0x1e64] ;  /* 0x001e640001117983 */ /* 0x001ea20000100800 */
[----:B-1----:R-:W-:-:S02]  /*51bb0*/  IADD3 R14, P6, R8, R3, RZ ;  /* 0x00000003080e7210 */ /* 0x002fc40007fde0ff */
[----:B------:R-:W-:-:S03]  /*51bc0*/  PRMT R19, R11, 0x7771, RZ ;  /* 0x000077710b137816 */ /* 0x000fc600000000ff */
[----:B------:R-:W-:Y:S01]  /*51bd0*/  IMAD.X R15, R9, 0x1, R20, P6 ;  /* 0x00000001090f7824 */ /* 0x000fe200030e0614 */
[----:B------:R-:W-:Y:S02]  /*51be0*/  IADD3 R10, P6, R8, R27, RZ ;  /* 0x0000001b080a7210 */ /* 0x000fe40007fde0ff */
[----:B------:R-:W3:Y:S04]  /*51bf0*/  LDL.LU R27, [R1+0x1e88] ;  /* 0x001e8800011b7983 */ /* 0x000ee80000300800 */
[----:B------:R0:W-:Y:S04]  /*51c00*/  @P4 STG.E.U8 desc[UR32][R14.64], R19 ;  /* 0x000000130e004986 */ /* 0x0001e8000c101120 */
[----:B0-----:R-:W4:Y:S01]  /*51c10*/  LDL R14, [R1+0x1e68] ;  /* 0x001e6800010e7983 */ /* 0x001f220000100800 */
[----:B------:R-:W-:Y:S01]  /*51c20*/  ISETP.LT.AND P3, PT, R24, UR6, !P2 ;  /* 0x0000000618007c0c */ /* 0x000fe2000d761270 */
[----:B------:R-:W-:Y:S01]  /*51c30*/  ULDC UR6, c[0x0][0x228] ;  /* 0x00008a0000067ab9 */ /* 0x000fe20000000800 */
[----:B------:R-:W-:-:S02]  /*51c40*/  IADD3 R16, P5, R8, R2, RZ ;  /* 0x0000000208107210 */ /* 0x000fc40007fbe0ff */
[C---:B------:R-:W-:Y:S02]  /*51c50*/  PRMT R18, R11.reuse, 0x7773, RZ ;  /* 0x000077730b127816 */ /* 0x040fe400000000ff */
[----:B------:R-:W-:Y:S01]  /*51c60*/  PRMT R20, R11, 0x7772, RZ ;  /* 0x000077720b147816 */ /* 0x000fe200000000ff */
[----:B------:R-:W-:Y:S01]  /*51c70*/  IMAD.X R11, R9, 0x1, R28, P6 ;  /* 0x00000001090b7824 */ /* 0x000fe200030e061c */
[----:B------:R-:W-:Y:S02]  /*51c80*/  ISETP.LT.AND P4, PT, R23, UR8, !P2 ;  /* 0x0000000817007c0c */ /* 0x000fe4000d781270 */
[----:B--2---:R-:W-:Y:S01]  /*51c90*/  ISETP.LT.AND P1, PT, R17, UR4, !P2 ;  /* 0x0000000411007c0c */ /* 0x004fe2000d721270 */
[----:B------:R-:W-:Y:S01]  /*51ca0*/  IMAD.X R17, R9, 0x1, R0, P5 ;  /* 0x0000000109117824 */ /* 0x000fe200028e0600 */
[----:B------:R-:W2:Y:S01]  /*51cb0*/  LDL.LU R23, [R1+0x1e84] ;  /* 0x001e840001177983 */ /* 0x000ea20000300800 */
[----:B---3--:R-:W-:-:S03]  /*51cc0*/  PRMT R19, R27, 0x7770, RZ ;  /* 0x000077701b137816 */ /* 0x008fc600000000ff */
[----:B------:R-:W-:Y:S01]  /*51cd0*/  @P3 STG.E.U8 desc[UR32][R16.64], R20 ;  /* 0x0000001410003986 */ /* 0x000fe2000c101120 */
[----:B------:R-:W-:Y:S01]  /*51ce0*/  VIADD R15, R22, 0x7 ;  /* 0x00000007160f7836 */ /* 0x000fe20000000000 */
[----:B------:R-:W-:Y:S01]  /*51cf0*/  ULDC UR4, c[0x0][0x22c] ;  /* 0x00008b0000047ab9 */ /* 0x000fe20000000800 */
[----:B------:R-:W-:-:S04]  /*51d00*/  ISETP.LT.AND P6, PT, R25, UR10, !P2 ;  /* 0x0000000a19007c0c */ /* 0x000fc8000d7c1270 */
[----:B------:R0:W-:Y:S01]  /*51d10*/  @P1 STG.E.U8 desc[UR32][R10.64], R18 ;  /* 0x000000120a001986 */ /* 0x0001e2000c101120 */
[----:B------:R-:W-:Y:S01]  /*51d20*/  ULDC UR10, c[0x0][0x228] ;  /* 0x00008a00000a7ab9 */ /* 0x000fe20000000800 */
[----:B------:R-:W-:Y:S01]  /*51d30*/  ULDC UR8, c[0x0][0x228] ;  /* 0x00008a0000087ab9 */ /* 0x000fe20000000800 */
[----:B----4-:R-:W-:Y:S01]  /*51d40*/  ISETP.LT.AND P1, PT, R14, UR6, !P2 ;  /* 0x000000060e007c0c */ /* 0x010fe2000d721270 */
[----:B------:R-:W-:Y:S01]  /*51d50*/  ULDC UR6, c[0x0][0x228] ;  /* 0x00008a0000067ab9 */ /* 0x000fe20000000800 */
[----:B0-----:R-:W-:-:S05]  /*51d60*/  IADD3 R10, P3, R8, R21, RZ ;  /* 0x00000015080a7210 */ /* 0x001fca0007f7e0ff */
[----:B------:R-:W-:Y:S01]  /*51d70*/  IMAD.X R11, R9, 0x1, R26, P3 ;  /* 0x00000001090b7824 */ /* 0x000fe200018e061a */
[C---:B------:R-:W-:Y:S02]  /*51d80*/  PRMT R20, R27.reuse, 0x7773, RZ ;  /* 0x000077731b147816 */ /* 0x040fe400000000ff */
[C---:B------:R-:W-:Y:S02]  /*51d90*/  PRMT R18, R27.reuse, 0x7772, RZ ;  /* 0x000077721b127816 */ /* 0x040fe400000000ff */
[----:B------:R-:W-:Y:S01]  /*51da0*/  PRMT R21, R27, 0x7771, RZ ;  /* 0x000077711b157816 */ /* 0x000fe200000000ff */
[----:B------:R0:W-:Y:S04]  /*51db0*/  @P1 STG.E.U8 desc[UR32][R10.64], R19 ;  /* 0x000000130a001986 */ /* 0x0001e8000c101120 */
[----:B------:R-:W3:Y:S04]  /*51dc0*/  LDL.LU R27, [R1+0x18] ;  /* 0x00001800011b7983 */ /* 0x000ee80000300800 */
[----:B0-----:R-:W4:Y:S04]  /*51dd0*/  LDL R10, [R1+0x1e5c] ;  /* 0x001e5c00010a7983 */ /* 0x001f280000100800 */
[----:B------:R-:W2:Y:S01]  /*51de0*/  LDL R11, [R1+0x1c] ;  /* 0x00001c00010b7983 */ /* 0x000ea20000100800 */
[----:B------:R-:W-:-:S02]  /*51df0*/  IADD3 R14, P5, R8, R13, RZ ;  /* 0x0000000d080e7210 */ /* 0x000fc40007fbe0ff */
[----:B------:R-:W-:Y:S01]  /*51e00*/  ISETP.GE.AND P3, PT, R15, UR4, PT ;  /* 0x000000040f007c0c */ /* 0x000fe2000bf66270 */
[----:B------:R-:W3:Y:S01]  /*51e10*/  LDL R19, [R1+0x1e58] ;  /* 0x001e580001137983 */ /* 0x000ee20000100800 */
[----:B------:R-:W-:Y:S01]  /*51e20*/  ULDC UR4, c[0x0][0x248] ;  /* 0x0000920000047ab9 */ /* 0x000fe20000000800 */
[----:B------:R-:W-:Y:S01]  /*51e30*/  IMAD.X R15, R9, 0x1, R5, P5 ;  /* 0x00000001090f7824 */ /* 0x000fe200028e0605 */
[----:B------:R-:W-:-:S04]  /*51e40*/  IADD3 R16, P5, R8, R12, RZ ;  /* 0x0000000c08107210 */ /* 0x000fc80007fbe0ff */
[----:B------:R0:W-:Y:S01]  /*51e50*/  @P4 STG.E.U8 desc[UR32][R14.64], R21 ;  /* 0x000000150e004986 */ /* 0x0001e2000c101120 */
[----:B------:R-:W-:Y:S02]  /*51e60*/  IMAD.X R17, R9, 0x1, R7, P5 ;  /* 0x0000000109117824 */ /* 0x000fe400028e0607 */
[----:B0-----:R-:W-:-:S03]  /*51e70*/  VIADD R14, R8, UR4 ;  /* 0x00000004080e7c36 */ /* 0x001fc60008000000 */
[----:B------:R0:W-:Y:S01]  /*51e80*/  @P6 STG.E.U8 desc[UR32][R16.64], R18 ;  /* 0x0000001210006986 */ /* 0x0001e2000c101120 */
[----:B------:R-:W-:Y:S01]  /*51e90*/  ISETP.LT.AND P2, PT, R29, UR6, !P2 ;  /* 0x000000061d007c0c */ /* 0x000fe2000d741270 */
[----:B------:R-:W-:Y:S02]  /*51ea0*/  ULDC UR4, c[0x0][0x228] ;  /* 0x00008a0000047ab9 */ /* 0x000fe40000000800 */
[----:B0-----:R-:W3:Y:S01]  /*51eb0*/  LDL R17, [R1+0x20] ;  /* 0x0000200001117983 */ /* 0x001ee20000100800 */
[----:B----4-:R-:W-:Y:S01]  /*51ec0*/  ISETP.LT.AND P1, PT, R10, UR10, !P3 ;  /* 0x0000000a0a007c0c */ /* 0x010fe2000df21270 */
[----:B------:R-:W-:Y:S01]  /*51ed0*/  ULDC UR6, c[0x0][0x228] ;  /* 0x00008a0000067ab9 */ /* 0x000fe20000000800 */
[----:B--2---:R-:W-:Y:S02]  /*51ee0*/  IADD3 R10, P5, R14, R11, RZ ;  /* 0x0000000b0e0a7210 */ /* 0x004fe40007fbe0ff */
[----:B------:R-:W2:Y:S01]  /*51ef0*/  LDL R11, [R1+0x28] ;  /* 0x00002800010b7983 */ /* 0x000ea20000100800 */
[----:B------:R-:W-:-:S02]  /*51f00*/  IADD3 R8, P6, R8, R6, RZ ;  /* 0x0000000608087210 */ /* 0x000fc40007fde0ff */
[----:B---3--:R-:W-:Y:S01]  /*51f10*/  ISETP.LT.AND P4, PT, R19, UR8, !P3 ;  /* 0x0000000813007c0c */ /* 0x008fe2000df81270 */
[----:B------:R-:W-:Y:S01]  /*51f20*/  ULDC UR8, c[0x0][0x228] ;  /* 0x00008a0000087ab9 */ /* 0x000fe20000000800 */
[----:B------:R-:W-:Y:S01]  /*51f30*/  SHF.R.S32.HI R15, RZ, 0x1f, R14 ;  /* 0x0000001fff0f7819 */ /* 0x000fe2000001140e */
[----:B------:R-:W-:Y:S01]  /*51f40*/  IMAD.X R9, R9, 0x1, R4, P6 ;  /* 0x0000000109097824 */ /* 0x000fe200030e0604 */
[----:B------:R-:W-:Y:S02]  /*51f50*/  IADD3 R16, P6, R14, R3, RZ ;  /* 0x000000030e107210 */ /* 0x000fe40007fde0ff */
[C---:B------:R-:W-:Y:S02]  /*51f60*/  PRMT R18, R23.reuse, 0x7773, RZ ;  /* 0x0000777317127816 */ /* 0x040fe400000000ff */
[C---:B------:R-:W-:Y:S02]  /*51f70*/  PRMT R19, R23.reuse, 0x7772, RZ ;  /* 0x0000777217137816 */ /* 0x040fe400000000ff */
[----:B------:R-:W-:-:S02]  /*51f80*/  PRMT R21, R23, 0x7771, RZ ;  /* 0x0000777117157816 */ /* 0x000fc400000000ff */
[----:B------:R-:W-:Y:S01]  /*51f90*/  PRMT R23, R23, 0x7770, RZ ;  /* 0x0000777017177816 */ /* 0x000fe200000000ff */
[----:B------:R0:W-:Y:S04]  /*51fa0*/  @P2 STG.E.U8 desc[UR32][R8.64], R20 ;  /* 0x0000001408002986 */ /* 0x0001e8000c101120 */
[----:B0-----:R-:W3:Y:S01]  /*51fb0*/  LDL R20, [R1+0x1e6c] ;  /* 0x001e6c0001147983 */ /* 0x001ee20000100800 */
[C---:B------:R-:W-:Y:S02]  /*51fc0*/  IMAD.X R17, R15.reuse, 0x1, R17, P6 ;  /* 0x000000010f117824 */ /* 0x040fe400030e0611 */
[----:B--2---:R-:W-:-:S05]  /*51fd0*/  IMAD.X R11, R15, 0x1, R11, P5 ;  /* 0x000000010f0b7824 */ /* 0x004fca00028e060b */
[----:B------:R0:W-:Y:S04]  /*51fe0*/  @P4 STG.E.U8 desc[UR32][R10.64], R23 ;  /* 0x000000170a004986 */ /* 0x0001e8000c101120 */
[----:B------:R1:W-:Y:S04]  /*51ff0*/  @P1 STG.E.U8 desc[UR32][R16.64], R21 ;  /* 0x0000001510001986 */ /* 0x0003e8000c101120 */
[----:B0-----:R-:W2:Y:S04]  /*52000*/  LDL R10, [R1+0x1e68] ;  /* 0x001e6800010a7983 */ /* 0x001ea80000100800 */
[----:B------:R-:W4:Y:S04]  /*52010*/  LDL R11, [R1+0x10] ;  /* 0x00001000010b7983 */ /* 0x000f280000100800 */
[----:B------:R-:W3:Y:S04]  /*52020*/  LDL.LU R23, [R1+0x28] ;  /* 0x0000280001177983 */ /* 0x000ee80000300800 */
[----:B-1----:R-:W3:Y:S01]  /*52030*/  LDL R17, [R1+0x1e64] ;  /* 0x001e640001117983 */ /* 0x002ee20000100800 */
[----:B------:R-:W-:Y:S01]  /*52040*/  ISETP.LT.AND P2, PT, R24, UR4, !P3 ;  /* 0x0000000418007c0c */ /* 0x000fe2000df41270 */
[----:B------:R-:W-:Y:S01]  /*52050*/  ULDC UR4, c[0x0][0x228] ;  /* 0x00008a0000047ab9 */ /* 0x000fe20000000800 */
[----:B------:R-:W-:Y:S01]  /*52060*/  IADD3 R8, P5, R14, R2, RZ ;  /* 0x000000020e087210 */ /* 0x000fe20007fbe0ff */
[----:B------:R-:W3:Y:S04]  /*52070*/  LDL R21, [R1+0x1e58] ;  /* 0x001e580001157983 */ /* 0x000ee80000100800 */
[----:B------:R-:W-:-:S06]  /*52080*/  IMAD.X R9, R15, 0x1, R0, P5 ;  /* 0x000000010f097824 */ /* 0x000fcc00028e0600 */
[----:B------:R0:W-:Y:S04]  /*52090*/  @P2 STG.E.U8 desc[UR32][R8.64], R19 ;  /* 0x0000001308002986 */ /* 0x0001e8000c101120 */
[----:B0-----:R-:W3:Y:S04]  /*520a0*/  LDL R9, [R1+0xc] ;  /* 0x00000c0001097983 */ /* 0x001ee80000100800 */
[----:B------:R-:W3:Y:S01]  /*520b0*/  LDL R19, [R1+0x1c] ;  /* 0x00001c0001137983 */ /* 0x000ee20000100800 */
[----:B--2---:R-:W-:Y:S01]  /*520c0*/  ISETP.LT.AND P1, PT, R10, UR6, !P3 ;  /* 0x000000060a007c0c */ /* 0x004fe2000df21270 */
[----:B------:R-:W-:Y:S01]  /*520d0*/  ULDC UR6, c[0x0][0x228] ;  /* 0x00008a0000067ab9 */ /* 0x000fe20000000800 */
[----:B----4-:R-:W-:-:S02]  /*520e0*/  IADD3 R10, P6, R14, R11, RZ ;  /* 0x0000000b0e0a7210 */ /* 0x010fc40007fde0ff */
[----:B---3--:R-:W-:-:S03]  /*520f0*/  ISETP.LT.AND P4, PT, R17, UR4, !P3 ;  /* 0x0000000411007c0c */ /* 0x008fc6000df81270 */
[----:B------:R-:W-:Y:S01]  /*52100*/  IMAD.X R11, R15, 0x1, R28, P6 ;  /* 0x000000010f0b7824 */ /* 0x000fe200030e061c */
[----:B------:R-:W-:Y:S01]  /*52110*/  IADD3 R16, P5, R14, R27, RZ ;  /* 0x0000001b0e107210 */ /* 0x000fe20007fbe0ff */
[----:B------:R-:W-:Y:S01]  /*52120*/  VIADD R17, R22, 0x8 ;  /* 0x0000000816117836 */ /* 0x000fe20000000000 */
[----:B------:R-:W-:-:S07]  /*52130*/  ULDC UR4, c[0x0][0x22c] ;  /* 0x00008b0000047ab9 */ /* 0x000fce0000000800 */
[----:B------:R0:W-:Y:S04]  /*52140*/  @P4 STG.E.U8 desc[UR32][R10.64], R18 ;  /* 0x000000120a004986 */ /* 0x0001e8000c101120 */
[----:B0-----:R-:W2:Y:S01]  /*52150*/  LDL.LU R18, [R1+0xc] ;  /* 0x00000c0001127983 */ /* 0x001ea20000300800 */
[----:B------:R-:W-:Y:S01]  /*52160*/  ISETP.GE.AND P2, PT, R17, UR4, PT ;  /* 0x0000000411007c0c */ /* 0x000fe2000bf46270 */
[----:B------:R-:W-:Y:S01]  /*52170*/  IMAD.X R17, R15, 0x1, R26, P5 ;  /* 0x000000010f117824 */ /* 0x000fe200028e061a */
[----:B------:R-:W-:Y:S01]  /*52180*/  PRMT R8, R9, 0x7770, RZ ;  /* 0x0000777009087816 */ /* 0x000fe200000000ff */
[----:B------:R-:W-:Y:S01]  /*52190*/  ULDC UR4, c[0x0][0x228] ;  /* 0x00008a0000047ab9 */ /* 0x000fe20000000800 */
[----:B------:R-:W-:-:S03]  /*521a0*/  IADD3 R10, P6, R14, R13, RZ ;  /* 0x0000000d0e0a7210 */ /* 0x000fc60007fde0ff */
[----:B------:R0:W-:Y:S01]  /*521b0*/  @P1 STG.E.U8 desc[UR32][R16.64], R8 ;  /* 0x0000000810001986 */ /* 0x0001e2000c101120 */
[----:B------:R-:W-:Y:S01]  /*521c0*/  ISETP.LT.AND P5, PT, R20, UR4, !P3 ;  /* 0x0000000414007c0c */ /* 0x000fe2000dfa1270 */
[----:B------:R-:W-:Y:S01]  /*521d0*/  ULDC UR4, c[0x0][0x22c] ;  /* 0x00008b0000047ab9 */ /* 0x000fe20000000800 */
[----:B------:R-:W-:Y:S01]  /*521e0*/  ISETP.LT.AND P4, PT, R25, UR6, !P3 ;  /* 0x0000000619007c0c */ /* 0x000fe2000df81270 */
[----:B------:R-:W-:Y:S01]  /*521f0*/  IMAD.X R11, R15, 0x1, R5, P6 ;  /* 0x000000010f0b7824 */ /* 0x000fe200030e0605 */
[----:B------:R-:W-:Y:S01]  /*52200*/  ULDC UR6, c[0x0][0x228] ;  /* 0x00008a0000067ab9 */ /* 0x000fe20000000800 */
[----:B0-----:R-:W-:-:S05]  /*52210*/  VIADD R8, R22, 0x9 ;  /* 0x0000000916087836 */ /* 0x001fca0000000000 */
[----:B------:R-:W-:Y:S01]  /*52220*/  ISETP.GE.AND P1, PT, R8, UR4, PT ;  /* 0x0000000408007c0c */ /* 0x000fe2000bf26270 */
[----:B------:R-:W-:Y:S01]  /*52230*/  ULDC UR4, c[0x0][0x228] ;  /* 0x00008a0000047ab9 */ /* 0x000fe20000000800 */
[----:B------:R-:W-:-:S05]  /*52240*/  IADD3 R8, P6, R14, R12, RZ ;  /* 0x0000000c0e087210 */ /* 0x000fca0007fde0ff */
[----:B------:R-:W-:Y:S01]  /*52250*/  IMAD.X R9, R15, 0x1, R7, P6 ;  /* 0x000000010f097824 */ /* 0x000fe200030e0607 */
[C---:B--2---:R-:W-:Y:S02]  /*52260*/  PRMT R17, R18.reuse, 0x7771, RZ ;  /* 0x0000777112117816 */ /* 0x044fe400000000ff */
[----:B------:R-:W-:-:S03]  /*52270*/  PRMT R16, R18, 0x7772, RZ ;  /* 0x0000777212107816 */ /* 0x000fc600000000ff */
[----:B------:R0:W-:Y:S04]  /*52280*/  @P5 STG.E.U8 desc[UR32][R10.64], R17 ;  /* 0x000000110a005986 */ /* 0x0001e8000c101120 */
[----:B------:R1:W-:Y:S01]  /*52290*/  @P4 STG.E.U8 desc[UR32][R8.64], R16 ;  /* 0x0000001008004986 */ /* 0x0003e2000c101120 */
[----:B0-----:R-:W-:-:S03]  /*522a0*/  PRMT R17, R18, 0x7773, RZ ;  /* 0x0000777312117816 */ /* 0x001fc600000000ff */
[----:B------:R-:W2:Y:S04]  /*522b0*/  LDL.LU R18, [R1+0x30] ;  /* 0x0000300001127983 */ /* 0x000ea80000300800 */
[----:B-1----:R-:W3:Y:S01]  /*522c0*/  LDL R16, [R1+0x40] ;  /* 0x0000400001107983 */ /* 0x002ee20000100800 */
[----:B------:R-:W-:Y:S01]  /*522d0*/  ISETP.LT.AND P3, PT, R29, UR4, !P3 ;  /* 0x000000041d007c0c */ /* 0x000fe2000df61270 */
[----:B------:R-:W-:Y:S01]  /*522e0*/  ULDC UR4, c[0x0][0x248] ;  /* 0x0000920000047ab9 */ /* 0x000fe20000000800 */
[C---:B------:R-:W-:Y:S01]  /*522f0*/  IADD3 R10, P5, R14.reuse, R6, RZ ;  /* 0x000000060e0a7210 */ /* 0x040fe20007fbe0ff */
[----:B------:R-:W-:Y:S01]  /*52300*/  VIADD R8, R14, UR4 ;  /* 0x000000040e087c36 */ /* 0x000fe20008000000 */
[----:B------:R-:W-:Y:S01]  /*52310*/  ISETP.LT.AND P4, PT, R21, UR6, !P2 ;  /* 0x0000000615007c0c */ /* 0x000fe2000d781270 */
[----:B------:R-:W-:Y:S01]  /*52320*/  ULDC UR4, c[0x0][0x228] ;  /* 0x00008a0000047ab9 */ /* 0x000fe20000000800 */
[----:B------:R-:W-:Y:S01]  /*52330*/  ULDC UR6, c[0x0][0x228] ;  /* 0x00008a0000067ab9 */ /* 0x000fe20000000800 */
[----:B------:R-:W-:Y:S01]  /*52340*/  IMAD.X R11, R15, 0x1, R4, P5 ;  /* 0x000000010f0b7824 */ /* 0x000fe200028e0604 */
[----:B------:R-:W-:-:S02]  /*52350*/  SHF.R.S32.HI R9, RZ, 0x1f, R8 ;  /* 0x0000001fff097819 */ /* 0x000fc40000011408 */
[----:B------:R-:W-:-:S03]  /*52360*/  IADD3 R14, P5, R8, R19, RZ ;  /* 0x00000013080e7210 */ /* 0x000fc60007fbe0ff */
[----:B------:R0:W-:Y:S02]  /*52370*/  @P3 STG.E.U8 desc[UR32][R10.64], R17 ;  /* 0x000000110a003986 */ /* 0x0001e4000c101120 */
[----:B------:R-:W-:Y:S02]  /*52380*/  IMAD.X R15, R9, 0x1, R23, P5 ;  /* 0x00000001090f7824 */ /* 0x000fe400028e0617 */
[----:B0-----:R-:W4:Y:S01]  /*52390*/  LDL R11, [R1+0x1e5c] ;  /* 0x001e5c00010b7983 */ /* 0x001f220000100800 */
[----:B---3--:R-:W-:-:S05]  /*523a0*/  PRMT R17, R16, 0x7770, RZ ;  /* 0x0000777010117816 */ /* 0x008fca00000000ff */
[----:B------:R0:W-:Y:S04]  /*523b0*/  @P4 STG.E.U8 desc[UR32][R14.64], R17 ;  /* 0x000000110e004986 */ /* 0x0001e8000c101120 */
[----:B0-----:R-:W3:Y:S01]  /*523c0*/  LDL R15, [R1+0x1e64] ;  /* 0x001e6400010f7983 */ /* 0x001ee20000100800 */
[----:B----4-:R-:W-:Y:S01]  /*523d0*/  ISETP.LT.AND P3, PT, R11, UR4, !P2 ;  /* 0x000000040b007c0c */ /* 0x010fe2000d761270 */
[----:B------:R-:W-:Y:S02]  /*523e0*/  ULDC UR4, c[0x0][0x228] ;  /* 0x00008a0000047ab9 */ /* 0x000fe40000000800 */
[----:B------:R-:W4:Y:S04]  /*523f0*/  LDL R11, [R1+0x20] ;  /* 0x00002000010b7983 */ /* 0x000f280000100800 */
[----:B------:R-:W2:Y:S01]  /*52400*/  LDL.LU R17, [R1+0x40] ;  /* 0x0000400001117983 */ /* 0x000ea20000300800 */
[----:B---3--:R-:W-:Y:S01]  /*52410*/  ISETP.LT.AND P4, PT, R15, UR6, !P2 ;  /* 0x000000060f007c0c */ /* 0x008fe2000d781270 */
[----:B------:R-:W-:-:S02]  /*52420*/  ULDC UR6, c[0x0][0x228] ;  /* 0x00008a0000067ab9 */ /* 0x000fc40000000800 */
[----:B------:R-:W3:Y:S01]  /*52430*/  LDL R15, [R1+0x10] ;  /* 0x00001000010f7983 */ /* 0x000ee20000100800 */
[----:B------:R-:W-:Y:S02]  /*52440*/  IADD3 R10, P6, R8, R3, RZ ;  /* 0x00000003080a7210 */ /* 0x000fe40007fde0ff */
[----:B------:R-:W-:Y:S01]  /*52450*/  ISETP.LT.AND P5, PT, R24, UR4, !P2 ;  /* 0x0000000418007c0c */ /* 0x000fe2000d7a1270 */
[----:B------:R-:W-:Y:S01]  /*52460*/  ULDC UR4, c[0x0][0x228] ;  /* 0x00008a0000047ab9 */ /* 0x000fe20000000800 */
[----:B------:R-:W-:Y:S01]  /*52470*/  PRMT R16, R16, 0x7771, RZ ;  /* 0x0000777110107816 */ /* 0x000fe200000000ff */
[----:B----4-:R-:W-:Y:S01]  /*52480*/  IMAD.X R11, R9, 0x1, R11, P6 ;  /* 0x00000001090b7824 */ /* 0x010fe200030e060b */
[----:B------:R-:W-:-:S04]  /*52490*/  IADD3 R14, P6, R8, R2, RZ ;  /* 0x00000002080e7210 */ /* 0x000fc80007fde0ff */
[----:B------:R2:W-:Y:S02]  /*524a0*/  @P3 STG.E.U8 desc[UR32][R10.64], R16 ;  /* 0x000000100a003986 */ /* 0x0005e4000c101120 */
[----:B--2---:R-:W-:Y:S02]  /*524b0*/  PRMT R16, R17, 0x7772, RZ ;  /* 0x0000777211107816 */ /* 0x004fe400000000ff */
[----:B---3--:R-:W-:Y:S01]  /*524c0*/  IADD3 R10, P3, R8, R15, RZ ;  /* 0x0000000f080a7210 */ /* 0x008fe20007f7e0ff */
[----:B------:R-:W-:-:S05]  /*524d0*/  IMAD.X R15, R9, 0x1, R0, P6 ;  /* 0x00000001090f7824 */ /* 0x000fca00030e0600 */
[----:B------:R0:W-:Y:S04]  /*524e0*/  @P5 STG.E.U8 desc[UR32][R14.64], R16 ;  /* 0x000000100e005986 */ /* 0x0001e8000c101120 */
[----:B0-----:R-:W2:Y:S01]  /*524f0*/  LDL R15, [R1+0x1e68] ;  /* 0x001e6800010f7983 */ /* 0x001ea20000100800 */
[----:B------:R-:W-:Y:S01]  /*52500*/  IMAD.X R11, R9, 0x1, R28, P3 ;  /* 0x00000001090b7824 */ /* 0x000fe200018e061c */
[----:B------:R-:W-:-:S05]  /*52510*/  PRMT R17, R17, 0x7773, RZ ;  /* 0x0000777311117816 */ /* 0x000fca00000000ff */
[----:B------:R0:W-:Y:S01]  /*52520*/  @P4 STG.E.U8 desc[UR32][R10.64], R17 ;  /* 0x000000110a004986 */ /* 0x0001e2000c101120 */
[----:B------:R-:W-:Y:S02]  /*52530*/  IADD3 R14, P4, R8, R27, RZ ;  /* 0x0000001b080e7210 */ /* 0x000fe40007f9e0ff */
[----:B------:R-:W-:Y:S02]  /*52540*/  PRMT R16, R18, 0x7770, RZ ;  /* 0x0000777012107816 */ /* 0x000fe400000000ff */
[----:B------:R-:W-:Y:S01]  /*52550*/  ISETP.LT.AND P5, PT, R20, UR6, !P2 ;  /* 0x0000000614007c0c */ /* 0x000fe2000d7a1270 */
[----:B------:R-:W-:Y:S01]  /*52560*/  ULDC UR6, c[0x0][0x228] ;  /* 0x00008a0000067ab9 */ /* 0x000fe20000000800 */
[----:B0-----:R-:W-:Y:S01]  /*52570*/  VIADD R11, R22, 0xa ;  /* 0x0000000a160b7836 */ /* 0x001fe20000000000 */
[----:B------:R-:W-:Y:S02]  /*52580*/  IADD3 R10, P6, R8, R13, RZ ;  /* 0x0000000d080a7210 */ /* 0x000fe40007fde0ff */
[----:B------:R-:W-:-:S02]  /*52590*/  PRMT R17, R18, 0x7771, RZ ;  /* 0x0000777112117816 */ /* 0x000fc400000000ff */
[----:B--2---:R-:W-:Y:S01]  /*525a0*/  ISETP.LT.AND P3, PT, R15, UR4, !P2 ;  /* 0x000000040f007c0c */ /* 0x004fe2000d761270 */
[----:B------:R-:W-:Y:S01]  /*525b0*/  IMAD.X R15, R9, 0x1, R26, P4 ;  /* 0x00000001090f7824 */ /* 0x000fe200020e061a */
[----:B------:R-:W-:Y:S01]  /*525c0*/  ULDC UR4, c[0x0][0x22c] ;  /* 0x00008b0000047ab9 */ /* 0x000fe20000000800 */
[----:B------:R-:W-:Y:S01]  /*525d0*/  ISETP.LT.AND P4, PT, R25, UR8, !P2 ;  /* 0x0000000819007c0c */ /* 0x000fe2000d781270 */
[----:B------:R-:W-:-:S09]  /*525e0*/  ULDC UR8, c[0x0][0x228] ;  /* 0x00008a0000087ab9 */ /* 0x000fd20000000800 */
[----:B------:R0:W-:Y:S01]  /*525f0*/  @P3 STG.E.U8 desc[UR32][R14.64], R16 ;  /* 0x000000100e003986 */ /* 0x0001e2000c101120 */
[----:B------:R-:W-:Y:S01]  /*52600*/  ISETP.GE.AND P3, PT, R11, UR4, PT ;  /* 0x000000040b007c0c */ /* 0x000fe2000bf66270 */
[----:B------:R-:W-:Y:S01]  /*52610*/  IMAD.X R11, R9, 0x1, R5, P6 ;  /* 0x00000001090b7824 */ /* 0x000fe200030e0605 */
[----:B------:R-:W-:Y:S01]  /*52620*/  ULDC UR4, c[0x0][0x228] ;  /* 0x00008a0000047ab9 */ /* 0x000fe20000000800 */
[----:B0-----:R-:W-:Y:S02]  /*52630*/  IADD3 R14, P6, R8, R12, RZ ;  /* 0x0000000c080e7210 */ /* 0x001fe40007fde0ff */
[----:B------:R-:W-:-:S03]  /*52640*/  PRMT R16, R18, 0x7772, RZ ;  /* 0x0000777212107816 */ /* 0x000fc600000000ff */
[----:B------:R-:W-:Y:S01]  /*52650*/  IMAD.X R15, R9, 0x1, R7, P6 ;  /* 0x00000001090f7824 */ /* 0x000fe200030e0607 */
[----:B------:R0:W-:Y:S04]  /*52660*/  @P5 STG.E.U8 desc[UR32][R10.64], R17 ;  /* 0x000000110a005986 */ /* 0x0001e8000c101120 */
[----:B------:R1:W-:Y:S04]  /*52670*/  @P4 STG.E.U8 desc[UR32][R14.64], R16 ;  /* 0x000000100e004986 */ /* 0x0003e8000c101120 */
[----:B0-----:R-:W2:Y:S04]  /*52680*/  LDL R17, [R1+0x1e5c] ;  /* 0x001e5c0001117983 */ /* 0x001ea80000100800 */
        /* <DEDUP_REMOVED lines=9> */
[----:B------:R-:W-:-:S02]  /*52720*/  PRMT R9, R18, 0x7773, RZ ;  /* 0x0000777312097816 */ /* 0x000fc400000000ff */
[----:B------:R-:W-:Y:S01]  /*52730*/  IADD3 R14, P5, R8, R19, RZ ;  /* 0x00000013080e7210 */ /* 0x000fe20007fbe0ff */
[----:B------:R-:W4:Y:S04]  /*52740*/  LDL.LU R18, [R1+0x60] ;  /* 0x0000600001127983 */ /* 0x000f280000300800 */
[----:B------:R0:W-:Y:S02]  /*52750*/  @P2 STG.E.U8 desc[UR32][R10.64], R9 ;  /* 0x000000090a002986 */ /* 0x0001e4000c101120 */
[----:B0-----:R-:W-:Y:S02]  /*52760*/  SHF.R.S32.HI R9, RZ, 0x1f, R8 ;  /* 0x0000001fff097819 */ /* 0x001fe40000011408 */
[----:B------:R-:W4:Y:S03]  /*52770*/  LDL R11, [R1+0x20] ;  /* 0x00002000010b7983 */ /* 0x000f260000100800 */
[----:B------:R-:W-:Y:S01]  /*52780*/  IMAD.X R15, R9, 0x1, R23, P5 ;  /* 0x00000001090f7824 */ /* 0x000fe200028e0617 */
[----:B--2---:R-:W-:Y:S01]  /*52790*/  ISETP.LT.AND P2, PT, R17, UR4, !P1 ;  /* 0x0000000411007c0c */ /* 0x004fe2000cf41270 */
[----:B------:R-:W-:Y:S01]  /*527a0*/  ULDC UR4, c[0x0][0x228] ;  /* 0x00008a0000047ab9 */ /* 0x000fe20000000800 */
[----:B---3--:R-:W-:-:S05]  /*527b0*/  PRMT R17, R16, 0x7770, RZ ;  /* 0x0000777010117816 */ /* 0x008fca00000000ff */
[----:B------:R0:W-:Y:S04]  /*527c0*/  @P4 STG.E.U8 desc[UR32][R14.64], R17 ;  /* 0x000000110e004986 */ /* 0x0001e8000c101120 */
[----:B0-----:R-:W2:Y:S04]  /*527d0*/  LDL R15, [R1+0x1e64] ;  /* 0x001e6400010f7983 */ /* 0x001ea80000100800 */
[----:B------:R-:W3:Y:S01]  /*527e0*/  LDL.LU R17, [R1+0x50] ;  /* 0x0000500001117983 */ /* 0x000ee20000300800 */
[----:B------:R-:W-:Y:S02]  /*527f0*/  IADD3 R10, P6, R8, R3, RZ ;  /* 0x00000003080a7210 */ /* 0x000fe40007fde0ff */
[----:B--2---:R-:W-:-:S03]  /*52800*/  ISETP.LT.AND P4, PT, R15, UR6, !P1 ;  /* 0x000000060f007c0c */ /* 0x004fc6000cf81270 */
[----:B----4-:R-:W-:Y:S01]  /*52810*/  IMAD.X R11, R9, 0x1, R11, P6 ;  /* 0x00000001090b7824 */ /* 0x010fe200030e060b */
[----:B------:R-:W2:Y:S01]  /*52820*/  LDL R15, [R1+0x10] ;  /* 0x00001000010f7983 */ /* 0x000ea20000100800 */
[----:B------:R-:W-:Y:S01]  /*52830*/  ISETP.LT.AND P5, PT, R24, UR4, !P1 ;  /* 0x0000000418007c0c */ /* 0x000fe2000cfa1270 */
[----:B------:R-:W-:Y:S01]  /*52840*/  ULDC UR4, c[0x0][0x228] ;  /* 0x00008a0000047ab9 */ /* 0x000fe20000000800 */
[----:B------:R-:W-:Y:S01]  /*52850*/  PRMT R16, R16, 0x7771, RZ ;  /* 0x0000777110107816 */ /* 0x000fe200000000ff */
[----:B------:R-:W-:Y:S01]  /*52860*/  ULDC UR6, c[0x0][0x228] ;  /* 0x00008a0000067ab9 */ /* 0x000fe20000000800 */
[----:B------:R-:W-:-:S03]  /*52870*/  IADD3 R14, P6, R8, R2, RZ ;  /* 0x00000002080e7210 */ /* 0x000fc60007fde0ff */
[----:B------:R3:W-:Y:S02]  /*52880*/  @P2 STG.E.U8 desc[UR32][R10.64], R16 ;  /* 0x000000100a002986 */ /* 0x0007e4000c101120 */
[----:B---3--:R-:W-:Y:S02]  /*52890*/  PRMT R16, R17, 0x7772, RZ ;  /* 0x0000777211107816 */ /* 0x008fe400000000ff */
[----:B--2---:R-:W-:Y:S01]  /*528a0*/  IADD3 R10, P2, R8, R15, RZ ;  /* 0x0000000f080a7210 */ /* 0x004fe20007f5e0ff */
        /* <DEDUP_REMOVED lines=68> */
[----:B------:R-:W-:Y:S01]  /*52cf0*/  ISETP.LT.AND P5, PT, R20, UR6, !P3 ;  /* 0x0000000614007c0c */ /* 0x000fe2000dfa1270 */
[----:B------:R-:W-:Y:S01]  /*52d00*/  ULDC UR6, c[0x0][0x228] ;  /* 0x00008a0000067ab9 */ /* 0x000fe20000000800 */
[----:B------:R-:W-:Y:S02]  /*52d10*/  PRMT R16, R18, 0x7770, RZ ;  /* 0x0000777012107816 */ /* 0x000fe400000000ff */
[C---:B------:R-:W-:Y:S02]  /*52d20*/  IADD3 R14, P6, R8.reuse, R13, RZ ;  /* 0x0000000d080e7210 */ /* 0x040fe40007fde0ff */
[----:B0-----:R-:W-:-:S05]  /*52d30*/  IADD3 R10, P4, R8, R27, RZ ;  /* 0x0000001b080a7210 */ /* 0x001fca0007f9e0ff */
[----:B------:R-:W-:Y:S01]  /*52d40*/  IMAD.X R11, R9, 0x1, R26, P4 ;  /* 0x00000001090b7824 */ /* 0x000fe200020e061a */
[----:B------:R-:W-:Y:S02]  /*52d50*/  PRMT R17, R18, 0x7771, RZ ;  /* 0x0000777112117816 */ /* 0x000fe400000000ff */
[----:B------:R-:W-:Y:S01]  /*52d60*/  ISETP.LT.AND P4, PT, R25, UR8, !P3 ;  /* 0x0000000819007c0c */ /* 0x000fe2000df81270 */
[----:B------:R-:W-:Y:S01]  /*52d70*/  ULDC UR8, c[0x0][0x228] ;  /* 0x00008a0000087ab9 */ /* 0x000fe20000000800 */
[----:B--2---:R-:W-:Y:S01]  /*52d80*/  ISETP.LT.AND P1, PT, R15, UR4, !P3 ;  /* 0x000000040f007c0c */ /* 0x004fe2000df21270 */
[----:B------:R-:W-:Y:S01]  /*52d90*/  VIADD R15, R22, 0xc ;  /* 0x0000000c160f7836 */ /* 0x000fe20000000000 */
[----:B------:R-:W-:-:S11]  /*52da0*/  ULDC UR4, c[0x0][0x22c] ;  /* 0x00008b0000047ab9 */ /* 0x000fd60000000800 */
[----:B------:R0:W-:Y:S01]  /*52db0*/  @P1 STG.E.U8 desc[UR32][R10.64], R16 ;  /* 0x000000100a001986 */ /* 0x0001e2000c101120 */
[----:B------:R-:W-:Y:S01]  /*52dc0*/  ISETP.GE.AND P1, PT, R15, UR4, PT ;  /* 0x000000040f007c0c */ /* 0x000fe2000bf26270 */
[----:B------:R-:W-:Y:S01]  /*52dd0*/  IMAD.X R15, R9, 0x1, R5, P6 ;  /* 0x00000001090f7824 */ /* 0x000fe200030e0605 */
[----:B------:R-:W-:Y:S02]  /*52de0*/  ULDC UR4, c[0x0][0x228] ;  /* 0x00008a0000047ab9 */ /* 0x000fe40000000800 */
[----:B------:R-:W-:Y:S01]  /*52df0*/  ISETP.LT.AND P3, PT, R29, UR4, !P3 ;  /* 0x000000041d007c0c */ /* 0x000fe2000df61270 */
[----:B------:R-:W-:Y:S01]  /*52e00*/  ULDC UR4, c[0x0][0x248] ;  /* 0x0000920000047ab9 */ /* 0x000fe20000000800 */
[----:B------:R1:W-:Y:S01]  /*52e10*/  @P5 STG.E.U8 desc[UR32][R14.64], R17 ;  /* 0x000000110e005986 */ /* 0x0003e2000c101120 */
[----:B0-----:R-:W-:Y:S02]  /*52e20*/  IADD3 R10, P6, R8, R12, RZ ;  /* 0x0000000c080a7210 */ /* 0x001fe40007fde0ff */
[----:B------:R-:W-:-:S02]  /*52e30*/  PRMT R16, R18, 0x7772, RZ ;  /* 0x0000777212107816 */ /* 0x000fc400000000ff */
[----:B-1----:R-:W-:Y:S01]  /*52e40*/  IADD3 R14, P5, R8, R6, RZ ;  /* 0x00000006080e7210 */ /* 0x002fe20007fbe0ff */
[C---:B------:R-:W-:Y:S01]  /*52e50*/  IMAD.X R11, R9.reuse, 0x1, R7, P6 ;  /* 0x00000001090b7824 */ /* 0x040fe200030e0607 */
[----:B------:R-:W2:Y:S03]  /*52e60*/  LDL R17, [R1+0x1e5c] ;  /* 0x001e5c0001117983 */ /* 0x000ea60000100800 */
[----:B------:R-:W-:Y:S01]  /*52e70*/  IMAD.X R15, R9, 0x1, R4, P5 ;  /* 0x00000001090f7824 */ /* 0x000fe200028e0604 */
[----:B------:R-:W-:Y:S01]  /*52e80*/  PRMT R9, R18, 0x7773, RZ ;  /* 0x0000777312097816 */ /* 0x000fe200000000ff */
[----:B------:R0:W-:Y:S04]  /*52e90*/  @P4 STG.E.U8 desc[UR32][R10.64], R16 ;  /* 0x000000100a004986 */ /* 0x0001e8000c101120 */
[----:B------:R1:W-:Y:S01]  /*52ea0*/  @P3 STG.E.U8 desc[UR32][R14.64], R9 ;  /* 0x000000090e003986 */ /* 0x0003e2000c101120 */
[----:B------:R-:W-:Y:S01]  /*52eb0*/  ISETP.LT.AND P5, PT, R21, UR6, !P2 ;  /* 0x0000000615007c0c */ /* 0x000fe2000d7a1270 */
[----:B------:R-:W-:-:S02]  /*52ec0*/  ULDC UR6, c[0x0][0x228] ;  /* 0x00008a0000067ab9 */ /* 0x000fc40000000800 */
[----:B------:R-:W3:Y:S04]  /*52ed0*/  LDL R18, [R1+0x64] ;  /* 0x0000640001127983 */ /* 0x000ee80000100800 */
[----:B0-----:R-:W4:Y:S04]  /*52ee0*/  LDL R16, [R1+0x54] ;  /* 0x0000540001107983 */ /* 0x001f280000100800 */
[----:B-1----:R-:W3:Y:S01]  /*52ef0*/  LDL R15, [R1+0x20] ;  /* 0x00002000010f7983 */ /* 0x002ee20000100800 */
[----:B------:R-:W-:Y:S01]  /*52f00*/  VIADD R10, R8, UR4 ;  /* 0x00000004080a7c36 */ /* 0x000fe20008000000 */
[----:B------:R-:W-:-:S04]  /*52f10*/  ULDC UR4, c[0x0][0x228] ;  /* 0x00008a0000047ab9 */ /* 0x000fc80000000800 */
[----:B------:R-:W-:Y:S02]  /*52f20*/  SHF.R.S32.HI R11, RZ, 0x1f, R10 ;  /* 0x0000001fff0b7819 */ /* 0x000fe4000001140a */
[C---:B------:R-:W-:Y:S02]  /*52f30*/  IADD3 R8, P4, R10.reuse, R19, RZ ;  /* 0x000000130a087210 */ /* 0x040fe40007f9e0ff */
[----:B------:R-:W-:-:S03]  /*52f40*/  IADD3 R14, P3, R10, R3, RZ ;  /* 0x000000030a0e7210 */ /* 0x000fc60007f7e0ff */
[----:B------:R-:W-:Y:S01]  /*52f50*/  IMAD.X R9, R11, 0x1, R23, P4 ;  /* 0x000000010b097824 */ /* 0x000fe200020e0617 */
[----:B--2---:R-:W-:Y:S01]  /*52f60*/  ISETP.LT.AND P6, PT, R17, UR4, !P2 ;  /* 0x0000000411007c0c */ /* 0x004fe2000d7c1270 */
[----:B------:R-:W-:Y:S01]  /*52f70*/  ULDC UR4, c[0x0][0x228] ;  /* 0x00008a0000047ab9 */ /* 0x000fe20000000800 */
[C---:B----4-:R-:W-:Y:S02]  /*52f80*/  PRMT R17, R16.reuse, 0x7770, RZ ;  /* 0x0000777010117816 */ /* 0x050fe400000000ff */
[----:B------:R-:W-:Y:S01]  /*52f90*/  PRMT R16, R16, 0x7771, RZ ;  /* 0x0000777110107816 */ /* 0x000fe200000000ff */
[----:B---3--:R-:W-:Y:S02]  /*52fa0*/  IMAD.X R15, R11, 0x1, R15, P3 ;  /* 0x000000010b0f7824 */ /* 0x008fe400018e060f */
[----:B------:R0:W-:Y:S06]  /*52fb0*/  @P5 STG.E.U8 desc[UR32][R8.64], R17 ;  /* 0x0000001108005986 */ /* 0x0001ec000c101120 */
[----:B------:R1:W-:Y:S04]  /*52fc0*/  @P6 STG.E.U8 desc[UR32][R14.64], R16 ;  /* 0x000000100e006986 */ /* 0x0003e8000c101120 */
[----:B0-----:R-:W2:Y:S04]  /*52fd0*/  LDL R9, [R1+0x1e64] ;  /* 0x001e640001097983 */ /* 0x001ea80000100800 */
[----:B------:R-:W3:Y:S04]  /*52fe0*/  LDL R17, [R1+0x10] ;  /* 0x0000100001117983 */ /* 0x000ee80000100800 */
[----:B-1----:R-:W4:Y:S04]  /*52ff0*/  LDL.LU R16, [R1+0x54] ;  /* 0x0000540001107983 */ /* 0x002f280000300800 */
[----:B------:R-:W4:Y:S01]  /*53000*/  LDL R15, [R1+0x1e68] ;  /* 0x001e6800010f7983 */ /* 0x000f220000100800 */
[----:B------:R-:W-:Y:S01]  /*53010*/  ISETP.LT.AND P4, PT, R24, UR4, !P2 ;  /* 0x0000000418007c0c */ /* 0x000fe2000d781270 */
[----:B------:R-:W-:Y:S01]  /*53020*/  ULDC UR4, c[0x0][0x228] ;  /* 0x00008a0000047ab9 */ /* 0x000fe20000000800 */
[----:B------:R-:W-:-:S02]  /*53030*/  IADD3 R8, P5, R10, R2, RZ ;  /* 0x000000020a087210 */ /* 0x000fc40007fbe0ff */
[----:B--2---:R-:W-:-:S03]  /*53040*/  ISETP.LT.AND P3, PT, R9, UR6, !P2 ;  /* 0x0000000609007c0c */ /* 0x004fc6000d761270 */
[----:B------:R-:W-:Y:S01]  /*53050*/  IMAD.X R9, R11, 0x1, R0, P5 ;  /* 0x000000010b097824 */ /* 0x000fe200028e0600 */
[----:B------:R-:W-:Y:S01]  /*53060*/  ULDC UR6, c[0x0][0x228] ;  /* 0x00008a0000067ab9 */ /* 0x000fe20000000800 */
[----:B---3--:R-:W-:Y:S02]  /*53070*/  IADD3 R14, P6, R10, R17, RZ ;  /* 0x000000110a0e7210 */ /* 0x008fe40007fde0ff */
[C---:B----4-:R-:W-:Y:S02]  /*53080*/  PRMT R17, R16.reuse, 0x7772, RZ ;  /* 0x0000777210117816 */ /* 0x050fe400000000ff */
[----:B------:R-:W-:Y:S02]  /*53090*/  PRMT R16, R16, 0x7773, RZ ;  /* 0x0000777310107816 */ /* 0x000fe400000000ff */
[----:B------:R-:W-:Y:S01]  /*530a0*/  ISETP.LT.AND P5, PT, R15, UR4, !P2 ;  /* 0x000000040f007c0c */ /* 0x000fe2000d7a1270 */
[----:B------:R-:W-:Y:S01]  /*530b0*/  IMAD.X R15, R11, 0x1, R28, P6 ;  /* 0x000000010b0f7824 */ /* 0x000fe200030e061c */
[----:B------:R0:W-:Y:S01]  /*530c0*/  @P4 STG.E.U8 desc[UR32][R8.64], R17 ;  /* 0x0000001108004986 */ /* 0x0001e2000c101120 */
[----:B------:R-:W-:-:S03]  /*530d0*/  ULDC UR4, c[0x0][0x228] ;  /* 0x00008a0000047ab9 */ /* 0x000fc60000000800 */
[----:B------:R1:W-:Y:S01]  /*530e0*/  @P3 STG.E.U8 desc[UR32][R14.64], R16 ;  /* 0x000000100e003986 */ /* 0x0003e2000c101120 */
[----:B0-----:R-:W-:Y:S02]  /*530f0*/  IADD3 R8, P4, R10, R27, RZ ;  /* 0x0000001b0a087210 */ /* 0x001fe40007f9e0ff */
[----:B-1----:R-:W-:-:S03]  /*53100*/  PRMT R14, R18, 0x7770, RZ ;  /* 0x00007770120e7816 */ /* 0x002fc600000000ff */
[----:B------:R-:W-:Y:S01]  /*53110*/  IMAD.X R9, R11, 0x1, R26, P4 ;  /* 0x000000010b097824 */ /* 0x000fe200020e061a */
[----:B------:R-:W-:Y:S01]  /*53120*/  ISETP.LT.AND P4, PT, R20, UR4, !P2 ;  /* 0x0000000414007c0c */ /* 0x000fe2000d781270 */
[----:B------:R-:W-:Y:S01]  /*53130*/  VIADD R16, R22, 0xd ;  /* 0x0000000d16107836 */ /* 0x000fe20000000000 */
[----:B------:R-:W-:Y:S01]  /*53140*/  PRMT R17, R18, 0x7771, RZ ;  /* 0x0000777112117816 */ /* 0x000fe200000000ff */
[----:B------:R-:W-:Y:S01]  /*53150*/  ULDC UR4, c[0x0][0x22c] ;  /* 0x00008b0000047ab9 */ /* 0x000fe20000000800 */
[----:B------:R0:W-:Y:S02]  /*53160*/  @P5 STG.E.U8 desc[UR32][R8.64], R14 ;  /* 0x0000000e08005986 */ /* 0x0001e4000c101120 */
[----:B0-----:R-:W-:-:S05]  /*53170*/  IADD3 R8, P3, R10, R13, RZ ;  /* 0x0000000d0a087210 */ /* 0x001fca0007f7e0ff */
[----:B------:R-:W-:Y:S01]  /*53180*/  IMAD.X R9, R11, 0x1, R5, P3 ;  /* 0x000000010b097824 */ /* 0x000fe200018e0605 */
[----:B------:R-:W-:Y:S01]  /*53190*/  ISETP.GE.AND P3, PT, R16, UR4, PT ;  /* 0x0000000410007c0c */ /* 0x000fe2000bf66270 */
[----:B------:R-:W-:Y:S01]  /*531a0*/  ULDC UR4, c[0x0][0x248] ;  /* 0x0000920000047ab9 */ /* 0x000fe20000000800 */
[----:B------:R-:W2:Y:S04]  /*531b0*/  LDL R16, [R1+0x48] ;  /* 0x0000480001107983 */ /* 0x000ea80000100800 */
[----:B------:R0:W-:Y:S04]  /*531c0*/  @P4 STG.E.U8 desc[UR32][R8.64], R17 ;  /* 0x0000001108004986 */ /* 0x0001e8000c101120 */
[----:B0-----:R-:W3:Y:S01]  /*531d0*/  LDL.LU R17, [R1+0x64] ;  /* 0x0000640001117983 */ /* 0x001ee20000300800 */
[----:B------:R-:W-:Y:S01]  /*531e0*/  ISETP.LT.AND P6, PT, R25, UR6, !P2 ;  /* 0x0000000619007c0c */ /* 0x000fe2000d7c1270 */
[----:B------:R-:W-:Y:S01]  /*531f0*/  ULDC UR6, c[0x0][0x228] ;  /* 0x00008a0000067ab9 */ /* 0x000fe20000000800 */
[----:B------:R-:W-:-:S02]  /*53200*/  IADD3 R14, P5, R10, R12, RZ ;  /* 0x0000000c0a0e7210 */ /* 0x000fc40007fbe0ff */
[----:B------:R-:W-:-:S03]  /*53210*/  PRMT R18, R18, 0x7772, RZ ;  /* 0x0000777212127816 */ /* 0x000fc600000000ff */
[----:B------:R-:W-:Y:S01]  /*53220*/  IMAD.X R15, R11, 0x1, R7, P5 ;  /* 0x000000010b0f7824 */ /* 0x000fe200028e0607 */
[----:B------:R-:W-:Y:S01]  /*53230*/  ISETP.LT.AND P2, PT, R29, UR6, !P2 ;  /* 0x000000061d007c0c */ /* 0x000fe2000d741270 */
[----:B------:R-:W-:-:S04]  /*53240*/  ULDC UR6, c[0x0][0x228] ;  /* 0x00008a0000067ab9 */ /* 0x000fc80000000800 */
[----:B------:R0:W-:Y:S02]  /*53250*/  @P6 STG.E.U8 desc[UR32][R14.64], R18 ;  /* 0x000000120e006986 */ /* 0x0001e4000c101120 */
[C---:B0-----:R-:W-:Y:S01]  /*53260*/  IADD3 R14, P5, R10.reuse, R6, RZ ;  /* 0x000000060a0e7210 */ /* 0x041fe20007fbe0ff */
[----:B------:R-:W-:Y:S01]  /*53270*/  VIADD R8, R10, UR4 ;  /* 0x000000040a087c36 */ /* 0x000fe20008000000 */
[----:B---3--:R-:W-:-:S03]  /*53280*/  PRMT R17, R17, 0x7773, RZ ;  /* 0x0000777311117816 */ /* 0x008fc600000000ff */
[----:B------:R-:W-:Y:S01]  /*53290*/  IMAD.X R15, R11, 0x1, R4, P5 ;  /* 0x000000010b0f7824 */ /* 0x000fe200028e0604 */
[----:B------:R-:W-:Y:S01]  /*532a0*/  ISETP.LT.AND P4, PT, R21, UR6, !P1 ;  /* 0x0000000615007c0c */ /* 0x000fe2000cf81270 */
[----:B------:R-:W3:Y:S01]  /*532b0*/  LDL R11, [R1+0x1e5c] ;  /* 0x001e5c00010b7983 */ /* 0x000ee20000100800 */
[----:B------:R-:W-:Y:S01]  /*532c0*/  SHF.R.S32.HI R9, RZ, 0x1f, R8 ;  /* 0x0000001fff097819 */ /* 0x000fe20000011408 */
[----:B------:R-:W-:Y:S01]  /*532d0*/  ULDC UR4, c[0x0][0x228] ;  /* 0x00008a0000047ab9 */ /* 0x000fe20000000800 */
[----:B------:R-:W-:Y:S01]  /*532e0*/  IADD3 R10, P6, R8, R19, RZ ;  /* 0x00000013080a7210 */ /* 0x000fe20007fde0ff */
[----:B------:R0:W-:Y:S01]  /*532f0*/  @P2 STG.E.U8 desc[UR32][R14.64], R17 ;  /* 0x000000110e002986 */ /* 0x0001e2000c101120 */
[----:B--2---:R-:W-:Y:S01]  /*53300*/  PRMT R16, R16, 0x7770, RZ ;  /* 0x0000777010107816 */ /* 0x004fe200000000ff */
[----:B------:R-:W-:Y:S02]  /*53310*/  ULDC UR6, c[0x0][0x228] ;  /* 0x00008a0000067ab9 */ /* 0x000fe40000000800 */
[----:B------:R-:W2:Y:S04]  /*53320*/  LDL R18, [R1+0x1e64] ;  /* 0x001e640001127983 */ /* 0x000ea80000100800 */
[----:B0-----:R-:W4:Y:S04]  /*53330*/  LDL R17, [R1+0x48] ;  /* 0x0000480001117983 */ /* 0x001f280000100800 */
[----:B------:R-:W2:Y:S01]  /*53340*/  LDL R15, [R1+0x20] ;  /* 0x00002000010f7983 */ /* 0x000ea20000100800 */
[----:B------:R-:W-:Y:S01]  /*53350*/  ISETP.LT.AND P2, PT, R24, UR6, !P1 ;  /* 0x0000000618007c0c */ /* 0x000fe2000cf41270 */
[----:B------:R-:W-:Y:S01]  /*53360*/  ULDC UR6, c[0x0][0x228] ;  /* 0x00008a0000067ab9 */ /* 0x000fe20000000800 */
[----:B---3--:R-:W-:Y:S01]  /*53370*/  ISETP.LT.AND P5, PT, R11, UR4, !P1 ;  /* 0x000000040b007c0c */ /* 0x008fe2000cfa1270 */
[----:B------:R-:W-:Y:S01]  /*53380*/  IMAD.X R11, R9, 0x1, R23, P6 ;  /* 0x00000001090b7824 */ /* 0x000fe200030e0617 */
[----:B------:R-:W-:Y:S01]  /*53390*/  IADD3 R14, P6, R8, R3, RZ ;  /* 0x00000003080e7210 */ /* 0x000fe20007fde0ff */
[----:B------:R-:W-:-:S03]  /*533a0*/  ULDC UR4, c[0x0][0x228] ;  /* 0x00008a0000047ab9 */ /* 0x000fc60000000800 */
[----:B------:R0:W-:Y:S02]  /*533b0*/  @P4 STG.E.U8 desc[UR32][R10.64], R16 ;  /* 0x000000100a004986 */ /* 0x0001e4000c101120 */
[----:B0-----:R-:W-:Y:S01]  /*533c0*/  IADD3 R10, P4, R8, R2, RZ ;  /* 0x00000002080a7210 */ /* 0x001fe20007f9e0ff */
[----:B--2---:R-:W-:Y:S01]  /*533d0*/  IMAD.X R15, R9, 0x1, R15, P6 ;  /* 0x00000001090f7824 */ /* 0x004fe200030e060f */
[----:B----4-:R-:W-:-:S03]  /*533e0*/  PRMT R16, R17, 0x7771, RZ ;  /* 0x0000777111107816 */ /* 0x010fc600000000ff */
[----:B------:R-:W-:Y:S01]  /*533f0*/  IMAD.X R11, R9, 0x1, R0, P4 ;  /* 0x00000001090b7824 */ /* 0x000fe200020e0600 */
[----:B------:R-:W-:Y:S01]  /*53400*/  PRMT R17, R17, 0x7772, RZ ;  /* 0x0000777211117816 */ /* 0x000fe200000000ff */
[----:B------:R0:W-:Y:S04]  /*53410*/  @P5 STG.E.U8 desc[UR32][R14.64], R16 ;  /* 0x000000100e005986 */ /* 0x0001e8000c101120 */
[----:B------:R1:W-:Y:S04]  /*53420*/  @P2 STG.E.U8 desc[UR32][R10.64], R17 ;  /* 0x000000110a002986 */ /* 0x0003e8000c101120 */
[----:B0-----:R-:W2:Y:S04]  /*53430*/  LDL R15, [R1+0x10] ;  /* 0x00001000010f7983 */ /* 0x001ea80000100800 */
[----:B------:R-:W3:Y:S04]  /*53440*/  LDL R16, [R1+0x38] ;  /* 0x0000380001107983 */ /* 0x000ee80000100800 */
[----:B-1----:R-:W4:Y:S04]  /*53450*/  LDL R11, [R1+0x1e68] ;  /* 0x001e6800010b7983 */ /* 0x002f280000100800 */
[----:B------:R-:W3:Y:S01]  /*53460*/  LDL.LU R17, [R1+0x48] ;  /* 0x0000480001117983 */ /* 0x000ee20000300800 */
[----:B------:R-:W-:Y:S01]  /*53470*/  ISETP.LT.AND P4, PT, R18, UR4, !P1 ;  /* 0x0000000412007c0c */ /* 0x000fe2000cf81270 */
[----:B------:R-:W-:Y:S01]  /*53480*/  ULDC UR4, c[0x0][0x228] ;  /* 0x00008a0000047ab9 */ /* 0x000fe20000000800 */
[----:B--2---:R-:W-:-:S05]  /*53490*/  IADD3 R14, P5, R8, R15, RZ ;  /* 0x0000000f080e7210 */ /* 0x004fca0007fbe0ff */
[----:B------:R-:W-:Y:S01]  /*534a0*/  IMAD.X R15, R9, 0x1, R28, P5 ;  /* 0x00000001090f7824 */ /* 0x000fe200028e061c */
[----:B---3--:R-:W-:-:S05]  /*534b0*/  PRMT R17, R17, 0x7773, RZ ;  /* 0x0000777311117816 */ /* 0x008fca00000000ff */
[----:B------:R0:W-:Y:S04]  /*534c0*/  @P4 STG.E.U8 desc[UR32][R14.64], R17 ;  /* 0x000000110e004986 */ /* 0x0001e8000c101120 */
[----:B0-----:R-:W2:Y:S01]  /*534d0*/  LDL R17, [R1+0x38] ;  /* 0x0000380001117983 */ /* 0x001ea20000100800 */
[----:B----4-:R-:W-:Y:S01]  /*534e0*/  ISETP.LT.AND P2, PT, R11, UR4, !P1 ;  /* 0x000000040b007c0c */ /* 0x010fe2000cf41270 */
[----:B------:R-:W-:Y:S01]  /*534f0*/  ULDC UR4, c[0x0][0x228] ;  /* 0x00008a0000047ab9 */ /* 0x000fe20000000800 */
[----:B------:R-:W-:Y:S02]  /*53500*/  IADD3 R10, P6, R8, R27, RZ ;  /* 0x0000001b080a7210 */ /* 0x000fe40007fde0ff */
[----:B------:R-:W-:Y:S01]  /*53510*/  ISETP.LT.AND P5, PT, R20, UR4, !P1 ;  /* 0x0000000414007c0c */ /* 0x000fe2000cfa1270 */
[----:B------:R-:W-:Y:S01]  /*53520*/  ULDC UR4, c[0x0][0x228] ;  /* 0x00008a0000047ab9 */ /* 0x000fe20000000800 */
[----:B------:R-:W-:Y:S01]  /*53530*/  PRMT R16, R16, 0x7770, RZ ;  /* 0x0000777010107816 */ /* 0x000fe200000000ff */
[----:B------:R-:W-:Y:S01]  /*53540*/  IMAD.X R11, R9, 0x1, R26, P6 ;  /* 0x00000001090b7824 */ /* 0x000fe200030e061a */
[----:B------:R-:W-:-:S05]  /*53550*/  IADD3 R14, P6, R8, R13, RZ ;  /* 0x0000000d080e7210 */ /* 0x000fca0007fde0ff */
[----:B------:R0:W-:Y:S01]  /*53560*/  @P2 STG.E.U8 desc[UR32][R10.64], R16 ;  /* 0x000000100a002986 */ /* 0x0001e2000c101120 */
[----:B------:R-:W-:Y:S01]  /*53570*/  IMAD.X R15, R9, 0x1, R5, P6 ;  /* 0x00000001090f7824 */ /* 0x000fe200030e0605 */
[----:B------:R-:W-:Y:S01]  /*53580*/  ISETP.LT.AND P4, PT, R25, UR6, !P1 ;  /* 0x0000000619007c0c */ /* 0x000fe2000cf81270 */
[----:B------:R-:W-:Y:S01]  /*53590*/  ULDC UR6, c[0x0][0x228] ;  /* 0x00008a0000067ab9 */ /* 0x000fe20000000800 */
[----:B0-----:R-:W-:-:S05]  /*535a0*/  IADD3 R10, P2, R8, R12, RZ ;  /* 0x0000000c080a7210 */ /* 0x001fca0007f5e0ff */
[----:B------:R-:W-:Y:S01]  /*535b0*/  IMAD.X R11, R9, 0x1, R7, P2 ;  /* 0x00000001090b7824 */ /* 0x000fe200010e0607 */
[----:B--2---:R-:W-:-:S05]  /*535c0*/  PRMT R16, R17, 0x7771, RZ ;  /* 0x0000777111107816 */ /* 0x004fca00000000ff */
[----:B------:R0:W-:Y:S01]  /*535d0*/  @P5 STG.E.U8 desc[UR32][R14.64], R16 ;  /* 0x000000100e005986 */ /* 0x0001e2000c101120 */
[----:B------:R-:W-:-:S03]  /*535e0*/  PRMT R17, R17, 0x7772, RZ ;  /* 0x0000777211117816 */ /* 0x000fc600000000ff */
[----:B0-----:R-:W2:Y:S04]  /*535f0*/  LDL.LU R15, [R1+0x38] ;  /* 0x00003800010f7983 */ /* 0x001ea80000300800 */
[----:B------:R-:W3:Y:S04]  /*53600*/  LDL R14, [R1+0x1e5c] ;  /* 0x001e5c00010e7983 */ /* 0x000ee80000100800 */
[----:B------:R0:W-:Y:S04]  /*53610*/  @P4 STG.E.U8 desc[UR32][R10.64], R17 ;  /* 0x000000110a004986 */ /* 0x0001e8000c101120 */
[----:B0-----:R-:W4:Y:S01]  /*53620*/  LDL R17, [R1+0x58] ;  /* 0x0000580001117983 */ /* 0x001f220000100800 */
        /* <DEDUP_REMOVED lines=9> */
[----:B--2---:R-:W-:Y:S02]  /*536c0*/  PRMT R15, R15, 0x7773, RZ ;  /* 0x000077730f0f7816 */ /* 0x004fe400000000ff */
[----:B---3--:R-:W-:-:S03]  /*536d0*/  ISETP.LT.AND P4, PT, R14, UR8, !P3 ;  /* 0x000000080e007c0c */ /* 0x008fc6000df81270 */
[----:B------:R0:W-:Y:S01]  /*536e0*/  @P1 STG.E.U8 desc[UR32][R10.64], R15 ;  /* 0x0000000f0a001986 */ /* 0x0001e2000c101120 */
[----:B------:R-:W-:Y:S01]  /*536f0*/  IADD3 R14, P5, R8, R19, RZ ;  /* 0x00000013080e7210 */ /* 0x000fe20007fbe0ff */
[----:B------:R-:W-:Y:S02]  /*53700*/  ULDC UR8, c[0x0][0x228] ;  /* 0x00008a0000087ab9 */ /* 0x000fe40000000800 */
[----:B------:R-:W2:Y:S04]  /*53710*/  LDL.LU R19, [R1+0x68] ;  /* 0x0000680001137983 */ /* 0x000ea80000300800 */
[----:B0-----:R-:W3:Y:S01]  /*53720*/  LDL R11, [R1+0x20] ;  /* 0x00002000010b7983 */ /* 0x001ee20000100800 */
[----:B------:R-:W-:Y:S01]  /*53730*/  IMAD.X R15, R9, 0x1, R23, P5 ;  /* 0x00000001090f7824 */ /* 0x000fe200028e0617 */
[----:B----4-:R-:W-:-:S05]  /*53740*/  PRMT R16, R17, 0x7770, RZ ;  /* 0x0000777011107816 */ /* 0x010fca00000000ff */
[----:B------:R0:W-:Y:S04]  /*53750*/  @P2 STG.E.U8 desc[UR32][R14.64], R16 ;  /* 0x000000100e002986 */ /* 0x0001e8000c101120 */
[----:B0-----:R-:W4:Y:S01]  /*53760*/  LDL R16, [R1+0x58] ;  /* 0x0000580001107983 */ /* 0x001f220000100800 */
[----:B------:R-:W-:Y:S02]  /*53770*/  IADD3 R10, P1, R8, R3, RZ ;  /* 0x00000003080a7210 */ /* 0x000fe40007f3e0ff */
[----:B------:R-:W-:Y:S01]  /*53780*/  PRMT R17, R17, 0x7771, RZ ;  /* 0x0000777111117816 */ /* 0x000fe200000000ff */
[----:B------:R-:W2:Y:S01]  /*53790*/  LDL R14, [R1+0x10] ;  /* 0x00001000010e7983 */ /* 0x000ea20000100800 */
[----:B------:R-:W-:Y:S01]  /*537a0*/  ISETP.LT.AND P5, PT, R24, UR4, !P3 ;  /* 0x0000000418007c0c */ /* 0x000fe2000dfa1270 */
[----:B------:R-:W-:Y:S01]  /*537b0*/  ULDC UR4, c[0x0][0x228] ;  /* 0x00008a0000047ab9 */ /* 0x000fe20000000800 */
[----:B---3--:R-:W-:-:S05]  /*537c0*/  IMAD.X R11, R9, 0x1, R11, P1 ;  /* 0x00000001090b7824 */ /* 0x008fca00008e060b */
[----:B------:R0:W-:Y:S02]  /*537d0*/  @P4 STG.E.U8 desc[UR32][R10.64], R17 ;  /* 0x000000110a004986 */ /* 0x0001e4000c101120 */
[----:B0-----:R-:W-:Y:S02]  /*537e0*/  IADD3 R10, P1, R8, R2, RZ ;  /* 0x00000002080a7210 */ /* 0x001fe40007f3e0ff */
[----:B------:R-:W3:Y:S01]  /*537f0*/  LDL R17, [R1+0x1e68] ;  /* 0x001e680001117983 */ /* 0x000ee20000100800 */
[----:B----4-:R-:W-:Y:S02]  /*53800*/  PRMT R16, R16, 0x7772, RZ ;  /* 0x0000777210107816 */ /* 0x010fe400000000ff */
[----:B------:R-:W-:-:S05]  /*53810*/  IMAD.X R11, R9, 0x1, R0, P1 ;  /* 0x00000001090b7824 */ /* 0x000fca00008e0600 */
[----:B------:R0:W-:Y:S04]  /*53820*/  @P5 STG.E.U8 desc[UR32][R10.64], R16 ;  /* 0x000000100a005986 */ /* 0x0001e8000c101120 */
[----:B0-----:R-:W4:Y:S01]  /*53830*/  LDL.LU R11, [R1+0x58] ;  /* 0x00005800010b7983 */ /* 0x001f220000300800 */
[----:B------:R-:W-:Y:S01]  /*53840*/  ISETP.LT.AND P2, PT, R18, UR4, !P3 ;  /* 0x0000000412007c0c */ /* 0x000fe2000df41270 */
[----:B------:R-:W-:Y:S01]  /*53850*/  VIADD R15, R22, 0xe ;  /* 0x0000000e160f7836 */ /* 0x000fe20000000000 */
[----:B--2---:R-:W-:Y:S01]  /*53860*/  IADD3 R14, P4, R8, R14, RZ ;  /* 0x0000000e080e7210 */ /* 0x004fe20007f9e0ff */
[----:B------:R-:W-:-:S03]  /*53870*/  ULDC UR4, c[0x0][0x22c] ;  /* 0x00008b0000047ab9 */ /* 0x000fc60000000800 */
[----:B------:R-:W-:Y:S01]  /*53880*/  ISETP.GE.AND P1, PT, R15, UR4, PT ;  /* 0x000000040f007c0c */ /* 0x000fe2000bf26270 */
[----:B------:R-:W-:Y:S01]  /*53890*/  IMAD.X R15, R9, 0x1, R28, P4 ;  /* 0x00000001090f7824 */ /* 0x000fe200020e061c */
[----:B------:R-:W-:Y:S01]  /*538a0*/  ULDC UR4, c[0x0][0x228] ;  /* 0x00008a0000047ab9 */ /* 0x000fe20000000800 */
[----:B------:R-:W-:Y:S01]  /*538b0*/  ISETP.LT.AND P5, PT, R20, UR6, !P3 ;  /* 0x0000000614007c0c */ /* 0x000fe2000dfa1270 */
[----:B------:R-:W-:Y:S01]  /*538c0*/  ULDC UR6, c[0x0][0x228] ;  /* 0x00008a0000067ab9 */ /* 0x000fe20000000800 */
[----:B------:R-:W-:Y:S02]  /*538d0*/  PRMT R16, R19, 0x7770, RZ ;  /* 0x0000777013107816 */ /* 0x000fe400000000ff */
[----:B---3--:R-:W-:Y:S01]  /*538e0*/  ISETP.LT.AND P4, PT, R17, UR4, !P3 ;  /* 0x0000000411007c0c */ /* 0x008fe2000df81270 */
[----:B------:R-:W-:Y:S01]  /*538f0*/  ULDC UR4, c[0x0][0x22c] ;  /* 0x00008b0000047ab9 */ /* 0x000fe20000000800 */
[----:B------:R-:W-:Y:S02]  /*53900*/  PRMT R17, R19, 0x7771, RZ ;  /* 0x0000777113117816 */ /* 0x000fe400000000ff */
[----:B----4-:R-:W-:-:S05]  /*53910*/  PRMT R10, R11, 0x7773, RZ ;  /* 0x000077730b0a7816 */ /* 0x010fca00000000ff */
[----:B------:R0:W-:Y:S02]  /*53920*/  @P2 STG.E.U8 desc[UR32][R14.64], R10 ;  /* 0x0000000a0e002986 */ /* 0x0001e4000c101120 */
[----:B0-----:R-:W-:Y:S01]  /*53930*/  IADD3 R10, P2, R8, R27, RZ ;  /* 0x0000001b080a7210 */ /* 0x001fe20007f5e0ff */
[----:B------:R-:W-:Y:S01]  /*53940*/  VIADD R15, R22, 0xf ;  /* 0x0000000f160f7836 */ /* 0x000fe20000000000 */
[----:B------:R-:W-:-:S03]  /*53950*/  IADD3 R14, P6, R8, R13, RZ ;  /* 0x0000000d080e7210 */ /* 0x000fc60007fde0ff */
[----:B------:R-:W-:Y:S01]  /*53960*/  IMAD.X R11, R9, 0x1, R26, P2 ;  /* 0x00000001090b7824 */ /* 0x000fe200010e061a */
[----:B------:R-:W-:Y:S01]  /*53970*/  ISETP.GE.AND P2, PT, R15, UR4, PT ;  /* 0x000000040f007c0c */ /* 0x000fe2000bf46270 */
[----:B------:R-:W-:Y:S01]  /*53980*/  IMAD.X R15, R9, 0x1, R5, P6 ;  /* 0x00000001090f7824 */ /* 0x000fe200030e0605 */
[----:B------:R-:W-:Y:S02]  /*53990*/  ULDC UR4, c[0x0][0x228] ;  /* 0x00008a0000047ab9 */ /* 0x000fe40000000800 */
[----:B------:R-:W-:Y:S01]  /*539a0*/  @P4 STG.E.U8 desc[UR32][R10.64], R16 ;  /* 0x000000100a004986 */ /* 0x000fe2000c101120 */
[----:B------:R-:W-:Y:S01]  /*539b0*/  ISETP.LT.AND P4, PT, R25, UR4, !P3 ;  /* 0x0000000419007c0c */ /* 0x000fe2000df81270 */
[----:B------:R-:W-:Y:S02]  /*539c0*/  ULDC UR4, c[0x0][0x228] ;  /* 0x00008a0000047ab9 */ /* 0x000fe40000000800 */
[----:B------:R0:W-:Y:S01]  /*539d0*/  @P5 STG.E.U8 desc[UR32][R14.64], R17 ;  /* 0x000000110e005986 */ /* 0x0001e2000c101120 */
[----:B------:R-:W-:Y:S01]  /*539e0*/  ISETP.LT.AND P3, PT, R29, UR4, !P3 ;  /* 0x000000041d007c0c */ /* 0x000fe2000df61270 */
[----:B------:R-:W-:Y:S01]  /*539f0*/  ULDC UR4, c[0x0][0x248] ;  /* 0x0000920000047ab9 */ /* 0x000fe20000000800 */
[----:B0-----:R-:W-:-:S02]  /*53a00*/  IADD3 R14, P5, R8, R12, RZ ;  /* 0x0000000c080e7210 */ /* 0x001fc40007fbe0ff */
[----:B------:R-:W-:Y:S02]  /*53a10*/  PRMT R17, R19, 0x7772, RZ ;  /* 0x0000777213117816 */ /* 0x000fe400000000ff */
[----:B------:R-:W-:Y:S01]  /*53a20*/  IADD3 R10, P6, R8, R6, RZ ;  /* 0x00000006080a7210 */ /* 0x000fe20007fde0ff */
[----:B------:R-:W-:Y:S01]  /*53a30*/  IMAD.X R15, R9, 0x1, R7, P5 ;  /* 0x00000001090f7824 */ /* 0x000fe200028e0607 */
[----:B------:R-:W-:Y:S02]  /*53a40*/  PRMT R16, R19, 0x7773, RZ ;  /* 0x0000777313107816 */ /* 0x000fe400000000ff */
[----:B------:R-:W2:Y:S01]  /*53a50*/  LDL.LU R19, [R1+0x3c] ;  /* 0x00003c0001137983 */ /* 0x000ea20000300800 */
[----:B------:R-:W-:-:S03]  /*53a60*/  IMAD.X R11, R9, 0x1, R4, P6 ;  /* 0x00000001090b7824 */ /* 0x000fc600030e0604 */
[----:B------:R0:W-:Y:S04]  /*53a70*/  @P4 STG.E.U8 desc[UR32][R14.64], R17 ;  /* 0x000000110e004986 */ /* 0x0001e8000c101120 */
[----:B------:R1:W-:Y:S04]  /*53a80*/  @P3 STG.E.U8 desc[UR32][R10.64], R16 ;  /* 0x000000100a003986 */ /* 0x0003e8000c101120 */
[----:B0-----:R-:W3:Y:S04]  /*53a90*/  LDL R15, [R1+0x1c] ;  /* 0x00001c00010f7983 */ /* 0x001ee80000100800 */
[----:B------:R-:W4:Y:S04]  /*53aa0*/  LDL.LU R17, [R1+0x4c] ;  /* 0x00004c0001117983 */ /* 0x000f280000300800 */
[----:B-1----:R-:W2:Y:S04]  /*53ab0*/  LDL R10, [R1+0x1e5c] ;  /* 0x001e5c00010a7983 */ /* 0x002ea80000100800 */
[----:B------:R-:W2:Y:S01]  /*53ac0*/  LDL R16, [R1+0x20] ;  /* 0x0000200001107983 */ /* 0x000ea20000100800 */
[----:B------:R-:W-:Y:S01]  /*53ad0*/  VIADD R8, R8, UR4 ;  /* 0x0000000408087c36 */ /* 0x000fe20008000000 */
[----:B------:R-:W-:Y:S01]  /*53ae0*/  ISETP.LT.AND P5, PT, R21, UR6, !P1 ;  /* 0x0000000615007c0c */ /* 0x000fe2000cfa1270 */
[----:B------:R-:W-:Y:S01]  /*53af0*/  ULDC UR4, c[0x0][0x228] ;  /* 0x00008a0000047ab9 */ /* 0x000fe20000000800 */
[----:B------:R-:W-:-:S02]  /*53b00*/  ULDC UR6, c[0x0][0x228] ;  /* 0x00008a0000067ab9 */ /* 0x000fc40000000800 */
[----:B------:R-:W-:Y:S02]  /*53b10*/  SHF.R.S32.HI R9, RZ, 0x1f, R8 ;  /* 0x0000001fff097819 */ /* 0x000fe40000011408 */
[----:B---3--:R-:W-:Y:S02]  /*53b20*/  IADD3 R14, P4, R8, R15, RZ ;  /* 0x0000000f080e7210 */ /* 0x008fe40007f9e0ff */
[----:B----4-:R-:W-:-:S03]  /*53b30*/  PRMT R11, R17, 0x7770, RZ ;  /* 0x00007770110b7816 */ /* 0x010fc600000000ff */
[C---:B------:R-:W-:Y:S01]  /*53b40*/  IMAD.X R15, R9.reuse, 0x1, R23, P4 ;  /* 0x00000001090f7824 */ /* 0x040fe200020e0617 */
[----:B--2---:R-:W-:Y:S01]  /*53b50*/  ISETP.LT.AND P4, PT, R10, UR4, !P1 ;  /* 0x000000040a007c0c */ /* 0x004fe2000cf81270 */
[----:B------:R-:W-:Y:S01]  /*53b60*/  ULDC UR4, c[0x0][0x228] ;  /* 0x00008a0000047ab9 */ /* 0x000fe20000000800 */
[----:B------:R-:W-:Y:S02]  /*53b70*/  IADD3 R10, P6, R8, R3, RZ ;  /* 0x00000003080a7210 */ /* 0x000fe40007fde0ff */
[----:B------:R0:W-:Y:S03]  /*53b80*/  @P5 STG.E.U8 desc[UR32][R14.64], R11 ;  /* 0x0000000b0e005986 */ /* 0x0001e6000c101120 */
[----:B0-----:R-:W-:Y:S01]  /*53b90*/  IMAD.X R11, R9, 0x1, R16, P6 ;  /* 0x00000001090b7824 */ /* 0x001fe200030e0610 */
[----:B------:R-:W-:Y:S01]  /*53ba0*/  ISETP.LT.AND P6, PT, R18, UR4, !P1 ;  /* 0x0000000412007c0c */ /* 0x000fe2000cfc1270 */
[----:B------:R-:W-:Y:S01]  /*53bb0*/  ULDC UR4, c[0x0][0x228] ;  /* 0x00008a0000047ab9 */ /* 0x000fe20000000800 */
[----:B------:R-:W-:-:S05]  /*53bc0*/  PRMT R18, R17, 0x7771, RZ ;  /* 0x0000777111127816 */ /* 0x000fca00000000ff */
[----:B------:R0:W-:Y:S04]  /*53bd0*/  @P4 STG.E.U8 desc[UR32][R10.64], R18 ;  /* 0x000000120a004986 */ /* 0x0001e8000c101120 */
[----:B0-----:R-:W2:Y:S04]  /*53be0*/  LDL R11, [R1+0x10] ;  /* 0x00001000010b7983 */ /* 0x001ea80000100800 */
[----:B------:R-:W3:Y:S01]  /*53bf0*/  LDL R18, [R1+0x1e68] ;  /* 0x001e680001127983 */ /* 0x000ee20000100800 */
[----:B------:R-:W-:Y:S01]  /*53c00*/  ISETP.LT.AND P3, PT, R24, UR6, !P1 ;  /* 0x0000000618007c0c */ /* 0x000fe2000cf61270 */
[----:B------:R-:W-:Y:S01]  /*53c10*/  ULDC UR6, c[0x0][0x228] ;  /* 0x00008a0000067ab9 */ /* 0x000fe20000000800 */
[----:B------:R-:W-:-:S02]  /*53c20*/  IADD3 R14, P5, R8, R2, RZ ;  /* 0x00000002080e7210 */ /* 0x000fc40007fbe0ff */
[C---:B------:R-:W-:Y:S02]  /*53c30*/  PRMT R16, R17.reuse, 0x7773, RZ ;  /* 0x0000777311107816 */ /* 0x040fe400000000ff */
[----:B------:R-:W-:Y:S01]  /*53c40*/  PRMT R17, R17, 0x7772, RZ ;  /* 0x0000777211117816 */ /* 0x000fe200000000ff */
[----:B------:R-:W-:-:S06]  /*53c50*/  IMAD.X R15, R9, 0x1, R0, P5 ;  /* 0x00000001090f7824 */ /* 0x000fcc00028e0600 */
[----:B------:R0:W-:Y:S01]  /*53c60*/  @P3 STG.E.U8 desc[UR32][R14.64], R17 ;  /* 0x000000110e003986 */ /* 0x0001e2000c101120 */
[----:B------:R-:W-:Y:S01]  /*53c70*/  ISETP.LT.AND P3, PT, R20, UR6, !P1 ;  /* 0x0000000614007c0c */ /* 0x000fe2000cf61270 */
[----:B------:R-:W-:Y:S01]  /*53c80*/  ULDC UR6, c[0x0][0x228] ;  /* 0x00008a0000067ab9 */ /* 0x000fe20000000800 */
[----:B0-----:R-:W-:Y:S02]  /*53c90*/  IADD3 R14, P5, R8, R27, RZ ;  /* 0x0000001b080e7210 */ /* 0x001fe40007fbe0ff */
[----:B------:R-:W-:-:S03]  /*53ca0*/  PRMT R17, R19, 0x7772, RZ ;  /* 0x0000777213117816 */ /* 0x000fc600000000ff */
[----:B------:R-:W-:Y:S01]  /*53cb0*/  IMAD.X R15, R9, 0x1, R26, P5 ;  /* 0x00000001090f7824 */ /* 0x000fe200028e061a */
[----:B--2---:R-:W-:-:S05]  /*53cc0*/  IADD3 R10, P4, R8, R11, RZ ;  /* 0x0000000b080a7210 */ /* 0x004fca0007f9e0ff */
[----:B------:R-:W-:Y:S01]  /*53cd0*/  IMAD.X R11, R9, 0x1, R28, P4 ;  /* 0x00000001090b7824 */ /* 0x000fe200020e061c */
[----:B---3--:R-:W-:Y:S01]  /*53ce0*/  ISETP.LT.AND P4, PT, R18, UR4, !P1 ;  /* 0x0000000412007c0c */ /* 0x008fe2000cf81270 */
[----:B------:R-:W-:-:S03]  /*53cf0*/  ULDC UR4, c[0x0][0x228] ;  /* 0x00008a0000047ab9 */ /* 0x000fc60000000800 */
[----:B------:R0:W-:Y:S01]  /*53d00*/  @P6 STG.E.U8 desc[UR32][R10.64], R16 ;  /* 0x000000100a006986 */ /* 0x0001e2000c101120 */
[C---:B------:R-:W-:Y:S02]  /*53d10*/  PRMT R18, R19.reuse, 0x7770, RZ ;  /* 0x0000777013127816 */ /* 0x040fe400000000ff */
[----:B0-----:R-:W-:Y:S02]  /*53d20*/  IADD3 R10, P6, R8, R13, RZ ;  /* 0x0000000d080a7210 */ /* 0x001fe40007fde0ff */
[C---:B------:R-:W-:Y:S02]  /*53d30*/  PRMT R16, R19.reuse, 0x7773, RZ ;  /* 0x0000777313107816 */ /* 0x040fe400000000ff */
[----:B------:R-:W-:Y:S01]  /*53d40*/  PRMT R19, R19, 0x7771, RZ ;  /* 0x0000777113137816 */ /* 0x000fe200000000ff */
[----:B------:R-:W-:Y:S01]  /*53d50*/  IMAD.X R11, R9, 0x1, R5, P6 ;  /* 0x00000001090b7824 */ /* 0x000fe200030e0605 */
[----:B------:R0:W-:Y:S01]  /*53d60*/  @P4 STG.E.U8 desc[UR32][R14.64], R18 ;  /* 0x000000120e004986 */ /* 0x0001e2000c101120 */
[----:B------:R-:W-:Y:S01]  /*53d70*/  ISETP.LT.AND P4, PT, R25, UR4, !P1 ;  /* 0x0000000419007c0c */ /* 0x000fe2000cf81270 */
[----:B------:R-:W-:-:S02]  /*53d80*/  ULDC UR4, c[0x0][0x228] ;  /* 0x00008a0000047ab9 */ /* 0x000fc40000000800 */
[----:B------:R1:W-:Y:S01]  /*53d90*/  @P3 STG.E.U8 desc[UR32][R10.64], R19 ;  /* 0x000000130a003986 */ /* 0x0003e2000c101120 */
[----:B0-----:R-:W-:-:S03]  /*53da0*/  IADD3 R14, P3, R8, R12, RZ ;  /* 0x0000000c080e7210 */ /* 0x001fc60007f7e0ff */
[----:B------:R-:W2:Y:S01]  /*53db0*/  LDL R18, [R1+0x10] ;  /* 0x0000100001127983 */ /* 0x000ea20000100800 */
[----:B-1----:R-:W-:Y:S01]  /*53dc0*/  IADD3 R10, P5, R8, R6, RZ ;  /* 0x00000006080a7210 */ /* 0x002fe20007fbe0ff */
[C---:B------:R-:W-:Y:S02]  /*53dd0*/  IMAD.X R15, R9.reuse, 0x1, R7, P3 ;  /* 0x00000001090f7824 */ /* 0x040fe400018e0607 */
[----:B------:R-:W3:Y:S02]  /*53de0*/  LDL.LU R19, [R1+0x5c] ;  /* 0x00005c0001137983 */ /* 0x000ee40000300800 */
[----:B------:R-:W-:Y:S02]  /*53df0*/  IMAD.X R11, R9, 0x1, R4, P5 ;  /* 0x00000001090b7824 */ /* 0x000fe400028e0604 */
[----:B------:R0:W-:Y:S04]  /*53e00*/  @P4 STG.E.U8 desc[UR32][R14.64], R17 ;  /* 0x000000110e004986 */ /* 0x0001e8000c101120 */
[----:B------:R-:W4:Y:S04]  /*53e10*/  LDL R9, [R1+0x1e5c] ;  /* 0x001e5c0001097983 */ /* 0x000f280000100800 */
[----:B0-----:R-:W2:Y:S01]  /*53e20*/  LDL R15, [R1+0x1c] ;  /* 0x00001c00010f7983 */ /* 0x001ea20000100800 */
[----:B------:R-:W-:Y:S01]  /*53e30*/  ISETP.LT.AND P1, PT, R29, UR4, !P1 ;  /* 0x000000041d007c0c */ /* 0x000fe2000cf21270 */
[----:B------:R-:W-:-:S02]  /*53e40*/  ULDC UR4, c[0x0][0x248] ;  /* 0x0000920000047ab9 */ /* 0x000fc40000000800 */
[----:B------:R-:W2:Y:S01]  /*53e50*/  LDL R17, [R1+0x20] ;  /* 0x0000200001117983 */ /* 0x000ea20000100800 */
[----:B------:R-:W-:Y:S01]  /*53e60*/  VIADD R8, R8, UR4 ;  /* 0x0000000408087c36 */ /* 0x000fe20008000000 */
[----:B------:R-:W-:Y:S01]  /*53e70*/  ISETP.LT.AND P3, PT, R21, UR6, !P2 ;  /* 0x0000000615007c0c */ /* 0x000fe2000d761270 */
[----:B------:R-:W-:Y:S01]  /*53e80*/  ULDC UR4, c[0x0][0x228] ;  /* 0x00008a0000047ab9 */ /* 0x000fe20000000800 */
[----:B------:R-:W-:-:S06]  /*53e90*/  ULDC UR6, c[0x0][0x228] ;  /* 0x00008a0000067ab9 */ /* 0x000fcc0000000800 */
[----:B------:R3:W-:Y:S02]  /*53ea0*/  @P1 STG.E.U8 desc[UR32][R10.64], R16 ;  /* 0x000000100a001986 */ /* 0x0007e4000c101120 */
[----:B---3--:R-:W-:Y:S02]  /*53eb0*/  PRMT R16, R19, 0x7770, RZ ;  /* 0x0000777013107816 */ /* 0x008fe400000000ff */
[----:B----4-:R-:W-:Y:S02]  /*53ec0*/  ISETP.LT.AND P4, PT, R9, UR8, !P2 ;  /* 0x0000000809007c0c */ /* 0x010fe4000d781270 */
[----:B------:R-:W-:Y:S02]  /*53ed0*/  SHF.R.S32.HI R9, RZ, 0x1f, R8 ;  /* 0x0000001fff097819 */ /* 0x000fe40000011408 */
[----:B--2---:R-:W-:-:S05]  /*53ee0*/  IADD3 R14, P5, R8, R15, RZ ;  /* 0x0000000f080e7210 */ /* 0x004fca0007fbe0ff */
[----:B------:R-:W-:-:S05]  /*53ef0*/  IMAD.X R15, R9, 0x1, R23, P5 ;  /* 0x00000001090f7824 */ /* 0x000fca00028e0617 */
[----:B------:R0:W-:Y:S04]  /*53f00*/  @P3 STG.E.U8 desc[UR32][R14.64], R16 ;  /* 0x000000100e003986 */ /* 0x0001e8000c101120 */
[----:B0-----:R-:W2:Y:S04]  /*53f10*/  LDL R14, [R1+0x1e64] ;  /* 0x001e6400010e7983 */ /* 0x001ea80000100800 */
[----:B------:R-:W3:Y:S01]  /*53f20*/  LDL R15, [R1+0x1e68] ;  /* 0x001e6800010f7983 */ /* 0x000ee20000100800 */
[----:B------:R-:W-:-:S05]  /*53f30*/  IADD3 R10, P1, R8, R3, RZ ;  /* 0x00000003080a7210 */ /* 0x000fca0007f3e0ff */
[----:B------:R-:W-:Y:S01]  /*53f40*/  IMAD.X R11, R9, 0x1, R17, P1 ;  /* 0x00000001090b7824 */ /* 0x000fe200008e0611 */
[C---:B------:R-:W-:Y:S02]  /*53f50*/  PRMT R17, R19.reuse, 0x7771, RZ ;  /* 0x0000777113117816 */ /* 0x040fe400000000ff */
[----:B------:R-:W-:Y:S01]  /*53f60*/  ISETP.LT.AND P1, PT, R24, UR4, !P2 ;  /* 0x0000000418007c0c */ /* 0x000fe2000d721270 */
[----:B------:R-:W-:Y:S02]  /*53f70*/  ULDC UR4, c[0x0][0x228] ;  /* 0x00008a0000047ab9 */ /* 0x000fe40000000800 */
[----:B------:R0:W-:Y:S02]  /*53f80*/  @P4 STG.E.U8 desc[UR32][R10.64], R17 ;  /* 0x000000110a004986 */ /* 0x0001e4000c101120 */
[----:B0-----:R-:W-:Y:S02]  /*53f90*/  IADD3 R10, P5, R8, R2, RZ ;  /* 0x00000002080a7210 */ /* 0x001fe40007fbe0ff */
[----:B------:R-:W-:-:S03]  /*53fa0*/  PRMT R17, R19, 0x7772, RZ ;  /* 0x0000777213117816 */ /* 0x000fc600000000ff */
[----:B------:R-:W-:-:S05]  /*53fb0*/  IMAD.X R11, R9, 0x1, R0, P5 ;  /* 0x00000001090b7824 */ /* 0x000fca00028e0600 */
[----:B------:R0:W-:Y:S04]  /*53fc0*/  @P1 STG.E.U8 desc[UR32][R10.64], R17 ;  /* 0x000000110a001986 */ /* 0x0001e8000c101120 */
[----:B0-----:R-:W4:Y:S01]  /*53fd0*/  LDL R11, [R1+0x6c] ;  /* 0x00006c00010b7983 */ /* 0x001f220000100800 */
[----:B--2---:R-:W-:Y:S01]  /*53fe0*/  ISETP.LT.AND P4, PT, R14, UR4, !P2 ;  /* 0x000000040e007c0c */ /* 0x004fe2000d781270 */
[----:B------:R-:W-:Y:S01]  /*53ff0*/  ULDC UR4, c[0x0][0x228] ;  /* 0x00008a0000047ab9 */ /* 0x000fe20000000800 */
[----:B------:R-:W-:Y:S02]  /*54000*/  IADD3 R14, P6, R8, R18, RZ ;  /* 0x00000012080e7210 */ /* 0x000fe40007fde0ff */
[----:B------:R-:W-:Y:S01]  /*54010*/  PRMT R18, R19, 0x7773, RZ ;  /* 0x0000777313127816 */ /* 0x000fe200000000ff */
[----:B------:R-:W-:Y:S01]  /*54020*/  VIADD R19, R22, 0x16 ;  /* 0x0000001616137836 */ /* 0x000fe20000000000 */
[----:B---3--:R-:W-:Y:S01]  /*54030*/  ISETP.LT.AND P3, PT, R15, UR6, !P2 ;  /* 0x000000060f007c0c */ /* 0x008fe2000d761270 */
[----:B------:R-:W-:Y:S01]  /*54040*/  IMAD.X R15, R9, 0x1, R28, P6 ;  /* 0x00000001090f7824 */ /* 0x000fe200030e061c */
[C---:B------:R-:W-:Y:S01]  /*54050*/  IADD3 R16, P5, R8.reuse, R27, RZ ;  /* 0x0000001b08107210 */ /* 0x040fe20007fbe0ff */
[----:B------:R-:W-:Y:S01]  /*54060*/  ULDC UR6, c[0x0][0x228] ;  /* 0x00008a0000067ab9 */ /* 0x000fe20000000800 */
[----:B------:R-:W-:Y:S01]  /*54070*/  ISETP.GE.AND P1, PT, R19, UR5, PT ;  /* 0x0000000513007c0c */ /* 0x000fe2000bf26270 */
[----:B------:R-:W-:Y:S01]  /*54080*/  ULDC UR5, c[0x0][0x228] ;  /* 0x00008a0000057ab9 */ /* 0x000fe20000000800 */
[----:B------:R-:W2:Y:S04]  /*54090*/  LDL R19, [R1+0x1c] ;  /* 0x00001c0001137983 */ /* 0x000ea80000100800 */
[----:B------:R0:W-:Y:S04]  /*540a0*/  @P4 STG.E.U8 desc[UR32][R14.64], R18 ;  /* 0x000000120e004986 */ /* 0x0001e8000c101120 */
[----:B0-----:R-:W3:Y:S01]  /*540b0*/  LDL.LU R18, [R1+0x6c] ;  /* 0x00006c0001127983 */ /* 0x001ee20000300800 */
[----:B------:R-:W-:Y:S01]  /*540c0*/  IMAD.X R17, R9, 0x1, R26, P5 ;  /* 0x0000000109117824 */ /* 0x000fe200028e061a */
[----:B------:R-:W-:-:S02]  /*540d0*/  IADD3 R14, P6, R8, R13, RZ ;  /* 0x0000000d080e7210 */ /* 0x000fc40007fde0ff */
[----:B------:R-:W-:Y:S01]  /*540e0*/  ISETP.LT.AND P5, PT, R20, UR4, !P2 ;  /* 0x0000000414007c0c */ /* 0x000fe2000d7a1270 */
[----:B------:R-:W-:Y:S01]  /*540f0*/  ULDC UR4, c[0x0][0x22c] ;  /* 0x00008b0000047ab9 */ /* 0x000fe20000000800 */
[----:B------:R-:W-:Y:S01]  /*54100*/  ISETP.LT.AND P4, PT, R25, UR5, !P2 ;  /* 0x0000000519007c0c */ /* 0x000fe2000d781270 */
[----:B------:R-:W-:Y:S01]  /*54110*/  IMAD.X R15, R9, 0x1, R5, P6 ;  /* 0x00000001090f7824 */ /* 0x000fe200030e0605 */
[----:B------:R-:W-:Y:S01]  /*54120*/  ULDC UR5, c[0x0][0x228] ;  /* 0x00008a0000057ab9 */ /* 0x000fe20000000800 */
[----:B----4-:R-:W-:-:S05]  /*54130*/  PRMT R10, R11, 0x7770, RZ ;  /* 0x000077700b0a7816 */ /* 0x010fca00000000ff */
[----:B------:R0:W-:Y:S02]  /*54140*/  @P3 STG.E.U8 desc[UR32][R16.64], R10 ;  /* 0x0000000a10003986 */ /* 0x0001e4000c101120 */
[----:B0-----:R-:W-:-:S05]  /*54150*/  VIADD R10, R22, 0x10 ;  /* 0x00000010160a7836 */ /* 0x001fca0000000000 */
[----:B------:R-:W-:Y:S01]  /*54160*/  ISETP.GE.AND P3, PT, R10, UR4, PT ;  /* 0x000000040a007c0c */ /* 0x000fe2000bf66270 */
[----:B------:R-:W-:Y:S01]  /*54170*/  ULDC UR4, c[0x0][0x228] ;  /* 0x00008a0000047ab9 */ /* 0x000fe20000000800 */
[----:B------:R-:W-:-:S05]  /*54180*/  IADD3 R10, P6, R8, R12, RZ ;  /* 0x0000000c080a7210 */ /* 0x000fca0007fde0ff */
[----:B------:R-:W-:Y:S01]  /*54190*/  IMAD.X R11, R9, 0x1, R7, P6 ;  /* 0x00000001090b7824 */ /* 0x000fe200030e0607 */
[C---:B---3--:R-:W-:Y:S02]  /*541a0*/  PRMT R17, R18.reuse, 0x7771, RZ ;  /* 0x0000777112117816 */ /* 0x048fe400000000ff */
[----:B------:R-:W-:-:S03]  /*541b0*/  PRMT R16, R18, 0x7772, RZ ;  /* 0x0000777212107816 */ /* 0x000fc600000000ff */
[----:B------:R-:W-:Y:S04]  /*541c0*/  @P5 STG.E.U8 desc[UR32][R14.64], R17 ;  /* 0x000000110e005986 */ /* 0x000fe8000c101120 */
[----:B------:R0:W-:Y:S04]  /*541d0*/  @P4 STG.E.U8 desc[UR32][R10.64], R16 ;  /* 0x000000100a004986 */ /* 0x0001e8000c101120 */
[----:B0-----:R-:W3:Y:S01]  /*541e0*/  LDL R16, [R1+0x80] ;  /* 0x0000800001107983 */ /* 0x001ee20000100800 */
[----:B------:R-:W-:Y:S01]  /*541f0*/  ISETP.LT.AND P2, PT, R29, UR4, !P2 ;  /* 0x000000041d007c0c */ /* 0x000fe2000d741270 */
[----:B------:R-:W-:Y:S01]  /*54200*/  ULDC UR4, c[0x0][0x248] ;  /* 0x0000920000047ab9 */ /* 0x000fe20000000800 */
[C---:B------:R-:W-:Y:S01]  /*54210*/  IADD3 R14, P5, R8.reuse, R6, RZ ;  /* 0x00000006080e7210 */ /* 0x040fe20007fbe0ff */
[----:B------:R-:W-:Y:S01]  /*54220*/  VIADD R8, R8, UR4 ;  /* 0x0000000408087c36 */ /* 0x000fe20008000000 */
[----:B------:R-:W-:Y:S01]  /*54230*/  PRMT R17, R18, 0x7773, RZ ;  /* 0x0000777312117816 */ /* 0x000fe200000000ff */
[----:B------:R-:W4:Y:S01]  /*54240*/  LDL R11, [R1+0x1e5c] ;  /* 0x001e5c00010b7983 */ /* 0x000f220000100800 */
[----:B------:R-:W-:Y:S01]  /*54250*/  ISETP.LT.AND P4, PT, R21, UR5, !P3 ;  /* 0x0000000515007c0c */ /* 0x000fe2000df81270 */
[----:B------:R-:W-:Y:S01]  /*54260*/  IMAD.X R15, R9, 0x1, R4, P5 ;  /* 0x00000001090f7824 */ /* 0x000fe200028e0604 */
[----:B------:R-:W-:Y:S01]  /*54270*/  SHF.R.S32.HI R9, RZ, 0x1f, R8 ;  /* 0x0000001fff097819 */ /* 0x000fe20000011408 */
[----:B------:R-:W-:Y:S01]  /*54280*/  ULDC UR4, c[0x0][0x228] ;  /* 0x00008a0000047ab9 */ /* 0x000fe20000000800 */
[----:B------:R-:W-:Y:S01]  /*54290*/  ULDC UR5, c[0x0][0x228] ;  /* 0x00008a0000057ab9 */ /* 0x000fe20000000800 */
[----:B------:R-:W4:Y:S04]  /*542a0*/  LDL R18, [R1+0x1e68] ;  /* 0x001e680001127983 */ /* 0x000f280000100800 */
[----:B------:R2:W-:Y:S02]  /*542b0*/  @P2 STG.E.U8 desc[UR32][R14.64], R17 ;  /* 0x000000110e002986 */ /* 0x0005e4000c101120 */
[----:B--2---:R-:W-:-:S05]  /*542c0*/  IADD3 R14, P5, R8, R19, RZ ;  /* 0x00000013080e7210 */ /* 0x004fca0007fbe0ff */
[----:B------:R-:W-:Y:S01]  /*542d0*/  IMAD.X R15, R9, 0x1, R23, P5 ;  /* 0x00000001090f7824 */ /* 0x000fe200028e0617 */
[----:B---3--:R-:W-:-:S05]  /*542e0*/  PRMT R17, R16, 0x7770, RZ ;  /* 0x0000777010117816 */ /* 0x008fca00000000ff */
[----:B------:R0:W-:Y:S04]  /*542f0*/  @P4 STG.E.U8 desc[UR32][R14.64], R17 ;  /* 0x000000110e004986 */ /* 0x0001e8000c101120 */
[----:B0-----:R-:W2:Y:S01]  /*54300*/  LDL R15, [R1+0x1e64] ;  /* 0x001e6400010f7983 */ /* 0x001ea20000100800 */
[----:B----4-:R-:W-:Y:S01]  /*54310*/  ISETP.LT.AND P2, PT, R11, UR4, !P3 ;  /* 0x000000040b007c0c */ /* 0x010fe2000df41270 */
[----:B------:R-:W-:Y:S02]  /*54320*/  ULDC UR4, c[0x0][0x228] ;  /* 0x00008a0000047ab9 */ /* 0x000fe40000000800 */
[----:B------:R-:W3:Y:S04]  /*54330*/  LDL R11, [R1+0x20] ;  /* 0x00002000010b7983 */ /* 0x000ee80000100800 */
[----:B------:R-:W4:Y:S01]  /*54340*/  LDL.LU R17, [R1+0x80] ;  /* 0x0000800001117983 */ /* 0x000f220000300800 */
[----:B------:R-:W-:-:S02]  /*54350*/  IADD3 R10, P6, R8, R3, RZ ;  /* 0x00000003080a7210 */ /* 0x000fc40007fde0ff */
[----:B--2---:R-:W-:Y:S01]  /*54360*/  ISETP.LT.AND P4, PT, R15, UR5, !P3 ;  /* 0x000000050f007c0c */ /* 0x004fe2000df81270 */
[----:B------:R-:W-:Y:S01]  /*54370*/  ULDC UR5, c[0x0][0x228] ;  /* 0x00008a0000057ab9 */ /* 0x000fe20000000800 */
[----:B------:R-:W2:Y:S01]  /*54380*/  LDL R15, [R1+0x10] ;  /* 0x00001000010f7983 */ /* 0x000ea20000100800 */
[----:B------:R-:W-:Y:S01]  /*54390*/  ISETP.LT.AND P5, PT, R24, UR4, !P3 ;  /* 0x0000000418007c0c */ /* 0x000fe2000dfa1270 */
[----:B---3--:R-:W-:Y:S01]  /*543a0*/  IMAD.X R11, R9, 0x1, R11, P6 ;  /* 0x00000001090b7824 */ /* 0x008fe200030e060b */
[----:B------:R-:W-:Y:S01]  /*543b0*/  PRMT R16, R16, 0x7771, RZ ;  /* 0x0000777110107816 */ /* 0x000fe200000000ff */
[----:B------:R-:W-:Y:S01]  /*543c0*/  ULDC UR4, c[0x0][0x228] ;  /* 0x00008a0000047ab9 */ /* 0x000fe20000000800 */
[----:B------:R-:W-:-:S03]  /*543d0*/  IADD3 R14, P6, R8, R2, RZ ;  /* 0x00000002080e7210 */ /* 0x000fc60007fde0ff */
[----:B------:R4:W-:Y:S02]  /*543e0*/  @P2 STG.E.U8 desc[UR32][R10.64], R16 ;  /* 0x000000100a002986 */ /* 0x0009e4000c101120 */
[----:B----4-:R-:W-:Y:S02]  /*543f0*/  PRMT R16, R17, 0x7772, RZ ;  /* 0x0000777211107816 */ /* 0x010fe400000000ff */
[----:B--2---:R-:W-:Y:S01]  /*54400*/  IADD3 R10, P2, R8, R15, RZ ;  /* 0x0000000f080a7210 */ /* 0x004fe20007f5e0ff */
[----:B------:R-:W-:-:S05]  /*54410*/  IMAD.X R15, R9, 0x1, R0, P6 ;  /* 0x00000001090f7824 */ /* 0x000fca00030e0600 */
[----:B------:R0:W-:Y:S04]  /*54420*/  @P5 STG.E.U8 desc[UR32][R14.64], R16 ;  /* 0x000000100e005986 */ /* 0x0001e8000c101120 */
[----:B0-----:R-:W2:Y:S01]  /*54430*/  LDL R16, [R1+0x70] ;  /* 0x0000700001107983 */ /* 0x001ea20000100800 */
[----:B------:R-:W-:Y:S01]  /*54440*/  IMAD.X R11, R9, 0x1, R28, P2 ;  /* 0x00000001090b7824 */ /* 0x000fe200010e061c */
[----:B------:R-:W-:Y:S02]  /*54450*/  PRMT R17, R17, 0x7773, RZ ;  /* 0x0000777311117816 */ /* 0x000fe400000000ff */
[----:B------:R-:W-:Y:S01]  /*54460*/  ISETP.LT.AND P2, PT, R18, UR4, !P3 ;  /* 0x0000000412007c0c */ /* 0x000fe2000df41270 */
[----:B------:R-:W-:Y:S02]  /*54470*/  ULDC UR4, c[0x0][0x22c] ;  /* 0x00008b0000047ab9 */ /* 0x000fe40000000800 */
[----:B------:R-:W-:Y:S01]  /*54480*/  @P4 STG.E.U8 desc[UR32][R10.64], R17 ;  /* 0x000000110a004986 */ /* 0x000fe2000c101120 */
[----:B------:R-:W-:-:S05]  /*54490*/  IADD3 R14, P4, R8, R27, RZ ;  /* 0x0000001b080e7210 */ /* 0x000fca0007f9e0ff */
[----:B------:R-:W-:Y:S01]  /*544a0*/  IMAD.X R15, R9, 0x1, R26, P4 ;  /* 0x00000001090f7824 */ /* 0x000fe200020e061a */
[----:B--2---:R-:W-:-:S05]  /*544b0*/  PRMT R16, R16, 0x7770, RZ ;  /* 0x0000777010107816 */ /* 0x004fca00000000ff */
[----:B------:R0:W-:Y:S04]  /*544c0*/  @P2 STG.E.U8 desc[UR32][R14.64], R16 ;  /* 0x000000100e002986 */ /* 0x0001e8000c101120 */
[----:B0-----:R-:W2:Y:S01]  /*544d0*/  LDL R16, [R1+0x70] ;  /* 0x0000700001107983 */ /* 0x001ea20000100800 */
[----:B------:R-:W-:Y:S01]  /*544e0*/  VIADD R11, R22, 0x11 ;  /* 0x00000011160b7836 */ /* 0x000fe20000000000 */
[----:B------:R-:W-:Y:S02]  /*544f0*/  IADD3 R10, P6, R8, R13, RZ ;  /* 0x0000000d080a7210 */ /* 0x000fe40007fde0ff */
[----:B------:R-:W-:Y:S01]  /*54500*/  ISETP.LT.AND P5, PT, R20, UR5, !P3 ;  /* 0x0000000514007c0c */ /* 0x000fe2000dfa1270 */
[----:B------:R-:W-:Y:S01]  /*54510*/  ULDC UR5, c[0x0][0x228] ;  /* 0x00008a0000057ab9 */ /* 0x000fe20000000800 */
[----:B------:R-:W-:Y:S01]  /*54520*/  ISETP.LT.AND P4, PT, R25, UR6, !P3 ;  /* 0x0000000619007c0c */ /* 0x000fe2000df81270 */
[----:B------:R-:W-:Y:S01]  /*54530*/  ULDC UR6, c[0x0][0x228] ;  /* 0x00008a0000067ab9 */ /* 0x000fe20000000800 */
[----:B------:R-:W-:Y:S01]  /*54540*/  ISETP.GE.AND P2, PT, R11, UR4, PT ;  /* 0x000000040b007c0c */ /* 0x000fe2000bf46270 */
[----:B------:R-:W-:Y:S01]  /*54550*/  IMAD.X R11, R9, 0x1, R5, P6 ;  /* 0x00000001090b7824 */ /* 0x000fe200030e0605 */
[----:B------:R-:W-:Y:S01]  /*54560*/  IADD3 R14, P6, R8, R12, RZ ;  /* 0x0000000c080e7210 */ /* 0x000fe20007fde0ff */
[----:B------:R-:W-:-:S04]  /*54570*/  ULDC UR4, c[0x0][0x228] ;  /* 0x00008a0000047ab9 */ /* 0x000fc80000000800 */
[----:B------:R-:W-:Y:S01]  /*54580*/  IMAD.X R15, R9, 0x1, R7, P6 ;  /* 0x00000001090f7824 */ /* 0x000fe200030e0607 */
[C---:B--2---:R-:W-:Y:S02]  /*54590*/  PRMT R17, R16.reuse, 0x7771, RZ ;  /* 0x0000777110117816 */ /* 0x044fe400000000ff */
[----:B------:R-:W-:-:S03]  /*545a0*/  PRMT R16, R16, 0x7772, RZ ;  /* 0x0000777210107816 */ /* 0x000fc600000000ff */
[----:B------:R0:W-:Y:S04]  /*545b0*/  @P5 STG.E.U8 desc[UR32][R10.64], R17 ;  /* 0x000000110a005986 */ /* 0x0001e8000c101120 */
[----:B------:R1:W-:Y:S04]  /*545c0*/  @P4 STG.E.U8 desc[UR32][R14.64], R16 ;  /* 0x000000100e004986 */ /* 0x0003e8000c101120 */
[----:B0-----:R-:W2:Y:S04]  /*545d0*/  LDL R17, [R1+0x1e5c] ;  /* 0x001e5c0001117983 */ /* 0x001ea80000100800 */
[----:B-1----:R-:W3:Y:S04]  /*545e0*/  LDL.LU R15, [R1+0x70] ;  /* 0x00007000010f7983 */ /* 0x002ee80000300800 */
[----:B------:R-:W4:Y:S01]  /*545f0*/  LDL R16, [R1+0x90] ;  /* 0x0000900001107983 */ /* 0x000f220000100800 */
        /* <DEDUP_REMOVED lines=8> */
[----:B------:R-:W-:-:S02]  /*54680*/  IADD3 R14, P5, R8, R19, RZ ;  /* 0x00000013080e7210 */ /* 0x000fc40007fbe0ff */
[----:B---3--:R-:W-:-:S05]  /*54690*/  PRMT R9, R15, 0x7773, RZ ;  /* 0x000077730f097816 */ /* 0x008fca00000000ff */
[----:B------:R0:W-:Y:S01]  /*546a0*/  @P3 STG.E.U8 desc[UR32][R10.64], R9 ;  /* 0x000000090a003986 */ /* 0x0001e2000c101120 */
[----:B--2---:R-:W-:Y:S01]  /*546b0*/  ISETP.LT.AND P3, PT, R17, UR4, !P2 ;  /* 0x0000000411007c0c */ /* 0x004fe2000d761270 */
[----:B------:R-:W-:Y:S01]  /*546c0*/  ULDC UR4, c[0x0][0x228] ;  /* 0x00008a0000047ab9 */ /* 0x000fe20000000800 */
[----:B----4-:R-:W-:Y:S02]  /*546d0*/  PRMT R17, R16, 0x7770, RZ ;  /* 0x0000777010117816 */ /* 0x010fe400000000ff */
[----:B0-----:R-:W-:Y:S01]  /*546e0*/  SHF.R.S32.HI R9, RZ, 0x1f, R8 ;  /* 0x0000001fff097819 */ /* 0x001fe20000011408 */
[----:B------:R-:W2:Y:S04]  /*546f0*/  LDL R11, [R1+0x20] ;  /* 0x00002000010b7983 */ /* 0x000ea80000100800 */
[----:B------:R-:W-:-:S05]  /*54700*/  IMAD.X R15, R9, 0x1, R23, P5 ;  /* 0x00000001090f7824 */ /* 0x000fca00028e0617 */
[----:B------:R0:W-:Y:S04]  /*54710*/  @P4 STG.E.U8 desc[UR32][R14.64], R17 ;  /* 0x000000110e004986 */ /* 0x0001e8000c101120 */
[----:B0-----:R-:W3:Y:S04]  /*54720*/  LDL R15, [R1+0x1e64] ;  /* 0x001e6400010f7983 */ /* 0x001ee80000100800 */
[----:B------:R-:W4:Y:S01]  /*54730*/  LDL.LU R17, [R1+0x90] ;  /* 0x0000900001117983 */ /* 0x000f220000300800 */
[----:B------:R-:W-:Y:S02]  /*54740*/  IADD3 R10, P6, R8, R3, RZ ;  /* 0x00000003080a7210 */ /* 0x000fe40007fde0ff */
[----:B---3--:R-:W-:-:S03]  /*54750*/  ISETP.LT.AND P4, PT, R15, UR5, !P2 ;  /* 0x000000050f007c0c */ /* 0x008fc6000d781270 */
[----:B--2---:R-:W-:Y:S01]  /*54760*/  IMAD.X R11, R9, 0x1, R11, P6 ;  /* 0x00000001090b7824 */ /* 0x004fe200030e060b */
[----:B------:R-:W2:Y:S01]  /*54770*/  LDL R15, [R1+0x10] ;  /* 0x00001000010f7983 */ /* 0x000ea20000100800 */
[----:B------:R-:W-:Y:S01]  /*54780*/  ISETP.LT.AND P5, PT, R24, UR4, !P2 ;  /* 0x0000000418007c0c */ /* 0x000fe2000d7a1270 */
[----:B------:R-:W-:Y:S01]  /*54790*/  ULDC UR4, c[0x0][0x228] ;  /* 0x00008a0000047ab9 */ /* 0x000fe20000000800 */
        /* <DEDUP_REMOVED lines=167> */
[----:B------:R-:W-:-:S03]  /*55210*/  ULDC UR4, c[0x0][0x228] ;  /* 0x00008a0000047ab9 */ /* 0x000fc60000000800 */
[----:B------:R-:W-:Y:S01]  /*55220*/  IMAD.X R11, R9, 0x1, R4, P5 ;  /* 0x00000001090b7824 */ /* 0x000fe200028e0604 */
[----:B------:R-:W-:Y:S01]  /*55230*/  ISETP.LT.AND P5, PT, R21, UR5, !P3 ;  /* 0x0000000515007c0c */ /* 0x000fe2000dfa1270 */
[----:B------:R-:W-:Y:S01]  /*55240*/  ULDC UR5, c[0x0][0x228] ;  /* 0x00008a0000057ab9 */ /* 0x000fe20000000800 */
[----:B------:R-:W-:Y:S02]  /*55250*/  IADD3 R14, P4, R8, R19, RZ ;  /* 0x00000013080e7210 */ /* 0x000fe40007f9e0ff */
        /* <DEDUP_REMOVED lines=27> */
[----:B------:R-:W-:Y:S01]  /*55410*/  ISETP.LT.AND P2, PT, R18, UR4, !P3 ;  /* 0x0000000412007c0c */ /* 0x000fe2000df41270 */
[----:B------:R-:W-:Y:S01]  /*55420*/  ULDC UR4, c[0x0][0x228] ;  /* 0x00008a0000047ab9 */ /* 0x000fe20000000800 */
[----:B------:R-:W-:Y:S02]  /*55430*/  IADD3 R14, P4, R8, R27, RZ ;  /* 0x0000001b080e7210 */ /* 0x000fe40007f9e0ff */
[----:B------:R-:W-:-:S03]  /*55440*/  PRMT R17, R17, 0x7773, RZ ;  /* 0x0000777311117816 */ /* 0x000fc600000000ff */
[----:B------:R-:W-:Y:S02]  /*55450*/  IMAD.X R15, R9, 0x1, R26, P4 ;  /* 0x00000001090f7824 */ /* 0x000fe400020e061a */
[----:B------:R-:W-:Y:S01]  /*55460*/  @P5 STG.E.U8 desc[UR32][R10.64], R17 ;  /* 0x000000110a005986 */ /* 0x000fe2000c101120 */
        /* <DEDUP_REMOVED lines=11> */
[----:B------:R-:W-:-:S05]  /*55520*/  IADD3 R14, P6, R8, R12, RZ ;  /* 0x0000000c080e7210 */ /* 0x000fca0007fde0ff */
        /* <DEDUP_REMOVED lines=78> */
[----:B---3--:R-:W-:-:S05]  /*55a10*/  PRMT R9, R15, 0x7773, RZ ;  /* 0x000077730f097816 */ /* 0x008fca00000000ff */
[----:B------:R0:W-:Y:S01]  /*55a20*/  @P0 STG.E.U8 desc[UR32][R10.64], R9 ;  /* 0x000000090a000986 */ /* 0x0001e2000c101120 */
[----:B------:R-:W-:Y:S02]  /*55a30*/  IADD3 R14, P0, R8, R19, RZ ;  /* 0x00000013080e7210 */ /* 0x000fe40007f1e0ff */
        /* <DEDUP_REMOVED lines=13> */
[----:B------:R-:W-:Y:S01]  /*55b10*/  PRMT R16, R16, 0x7771, RZ ;  /* 0x0000777110107816 */ /* 0x000fe200000000ff */
[----:B------:R-:W-:Y:S01]  /*55b20*/  ULDC UR5, c[0x0][0x228] ;  /* 0x00008a0000057ab9 */ /* 0x000fe20000000800 */
[----:B------:R-:W-:Y:S01]  /*55b30*/  ISETP.LT.AND P0, PT, R24, UR4, !P1 ;  /* 0x0000000418007c0c */ /* 0x000fe2000cf01270 */
[----:B------:R-:W-:Y:S01]  /*55b40*/  ULDC UR4, c[0x0][0x228] ;  /* 0x00008a0000047ab9 */ /* 0x000fe20000000800 */
[----:B------:R-:W-:Y:S01]  /*55b50*/  IADD3 R14, P6, R8, R2, RZ ;  /* 0x00000002080e7210 */ /* 0x000fe20007fde0ff */
[----:B------:R4:W-:Y:S02]  /*55b60*/  @P4 STG.E.U8 desc[UR32][R10.64], R16 ;  /* 0x000000100a004986 */ /* 0x0009e4000c101120 */
[C---:B----4-:R-:W-:Y:S02]  /*55b70*/  PRMT R16, R17.reuse, 0x7773, RZ ;  /* 0x0000777311107816 */ /* 0x050fe400000000ff */
[----:B------:R-:W-:-:S02]  /*55b80*/  PRMT R17, R17, 0x7772, RZ ;  /* 0x0000777211117816 */ /* 0x000fc400000000ff */
[----:B--2---:R-:W-:Y:S01]  /*55b90*/  IADD3 R10, P4, R8, R15, RZ ;  /* 0x0000000f080a7210 */ /* 0x004fe20007f9e0ff */
[----:B------:R-:W-:-:S04]  /*55ba0*/  IMAD.X R15, R9, 0x1, R0, P6 ;  /* 0x00000001090f7824 */ /* 0x000fc800030e0600 */
[----:B------:R-:W-:Y:S01]  /*55bb0*/  IMAD.X R11, R9, 0x1, R28, P4 ;  /* 0x00000001090b7824 */ /* 0x000fe200020e061c */
[----:B------:R0:W-:Y:S04]  /*55bc0*/  @P0 STG.E.U8 desc[UR32][R14.64], R17 ;  /* 0x000000110e000986 */ /* 0x0001e8000c101120 */
[----:B------:R1:W-:Y:S01]  /*55bd0*/  @P5 STG.E.U8 desc[UR32][R10.64], R16 ;  /* 0x000000100a005986 */ /* 0x0003e2000c101120 */
[----:B0-----:R-:W-:-:S03]  /*55be0*/  IADD3 R14, P0, R8, R27, RZ ;  /* 0x0000001b080e7210 */ /* 0x001fc60007f1e0ff */
[----:B------:R-:W2:Y:S01]  /*55bf0*/  LDL R17, [R1+0x7c] ;  /* 0x00007c0001117983 */ /* 0x000ea20000100800 */
[----:B-1----:R-:W-:Y:S02]  /*55c00*/  VIADD R16, R22, 0x19 ;  /* 0x0000001916107836 */ /* 0x002fe40000000000 */
[----:B------:R-:W-:-:S03]  /*55c10*/  IMAD.X R15, R9, 0x1, R26, P0 ;  /* 0x00000001090f7824 */ /* 0x000fc600000e061a */
[----:B------:R-:W-:Y:S02]  /*55c20*/  ISETP.GE.AND P0, PT, R16, UR13, PT ;  /* 0x0000000d10007c0c */ /* 0x000fe4000bf06270 */
[----:B------:R-:W3:Y:S01]  /*55c30*/  LDL R16, [R1+0x7c] ;  /* 0x00007c0001107983 */ /* 0x000ee20000100800 */
[----:B------:R-:W-:Y:S01]  /*55c40*/  ISETP.LT.AND P4, PT, R18, UR4, !P1 ;  /* 0x0000000412007c0c */ /* 0x000fe2000cf81270 */
[----:B------:R-:W-:Y:S02]  /*55c50*/  ULDC UR4, c[0x0][0x228] ;  /* 0x00008a0000047ab9 */ /* 0x000fe40000000800 */
[----:B------:R-:W-:Y:S01]  /*55c60*/  ISETP.LT.AND P5, PT, R20, UR4, !P1 ;  /* 0x0000000414007c0c */ /* 0x000fe2000cfa1270 */
[----:B------:R-:W-:Y:S01]  /*55c70*/  ULDC UR4, c[0x0][0x228] ;  /* 0x00008a0000047ab9 */ /* 0x000fe20000000800 */
[----:B------:R-:W-:Y:S02]  /*55c80*/  IADD3 R10, P6, R8, R13, RZ ;  /* 0x0000000d080a7210 */ /* 0x000fe40007fde0ff */
[----:B--2---:R-:W-:-:S06]  /*55c90*/  PRMT R11, R17, 0x7770, RZ ;  /* 0x00007770110b7816 */ /* 0x004fcc00000000ff */
[----:B------:R0:W-:Y:S01]  /*55ca0*/  @P4 STG.E.U8 desc[UR32][R14.64], R11 ;  /* 0x0000000b0e004986 */ /* 0x0001e2000c101120 */
[----:B------:R-:W-:Y:S01]  /*55cb0*/  ISETP.LT.AND P4, PT, R25, UR5, !P1 ;  /* 0x0000000519007c0c */ /* 0x000fe2000cf81270 */
[----:B------:R-:W-:Y:S01]  /*55cc0*/  ULDC UR5, c[0x0][0x228] ;  /* 0x00008a0000057ab9 */ /* 0x000fe20000000800 */
[----:B---3--:R-:W-:Y:S01]  /*55cd0*/  PRMT R17, R16, 0x7771, RZ ;  /* 0x0000777110117816 */ /* 0x008fe200000000ff */
[----:B0-----:R-:W-:Y:S01]  /*55ce0*/  IMAD.X R11, R9, 0x1, R5, P6 ;  /* 0x00000001090b7824 */ /* 0x001fe200030e0605 */
[----:B------:R-:W-:-:S04]  /*55cf0*/  IADD3 R14, P6, R8, R12, RZ ;  /* 0x0000000c080e7210 */ /* 0x000fc80007fde0ff */
[----:B------:R0:W-:Y:S01]  /*55d00*/  @P5 STG.E.U8 desc[UR32][R10.64], R17 ;  /* 0x000000110a005986 */ /* 0x0001e2000c101120 */
[----:B------:R-:W-:Y:S01]  /*55d10*/  IMAD.X R15, R9, 0x1, R7, P6 ;  /* 0x00000001090f7824 */ /* 0x000fe200030e0607 */
[----:B------:R-:W-:Y:S02]  /*55d20*/  PRMT R16, R16, 0x7772, RZ ;  /* 0x0000777210107816 */ /* 0x000fe400000000ff */
[----:B0-----:R-:W2:Y:S04]  /*55d30*/  LDL.LU R17, [R1+0x7c] ;  /* 0x00007c0001117983 */ /* 0x001ea80000300800 */
[----:B------:R0:W-:Y:S04]  /*55d40*/  @P4 STG.E.U8 desc[UR32][R14.64], R16 ;  /* 0x000000100e004986 */ /* 0x0001e8000c101120 */
[----:B0-----:R-:W3:Y:S01]  /*55d50*/  LDL R16, [R1+0x9c] ;  /* 0x00009c0001107983 */ /* 0x001ee20000100800 */
        /* <DEDUP_REMOVED lines=8> */
[----:B------:R-:W-:Y:S01]  /*55de0*/  SHF.R.S32.HI R9, RZ, 0x1f, R8 ;  /* 0x0000001fff097819 */ /* 0x000fe20000011408 */
[----:B------:R-:W4:Y:S01]  /*55df0*/  LDL.LU R21, [R1+0xac] ;  /* 0x0000ac0001157983 */ /* 0x000f220000300800 */
[----:B--2---:R-:W-:-:S05]  /*55e00*/  PRMT R17, R17, 0x7773, RZ ;  /* 0x0000777311117816 */ /* 0x004fca00000000ff */
[----:B------:R0:W-:Y:S01]  /*55e10*/  @P1 STG.E.U8 desc[UR32][R10.64], R17 ;  /* 0x000000110a001986 */ /* 0x0001e2000c101120 */
[----:B------:R-:W-:-:S05]  /*55e20*/  IADD3 R14, P1, R8, R19, RZ ;  /* 0x00000013080e7210 */ /* 0x000fca0007f3e0ff */
[----:B------:R-:W-:Y:S01]  /*55e30*/  IMAD.X R15, R9, 0x1, R23, P1 ;  /* 0x00000001090f7824 */ /* 0x000fe200008e0617 */
[----:B0-----:R-:W2:Y:S01]  /*55e40*/  LDL R11, [R1+0x1e5c] ;  /* 0x001e5c00010b7983 */ /* 0x001ea20000100800 */
[----:B---3--:R-:W-:-:S05]  /*55e50*/  PRMT R17, R16, 0x7770, RZ ;  /* 0x0000777010117816 */ /* 0x008fca00000000ff */
[----:B------:R0:W-:Y:S04]  /*55e60*/  @P5 STG.E.U8 desc[UR32][R14.64], R17 ;  /* 0x000000110e005986 */ /* 0x0001e8000c101120 */
[----:B0-----:R-:W3:Y:S01]  /*55e70*/  LDL R15, [R1+0x1e64] ;  /* 0x001e6400010f7983 */ /* 0x001ee20000100800 */
[----:B--2---:R-:W-:Y:S01]  /*55e80*/  ISETP.LT.AND P4, PT, R11, UR4, !P2 ;  /* 0x000000040b007c0c */ /* 0x004fe2000d781270 */
[----:B------:R-:W-:Y:S02]  /*55e90*/  ULDC UR4, c[0x0][0x228] ;  /* 0x00008a0000047ab9 */ /* 0x000fe40000000800 */
[----:B------:R-:W2:Y:S04]  /*55ea0*/  LDL R11, [R1+0x20] ;  /* 0x00002000010b7983 */ /* 0x000ea80000100800 */
[----:B------:R-:W4:Y:S01]  /*55eb0*/  LDL.LU R17, [R1+0x9c] ;  /* 0x00009c0001117983 */ /* 0x000f220000300800 */
[----:B---3--:R-:W-:Y:S01]  /*55ec0*/  ISETP.LT.AND P5, PT, R15, UR5, !P2 ;  /* 0x000000050f007c0c */ /* 0x008fe2000d7a1270 */
[----:B------:R-:W-:-:S02]  /*55ed0*/  ULDC UR5, c[0x0][0x228] ;  /* 0x00008a0000057ab9 */ /* 0x000fc40000000800 */
[----:B------:R-:W3:Y:S01]  /*55ee0*/  LDL R15, [R1+0x10] ;  /* 0x00001000010f7983 */ /* 0x000ee20000100800 */
[----:B------:R-:W-:Y:S02]  /*55ef0*/  IADD3 R10, P6, R8, R3, RZ ;  /* 0x00000003080a7210 */ /* 0x000fe40007fde0ff */
[----:B------:R-:W-:Y:S02]  /*55f00*/  PRMT R16, R16, 0x7771, RZ ;  /* 0x0000777110107816 */ /* 0x000fe400000000ff */
[----:B------:R-:W-:Y:S01]  /*55f10*/  ISETP.LT.AND P1, PT, R24, UR4, !P2 ;  /* 0x0000000418007c0c */ /* 0x000fe2000d721270 */
[----:B------:R-:W-:Y:S01]  /*55f20*/  ULDC UR4, c[0x0][0x228] ;  /* 0x00008a0000047ab9 */ /* 0x000fe20000000800 */
[----:B--2---:R-:W-:Y:S01]  /*55f30*/  IMAD.X R11, R9, 0x1, R11, P6 ;  /* 0x00000001090b7824 */ /* 0x004fe200030e060b */
[----:B------:R-:W-:-:S04]  /*55f40*/  IADD3 R14, P6, R8, R2, RZ ;  /* 0x00000002080e7210 */ /* 0x000fc80007fde0ff */
[----:B------:R3:W-:Y:S02]  /*55f50*/  @P4 STG.E.U8 desc[UR32][R10.64], R16 ;  /* 0x000000100a004986 */ /* 0x0007e4000c101120 */
[----:B---3--:R-:W-:Y:S01]  /*55f60*/  IADD3 R10, P4, R8, R15, RZ ;  /* 0x0000000f080a7210 */ /* 0x008fe20007f9e0ff */
[----:B------:R-:W-:Y:S01]  /*55f70*/  IMAD.X R15, R9, 0x1, R0, P6 ;  /* 0x00000001090f7824 */ /* 0x000fe200030e0600 */
[C---:B----4-:R-:W-:Y:S02]  /*55f80*/  PRMT R16, R17.reuse, 0x7773, RZ ;  /* 0x0000777311107816 */ /* 0x050fe400000000ff */
[----:B------:R-:W-:Y:S01]  /*55f90*/  PRMT R17, R17, 0x7772, RZ ;  /* 0x0000777211117816 */ /* 0x000fe200000000ff */
[----:B------:R-:W-:Y:S01]  /*55fa0*/  IMAD.X R11, R9, 0x1, R28, P4 ;  /* 0x00000001090b7824 */ /* 0x000fe200020e061c */
[----:B------:R-:W-:Y:S01]  /*55fb0*/  ISETP.LT.AND P4, PT, R18, UR4, !P2 ;  /* 0x0000000412007c0c */ /* 0x000fe2000d781270 */
[----:B------:R-:W-:Y:S02]  /*55fc0*/  ULDC UR4, c[0x0][0x228] ;  /* 0x00008a0000047ab9 */ /* 0x000fe40000000800 */
[----:B------:R0:W-:Y:S04]  /*55fd0*/  @P1 STG.E.U8 desc[UR32][R14.64], R17 ;  /* 0x000000110e001986 */ /* 0x0001e8000c101120 */
[----:B------:R1:W-:Y:S01]  /*55fe0*/  @P5 STG.E.U8 desc[UR32][R10.64], R16 ;  /* 0x000000100a005986 */ /* 0x0003e2000c101120 */
[----:B0-----:R-:W-:-:S02]  /*55ff0*/  IADD3 R14, P1, R8, R27, RZ ;  /* 0x0000001b080e7210 */ /* 0x001fc40007f3e0ff */
[----:B-1----:R-:W-:-:S03]  /*56000*/  PRMT R11, R21, 0x7770, RZ ;  /* 0x00007770150b7816 */ /* 0x002fc600000000ff */
[----:B------:R-:W-:Y:S01]  /*56010*/  IMAD.X R15, R9, 0x1, R26, P1 ;  /* 0x00000001090f7824 */ /* 0x000fe200008e061a */
[----:B------:R-:W-:Y:S02]  /*56020*/  IADD3 R10, P6, R8, R13, RZ ;  /* 0x0000000d080a7210 */ /* 0x000fe40007fde0ff */
[----:B------:R-:W-:Y:S01]  /*56030*/  ISETP.LT.AND P5, PT, R20, UR4, !P2 ;  /* 0x0000000414007c0c */ /* 0x000fe2000d7a1270 */
[----:B------:R-:W-:Y:S01]  /*56040*/  VIADD R16, R22, 0x1a ;  /* 0x0000001a16107836 */ /* 0x000fe20000000000 */
[----:B------:R0:W-:Y:S01]  /*56050*/  @P4 STG.E.U8 desc[UR32][R14.64], R11 ;  /* 0x0000000b0e004986 */ /* 0x0001e2000c101120 */
[----:B------:R-:W-:Y:S01]  /*56060*/  ISETP.LT.AND P4, PT, R25, UR5, !P2 ;  /* 0x0000000519007c0c */ /* 0x000fe2000d781270 */
[----:B------:R-:W-:Y:S01]  /*56070*/  ULDC UR5, c[0x0][0x228] ;  /* 0x00008a0000057ab9 */ /* 0x000fe20000000800 */
[C---:B------:R-:W-:Y:S01]  /*56080*/  PRMT R17, R21.reuse, 0x7771, RZ ;  /* 0x0000777115117816 */ /* 0x040fe200000000ff */
[----:B------:R-:W-:Y:S01]  /*56090*/  ULDC UR4, c[0x0][0x248] ;  /* 0x0000920000047ab9 */ /* 0x000fe20000000800 */
[----:B------:R-:W-:Y:S01]  /*560a0*/  PRMT R18, R21, 0x7772, RZ ;  /* 0x0000777215127816 */ /* 0x000fe200000000ff */
[----:B0-----:R-:W-:Y:S01]  /*560b0*/  IMAD.X R11, R9, 0x1, R5, P6 ;  /* 0x00000001090b7824 */ /* 0x001fe200030e0605 */
[----:B------:R-:W-:-:S02]  /*560c0*/  IADD3 R14, P6, R8, R12, RZ ;  /* 0x0000000c080e7210 */ /* 0x000fc40007fde0ff */
[----:B------:R-:W-:-:S03]  /*560d0*/  ISETP.GE.AND P1, PT, R16, UR11, PT ;  /* 0x0000000b10007c0c */ /* 0x000fc6000bf26270 */
[----:B------:R-:W-:Y:S01]  /*560e0*/  IMAD.X R15, R9, 0x1, R7, P6 ;  /* 0x00000001090f7824 */ /* 0x000fe200030e0607 */
[----:B------:R-:W-:Y:S01]  /*560f0*/  PRMT R16, R21, 0x7773, RZ ;  /* 0x0000777315107816 */ /* 0x000fe200000000ff */
[----:B------:R0:W-:Y:S01]  /*56100*/  @P5 STG.E.U8 desc[UR32][R10.64], R17 ;  /* 0x000000110a005986 */ /* 0x0001e2000c101120 */
[----:B------:R-:W-:Y:S01]  /*56110*/  ISETP.LT.AND P2, PT, R29, UR5, !P2 ;  /* 0x000000051d007c0c */ /* 0x000fe2000d741270 */
[----:B------:R-:W-:Y:S02]  /*56120*/  ULDC UR5, c[0x0][0x228] ;  /* 0x00008a0000057ab9 */ /* 0x000fe40000000800 */
[----:B------:R-:W2:Y:S04]  /*56130*/  LDL.LU R21, [R1+0xd0] ;  /* 0x0000d00001157983 */ /* 0x000ea80000300800 */
[----:B------:R1:W-:Y:S01]  /*56140*/  @P4 STG.E.U8 desc[UR32][R14.64], R18 ;  /* 0x000000120e004986 */ /* 0x0003e2000c101120 */
[----:B0-----:R-:W-:-:S03]  /*56150*/  IADD3 R10, P5, R8, R6, RZ ;  /* 0x00000006080a7210 */ /* 0x001fc60007fbe0ff */
[----:B------:R-:W3:Y:S04]  /*56160*/  LDL R17, [R1+0x1e5c] ;  /* 0x001e5c0001117983 */ /* 0x000ee80000100800 */
[----:B-1----:R-:W4:Y:S01]  /*56170*/  LDL R15, [R1+0x1e58] ;  /* 0x001e5800010f7983 */ /* 0x002f220000100800 */
[----:B------:R-:W-:-:S03]  /*56180*/  IMAD.X R11, R9, 0x1, R4, P5 ;  /* 0x00000001090b7824 */ /* 0x000fc600028e0604 */
[----:B------:R-:W2:Y:S04]  /*56190*/  LDL.LU R18, [R1+0xc0] ;  /* 0x0000c00001127983 */ /* 0x000ea80000300800 */
[----:B------:R0:W-:Y:S04]  /*561a0*/  @P2 STG.E.U8 desc[UR32][R10.64], R16 ;  /* 0x000000100a002986 */ /* 0x0001e8000c101120 */
[----:B0-----:R-:W2:Y:S01]  /*561b0*/  LDL R16, [R1+0x20] ;  /* 0x0000200001107983 */ /* 0x001ea20000100800 */
[----:B------:R-:W-:Y:S01]  /*561c0*/  VIADD R14, R8, UR4 ;  /* 0x00000004080e7c36 */ /* 0x000fe20008000000 */
[----:B------:R-:W-:-:S04]  /*561d0*/  ULDC UR4, c[0x0][0x228] ;  /* 0x00008a0000047ab9 */ /* 0x000fc80000000800 */
[C---:B------:R-:W-:Y:S02]  /*561e0*/  IADD3 R8, P6, R14.reuse, R19, RZ ;  /* 0x000000130e087210 */ /* 0x040fe40007fde0ff */
[----:B----4-:R-:W-:Y:S01]  /*561f0*/  ISETP.LT.AND P4, PT, R15, UR4, !P3 ;  /* 0x000000040f007c0c */ /* 0x010fe2000df81270 */
[----:B------:R-:W-:Y:S01]  /*56200*/  ULDC UR4, c[0x0][0x228] ;  /* 0x00008a0000047ab9 */ /* 0x000fe20000000800 */
[----:B------:R-:W-:Y:S02]  /*56210*/  SHF.R.S32.HI R15, RZ, 0x1f, R14 ;  /* 0x0000001fff0f7819 */ /* 0x000fe4000001140e */
[----:B---3--:R-:W-:Y:S01]  /*56220*/  ISETP.LT.AND P5, PT, R17, UR4, !P3 ;  /* 0x0000000411007c0c */ /* 0x008fe2000dfa1270 */
[----:B------:R-:W-:Y:S02]  /*56230*/  ULDC UR4, c[0x0][0x228] ;  /* 0x00008a0000047ab9 */ /* 0x000fe40000000800 */
[----:B------:R-:W-:Y:S01]  /*56240*/  IMAD.X R9, R15, 0x1, R23, P6 ;  /* 0x000000010f097824 */ /* 0x000fe200030e0617 */
[----:B------:R-:W-:-:S02]  /*56250*/  IADD3 R10, P6, R14, R3, RZ ;  /* 0x000000030e0a7210 */ /* 0x000fc40007fde0ff */
[----:B--2---:R-:W-:-:S05]  /*56260*/  PRMT R17, R18, 0x7770, RZ ;  /* 0x0000777012117816 */ /* 0x004fca00000000ff */
[----:B------:R-:W-:Y:S01]  /*56270*/  @P4 STG.E.U8 desc[UR32][R8.64], R17 ;  /* 0x0000001108004986 */ /* 0x000fe2000c101120 */
[----:B------:R-:W-:Y:S01]  /*56280*/  IMAD.X R11, R15, 0x1, R16, P6 ;  /* 0x000000010f0b7824 */ /* 0x000fe200030e0610 */
[----:B------:R-:W-:-:S05]  /*56290*/  PRMT R16, R18, 0x7771, RZ ;  /* 0x0000777112107816 */ /* 0x000fca00000000ff */
[----:B------:R0:W-:Y:S04]  /*562a0*/  @P5 STG.E.U8 desc[UR32][R10.64], R16 ;  /* 0x000000100a005986 */ /* 0x0001e8000c101120 */
[----:B0-----:R-:W2:Y:S04]  /*562b0*/  LDL R10, [R1+0x1e64] ;  /* 0x001e6400010a7983 */ /* 0x001ea80000100800 */
[----:B------:R-:W3:Y:S04]  /*562c0*/  LDL R11, [R1+0x10] ;  /* 0x00001000010b7983 */ /* 0x000ee80000100800 */
[----:B------:R-:W4:Y:S01]  /*562d0*/  LDL R16, [R1+0x1e68] ;  /* 0x001e680001107983 */ /* 0x000f220000100800 */
[----:B------:R-:W-:Y:S01]  /*562e0*/  ISETP.LT.AND P2, PT, R24, UR5, !P3 ;  /* 0x0000000518007c0c */ /* 0x000fe2000df41270 */
[----:B------:R-:W-:Y:S01]  /*562f0*/  ULDC UR5, c[0x0][0x228] ;  /* 0x00008a0000057ab9 */ /* 0x000fe20000000800 */
[----:B------:R-:W-:-:S02]  /*56300*/  IADD3 R8, P4, R14, R2, RZ ;  /* 0x000000020e087210 */ /* 0x000fc40007f9e0ff */
[----:B------:R-:W-:-:S03]  /*56310*/  PRMT R17, R18, 0x7772, RZ ;  /* 0x0000777212117816 */ /* 0x000fc600000000ff */
[----:B------:R-:W-:-:S06]  /*56320*/  IMAD.X R9, R15, 0x1, R0, P4 ;  /* 0x000000010f097824 */ /* 0x000fcc00020e0600 */
[----:B------:R0:W-:Y:S02]  /*56330*/  @P2 STG.E.U8 desc[UR32][R8.64], R17 ;  /* 0x0000001108002986 */ /* 0x0001e4000c101120 */
[----:B0-----:R-:W-:Y:S02]  /*56340*/  IADD3 R8, P6, R14, R27, RZ ;  /* 0x0000001b0e087210 */ /* 0x001fe40007fde0ff */
[----:B------:R-:W-:-:S03]  /*56350*/  PRMT R17, R18, 0x7773, RZ ;  /* 0x0000777312117816 */ /* 0x000fc600000000ff */
[----:B------:R-:W-:Y:S01]  /*56360*/  IMAD.X R9, R15, 0x1, R26, P6 ;  /* 0x000000010f097824 */ /* 0x000fe200030e061a */
[----:B--2---:R-:W-:Y:S01]  /*56370*/  ISETP.LT.AND P5, PT, R10, UR4, !P3 ;  /* 0x000000040a007c0c */ /* 0x004fe2000dfa1270 */
[----:B------:R-:W-:Y:S01]  /*56380*/  ULDC UR4, c[0x0][0x228] ;  /* 0x00008a0000047ab9 */ /* 0x000fe20000000800 */
[----:B---3--:R-:W-:Y:S02]  /*56390*/  IADD3 R10, P4, R14, R11, RZ ;  /* 0x0000000b0e0a7210 */ /* 0x008fe40007f9e0ff */
[----:B----4-:R-:W-:-:S03]  /*563a0*/  ISETP.LT.AND P2, PT, R16, UR4, !P3 ;  /* 0x0000000410007c0c */ /* 0x010fc6000df41270 */
[----:B------:R-:W-:Y:S01]  /*563b0*/  IMAD.X R11, R15, 0x1, R28, P4 ;  /* 0x000000010f0b7824 */ /* 0x000fe200020e061c */
[----:B------:R-:W-:Y:S02]  /*563c0*/  ULDC UR4, c[0x0][0x228] ;  /* 0x00008a0000047ab9 */ /* 0x000fe40000000800 */
[----:B------:R-:W-:Y:S01]  /*563d0*/  ISETP.LT.AND P4, PT, R20, UR4, !P3 ;  /* 0x0000000414007c0c */ /* 0x000fe2000df81270 */
[----:B------:R-:W-:Y:S02]  /*563e0*/  ULDC UR4, c[0x0][0x248] ;  /* 0x0000920000047ab9 */ /* 0x000fe40000000800 */
[----:B------:R0:W-:Y:S01]  /*563f0*/  @P5 STG.E.U8 desc[UR32][R10.64], R17 ;  /* 0x000000110a005986 */ /* 0x0001e2000c101120 */
[----:B------:R-:W-:-:S03]  /*56400*/  PRMT R16, R21, 0x7770, RZ ;  /* 0x0000777015107816 */ /* 0x000fc600000000ff */
[----:B------:R-:W2:Y:S01]  /*56410*/  LDL R20, [R1+0xe0] ;  /* 0x0000e00001147983 */ /* 0x000ea20000100800 */
[----:B0-----:R-:W-:Y:S02]  /*56420*/  IADD3 R10, P6, R14, R13, RZ ;  /* 0x0000000d0e0a7210 */ /* 0x001fe40007fde0ff */
[----:B------:R-:W-:-:S03]  /*56430*/  PRMT R17, R21, 0x7771, RZ ;  /* 0x0000777115117816 */ /* 0x000fc600000000ff */
[----:B------:R-:W-:Y:S01]  /*56440*/  IMAD.X R11, R15, 0x1, R5, P6 ;  /* 0x000000010f0b7824 */ /* 0x000fe200030e0605 */
[----:B------:R-:W-:Y:S04]  /*56450*/  @P2 STG.E.U8 desc[UR32][R8.64], R16 ;  /* 0x0000001008002986 */ /* 0x000fe8000c101120 */
[----:B------:R0:W-:Y:S04]  /*56460*/  @P4 STG.E.U8 desc[UR32][R10.64], R17 ;  /* 0x000000110a004986 */ /* 0x0001e8000c101120 */
[----:B0-----:R-:W3:Y:S01]  /*56470*/  LDL.LU R11, [R1+0xb0] ;  /* 0x0000b000010b7983 */ /* 0x001ee20000300800 */
[----:B------:R-:W-:-:S02]  /*56480*/  ISETP.LT.AND P5, PT, R25, UR5, !P3 ;  /* 0x0000000519007c0c */ /* 0x000fc4000dfa1270 */
[----:B------:R-:W-:Y:S01]  /*56490*/  PRMT R18, R21, 0x7772, RZ ;  /* 0x0000777215127816 */ /* 0x000fe200000000ff */
[----:B------:R-:W-:Y:S01]  /*564a0*/  VIADD R16, R22, 0x1b ;  /* 0x0000001b16107836 */ /* 0x000fe20000000000 */
[----:B------:R-:W-:Y:S01]  /*564b0*/  IADD3 R8, P2, R14, R12, RZ ;  /* 0x0000000c0e087210 */ /* 0x000fe20007f5e0ff */
[----:B------:R-:W-:Y:S01]  /*564c0*/  ULDC UR5, c[0x0][0x228] ;  /* 0x00008a0000057ab9 */ /* 0x000fe20000000800 */
[----:B------:R-:W4:Y:S03]  /*564d0*/  LDL R17, [R1+0x1e58] ;  /* 0x001e580001117983 */ /* 0x000f260000100800 */
[----:B------:R-:W-:-:S05]  /*564e0*/  IMAD.X R9, R15, 0x1, R7, P2 ;  /* 0x000000010f097824 */ /* 0x000fca00010e0607 */
[----:B------:R0:W-:Y:S01]  /*564f0*/  @P5 STG.E.U8 desc[UR32][R8.64], R18 ;  /* 0x0000001208005986 */ /* 0x0001e2000c101120 */
[----:B------:R-:W-:Y:S01]  /*56500*/  ISETP.GE.AND P2, PT, R16, UR17, PT ;  /* 0x0000001110007c0c */ /* 0x000fe2000bf46270 */
[C---:B------:R-:W-:Y:S01]  /*56510*/  VIADD R16, R14.reuse, UR4 ;  /* 0x000000040e107c36 */ /* 0x040fe20008000000 */
[----:B------:R-:W-:Y:S01]  /*56520*/  ISETP.LT.AND P3, PT, R29, UR5, !P3 ;  /* 0x000000051d007c0c */ /* 0x000fe2000df61270 */
[----:B------:R-:W-:Y:S01]  /*56530*/  ULDC UR4, c[0x0][0x228] ;  /* 0x00008a0000047ab9 */ /* 0x000fe20000000800 */
[----:B------:R-:W-:Y:S01]  /*56540*/  IADD3 R14, P5, R14, R6, RZ ;  /* 0x000000060e0e7210 */ /* 0x000fe20007fbe0ff */
[----:B------:R-:W-:Y:S01]  /*56550*/  ULDC UR5, c[0x0][0x228] ;  /* 0x00008a0000057ab9 */ /* 0x000fe20000000800 */
[----:B------:R-:W-:Y:S02]  /*56560*/  PRMT R21, R21, 0x7773, RZ ;  /* 0x0000777315157816 */ /* 0x000fe400000000ff */
[----:B0-----:R-:W-:Y:S01]  /*56570*/  IADD3 R18, P6, R16, R19, RZ ;  /* 0x0000001310127210 */ /* 0x001fe20007fde0ff */
[----:B------:R-:W-:-:S06]  /*56580*/  IMAD.X R15, R15, 0x1, R4, P5 ;  /* 0x000000010f0f7824 */ /* 0x000fcc00028e0604 */
[----:B------:R-:W-:Y:S04]  /*56590*/  @P3 STG.E.U8 desc[UR32][R14.64], R21 ;  /* 0x000000150e003986 */ /* 0x000fe8000c101120 */
[----:B---3--:R-:W0:Y:S04]  /*565a0*/  LDS.128 R8, [R11] ;  /* 0x000000000b087984 */ /* 0x008e280000000c00 */
[----:B0-----:R0:W-:Y:S04]  /*565b0*/  STL [R1+0x1e80], R11 ;  /* 0x001e800b01007387 */ /* 0x0011e80000100800 */
[----:B------:R-:W3:Y:S04]  /*565c0*/  LDL R19, [R1+0x1e5c] ;  /* 0x001e5c0001137983 */ /* 0x000ee80000100800 */
[----:B------:R-:W3:Y:S04]  /*565d0*/  LDL R21, [R1+0xe0] ;  /* 0x0000e00001157983 */ /* 0x000ee80000100800 */
[----:B------:R-:W3:Y:S01]  /*565e0*/  LDL R15, [R1+0x20] ;  /* 0x00002000010f7983 */ /* 0x000ee20000100800 */
[----:B----4-:R-:W-:Y:S01]  /*565f0*/  ISETP.LT.AND P4, PT, R17, UR6, !P0 ;  /* 0x0000000611007c0c */ /* 0x010fe2000c781270 */
[----:B------:R-:W-:Y:S01]  /*56600*/  ULDC UR6, c[0x0][0x228] ;  /* 0x00008a0000067ab9 */ /* 0x000fe20000000800 */
[----:B------:R-:W-:Y:S01]  /*56610*/  SHF.R.S32.HI R17, RZ, 0x1f, R16 ;  /* 0x0000001fff117819 */ /* 0x000fe20000011410 */
[----:B0-----:R-:W4:Y:S01]  /*56620*/  LDL R11, [R1+0x1e64] ;  /* 0x001e6400010b7983 */ /* 0x001f220000100800 */
[----:B--2---:R-:W-:-:S02]  /*56630*/  PRMT R20, R20, 0x7770, RZ ;  /* 0x0000777014147816 */ /* 0x004fc400000000ff */
[----:B------:R-:W-:Y:S01]  /*56640*/  ISETP.LT.AND P3, PT, R24, UR5, !P0 ;  /* 0x0000000518007c0c */ /* 0x000fe2000c761270 */
[----:B------:R-:W-:Y:S01]  /*56650*/  ULDC UR5, c[0x0][0x228] ;  /* 0x00008a0000057ab9 */ /* 0x000fe20000000800 */
[----:B---3--:R-:W-:Y:S01]  /*56660*/  ISETP.LT.AND P5, PT, R19, UR4, !P0 ;  /* 0x0000000413007c0c */ /* 0x008fe2000c7a1270 */
[----:B------:R-:W-:Y:S01]  /*56670*/  IMAD.X R19, R17, 0x1, R23, P6 ;  /* 0x0000000111137824 */ /* 0x000fe200030e0617 */
[----:B------:R-:W-:Y:S01]  /*56680*/  IADD3 R14, P6, R16, R3, RZ ;  /* 0x00000003100e7210 */ /* 0x000fe20007fde0ff */
[----:B------:R-:W-:-:S03]  /*56690*/  ULDC UR4, c[0x0][0x228] ;  /* 0x00008a0000047ab9 */ /* 0x000fc60000000800 */
[----:B------:R0:W-:Y:S01]  /*566a0*/  @P4 STG.E.U8 desc[UR32][R18.64], R20 ;  /* 0x0000001412004986 */ /* 0x0001e2000c101120 */
[----:B------:R-:W-:Y:S01]  /*566b0*/  IMAD.X R15, R17, 0x1, R15, P6 ;  /* 0x00000001110f7824 */ /* 0x000fe200030e060f */
[C---:B0-----:R-:W-:Y:S02]  /*566c0*/  IADD3 R18, P4, R16.reuse, R2, RZ ;  /* 0x0000000210127210 */ /* 0x041fe40007f9e0ff */
[C---:B------:R-:W-:Y:S02]  /*566d0*/  PRMT R20, R21.reuse, 0x7771, RZ ;  /* 0x0000777115147816 */ /* 0x040fe400000000ff */
[----:B------:R-:W-:Y:S01]  /*566e0*/  PRMT R21, R21, 0x7772, RZ ;  /* 0x0000777215157816 */ /* 0x000fe200000000ff */
[----:B------:R-:W-:Y:S02]  /*566f0*/  IMAD.X R19, R17, 0x1, R0, P4 ;  /* 0x0000000111137824 */ /* 0x000fe400020e0600 */
[----:B------:R0:W-:Y:S04]  /*56700*/  @P5 STG.E.U8 desc[UR32][R14.64], R20 ;  /* 0x000000140e005986 */ /* 0x0001e8000c101120 */
[----:B------:R1:W-:Y:S04]  /*56710*/  @P3 STG.E.U8 desc[UR32][R18.64], R21 ;  /* 0x0000001512003986 */ /* 0x0003e8000c101120 */
[----:B0-----:R-:W2:Y:S04]  /*56720*/  LDL R14, [R1+0x10] ;  /* 0x00001000010e7983 */ /* 0x001ea80000100800 */
[----:B------:R-:W3:Y:S04]  /*56730*/  LDL R15, [R1+0x1e68] ;  /* 0x001e6800010f7983 */ /* 0x000ee80000100800 */
[----:B------:R-:W3:Y:S04]  /*56740*/  LDL R20, [R1+0x1e6c] ;  /* 0x001e6c0001147983 */ /* 0x000ee80000100800 */
[----:B-1----:R-:W3:Y:S01]  /*56750*/  LDL.LU R21, [R1+0xe0] ;  /* 0x0000e00001157983 */ /* 0x002ee20000300800 */
[----:B----4-:R-:W-:Y:S01]  /*56760*/  ISETP.LT.AND P5, PT, R11, UR4, !P0 ;  /* 0x000000040b007c0c */ /* 0x010fe2000c7a1270 */
[----:B------:R-:W-:Y:S01]  /*56770*/  ULDC UR4, c[0x0][0x228] ;  /* 0x00008a0000047ab9 */ /* 0x000fe20000000800 */
[----:B--2---:R-:W-:-:S02]  /*56780*/  IADD3 R18, P4, R16, R14, RZ ;  /* 0x0000000e10127210 */ /* 0x004fc40007f9e0ff */
[----:B---3--:R-:W-:-:S03]  /*56790*/  ISETP.LT.AND P3, PT, R15, UR4, !P0 ;  /* 0x000000040f007c0c */ /* 0x008fc6000c761270 */
[----:B------:R-:W-:Y:S01]  /*567a0*/  IMAD.X R19, R17, 0x1, R28, P4 ;  /* 0x0000000111137824 */ /* 0x000fe200020e061c */
[----:B------:R-:W-:Y:S01]  /*567b0*/  IADD3 R14, P6, R16, R27, RZ ;  /* 0x0000001b100e7210 */ /* 0x000fe20007fde0ff */
[----:B------:R-:W-:Y:S02]  /*567c0*/  ULDC UR4, c[0x0][0x228] ;  /* 0x00008a0000047ab9 */ /* 0x000fe40000000800 */
[----:B------:R-:W-:Y:S01]  /*567d0*/  ISETP.LT.AND P4, PT, R20, UR4, !P0 ;  /* 0x0000000414007c0c */ /* 0x000fe2000c781270 */
[----:B------:R-:W-:Y:S01]  /*567e0*/  ULDC UR4, c[0x0][0x248] ;  /* 0x0000920000047ab9 */ /* 0x000fe20000000800 */
[----:B------:R-:W-:Y:S01]  /*567f0*/  PRMT R21, R21, 0x7773, RZ ;  /* 0x0000777315157816 */ /* 0x000fe200000000ff */
[----:B------:R-:W-:Y:S01]  /*56800*/  IMAD.X R15, R17, 0x1, R26, P6 ;  /* 0x00000001110f7824 */ /* 0x000fe200030e061a */
[----:B------:R-:W-:-:S03]  /*56810*/  PRMT R20, R8, 0x7770, RZ ;  /* 0x0000777008147816 */ /* 0x000fc600000000ff */
[----:B------:R0:W-:Y:S04]  /*56820*/  @P5 STG.E.U8 desc[UR32][R18.64], R21 ;  /* 0x0000001512005986 */ /* 0x0001e8000c101120 */
[----:B------:R1:W-:Y:S01]  /*56830*/  @P3 STG.E.U8 desc[UR32][R14.64], R20 ;  /* 0x000000140e003986 */ /* 0x0003e2000c101120 */
[----:B0-----:R-:W-:Y:S02]  /*56840*/  IADD3 R18, P6, R16, R13, RZ ;  /* 0x0000000d10127210 */ /* 0x001fe40007fde0ff */
[----:B------:R-:W-:Y:S02]  /*56850*/  PRMT R21, R8, 0x7771, RZ ;  /* 0x0000777108157816 */ /* 0x000fe400000000ff */
[----:B-1----:R-:W-:Y:S01]  /*56860*/  IADD3 R14, P3, R16, R12, RZ ;  /* 0x0000000c100e7210 */ /* 0x002fe20007f7e0ff */
[----:B------:R-:W-:-:S02]  /*56870*/  IMAD.X R19, R17, 0x1, R5, P6 ;  /* 0x0000000111137824 */ /* 0x000fc400030e0605 */
[----:B------:R-:W-:Y:S02]  /*56880*/  VIADD R20, R22, 0x1c ;  /* 0x0000001c16147836 */ /* 0x000fe40000000000 */
[----:B------:R-:W-:Y:S01]  /*56890*/  IMAD.X R15, R17, 0x1, R7, P3 ;  /* 0x00000001110f7824 */ /* 0x000fe200018e0607 */
[----:B------:R0:W-:Y:S02]  /*568a0*/  @P4 STG.E.U8 desc[UR32][R18.64], R21 ;  /* 0x0000001512004986 */ /* 0x0001e4000c101120 */
[----:B------:R-:W-:Y:S02]  /*568b0*/  ISETP.GE.AND P3, PT, R20, UR15, PT ;  /* 0x0000000f14007c0c */ /* 0x000fe4000bf66270 */
[----:B------:R-:W2:Y:S04]  /*568c0*/  LDL R20, [R1+0x1c] ;  /* 0x00001c0001147983 */ /* 0x000ea80000100800 */
[----:B0-----:R-:W3:Y:S01]  /*568d0*/  LDL R19, [R1+0x1e58] ;  /* 0x001e580001137983 */ /* 0x001ee20000100800 */
[----:B------:R-:W-:Y:S01]  /*568e0*/  ISETP.LT.AND P5, PT, R25, UR5, !P0 ;  /* 0x0000000519007c0c */ /* 0x000fe2000c7a1270 */
[----:B------:R-:W-:Y:S01]  /*568f0*/  ULDC UR5, c[0x0][0x228] ;  /* 0x00008a0000057ab9 */ /* 0x000fe20000000800 */
[----:B------:R-:W-:-:S02]  /*56900*/  PRMT R22, R8, 0x7772, RZ ;  /* 0x0000777208167816 */ /* 0x000fc400000000ff */
[----:B------:R-:W-:Y:S01]  /*56910*/  ISETP.LT.AND P0, PT, R29, UR5, !P0 ;  /* 0x000000051d007c0c */ /* 0x000fe2000c701270 */
[----:B------:R-:W-:-:S08]  /*56920*/  ULDC UR5, c[0x0][0x228] ;  /* 0x00008a0000057ab9 */ /* 0x000fd00000000800 */
[----:B------:R0:W-:Y:S02]  /*56930*/  @P5 STG.E.U8 desc[UR32][R14.64], R22 ;  /* 0x000000160e005986 */ /* 0x0001e4000c101120 */
[C---:B0-----:R-:W-:Y:S01]  /*56940*/  VIADD R14, R16.reuse, UR4 ;  /* 0x00000004100e7c36 */ /* 0x041fe20008000000 */
[----:B------:R-:W-:Y:S01]  /*56950*/  IADD3 R16, P5, R16, R6, RZ ;  /* 0x0000000610107210 */ /* 0x000fe20007fbe0ff */
[----:B------:R-:W4:Y:S01]  /*56960*/  LDL.LU R22, [R1+0x1e6c] ;  /* 0x001e6c0001167983 */ /* 0x000f220000300800 */
[----:B------:R-:W-:-:S03]  /*56970*/  ULDC UR4, c[0x0][0x228] ;  /* 0x00008a0000047ab9 */ /* 0x000fc60000000800 */
[----:B------:R-:W-:Y:S01]  /*56980*/  IMAD.X R17, R17, 0x1, R4, P5 ;  /* 0x0000000111117824 */ /* 0x000fe200028e0604 */
[----:B--2---:R-:W-:Y:S01]  /*56990*/  IADD3 R18, P6, R14, R20, RZ ;  /* 0x000000140e127210 */ /* 0x004fe20007fde0ff */
[----:B------:R-:W2:Y:S01]  /*569a0*/  LDL R21, [R1+0xd4] ;  /* 0x0000d40001157983 */ /* 0x000ea20000100800 */
[----:B------:R-:W-:-:S03]  /*569b0*/  PRMT R20, R8, 0x7773, RZ ;  /* 0x0000777308147816 */ /* 0x000fc600000000ff */
[----:B------:R-:W4:Y:S01]  /*569c0*/  LDL R8, [R1+0xc4] ;  /* 0x0000c40001087983 */ /* 0x000f220000100800 */
[----:B---3--:R-:W-:-:S03]  /*569d0*/  ISETP.LT.AND P4, PT, R19, UR5, !P1 ;  /* 0x0000000513007c0c */ /* 0x008fc6000cf81270 */
[----:B------:R0:W-:Y:S01]  /*569e0*/  @P0 STG.E.U8 desc[UR32][R16.64], R20 ;  /* 0x0000001410000986 */ /* 0x0001e2000c101120 */
[----:B------:R-:W-:Y:S01]  /*569f0*/  SHF.R.S32.HI R15, RZ, 0x1f, R14 ;  /* 0x0000001fff0f7819 */ /* 0x000fe2000001140e */
[----:B------:R-:W-:Y:S02]  /*56a00*/  ULDC UR5, c[0x0][0x228] ;  /* 0x00008a0000057ab9 */ /* 0x000fe40000000800 */
[----:B------:R-:W3:Y:S04]  /*56a10*/  LDL R19, [R1+0x1e5c] ;  /* 0x001e5c0001137983 */ /* 0x000ee80000100800 */
[----:B0-----:R-:W2:Y:S04]  /*56a20*/  LDL R20, [R1+0xc4] ;  /* 0x0000c40001147983 */ /* 0x001ea80000100800 */
[----:B------:R-:W2:Y:S01]  /*56a30*/  LDL R17, [R1+0x20] ;  /* 0x0000200001117983 */ /* 0x000ea20000100800 */
[----:B----4-:R-:W-:-:S02]  /*56a40*/  PRMT R8, R8, 0x7770, RZ ;  /* 0x0000777008087816 */ /* 0x010fc400000000ff */
[----:B---3--:R-:W-:Y:S01]  /*56a50*/  ISETP.LT.AND P5, PT, R19, UR4, !P1 ;  /* 0x0000000413007c0c */ /* 0x008fe2000cfa1270 */
[----:B------:R-:W-:Y:S01]  /*56a60*/  IMAD.X R19, R15, 0x1, R23, P6 ;  /* 0x000000010f137824 */ /* 0x000fe200030e0617 */
[----:B------:R-:W-:Y:S01]  /*56a70*/  IADD3 R16, P6, R14, R3, RZ ;  /* 0x000000030e107210 */ /* 0x000fe20007fde0ff */
[----:B------:R-:W-:-:S03]  /*56a80*/  ULDC UR4, c[0x0][0x228] ;  /* 0x00008a0000047ab9 */ /* 0x000fc60000000800 */
[----:B------:R0:W-:Y:S01]  /*56a90*/  @P4 STG.E.U8 desc[UR32][R18.64], R8 ;  /* 0x0000000812004986 */ /* 0x0001e2000c101120 */
[----:B--2---:R-:W-:Y:S01]  /*56aa0*/  IMAD.X R17, R15, 0x1, R17, P6 ;  /* 0x000000010f117824 */ /* 0x004fe200030e0611 */
[----:B0-----:R-:W-:-:S05]  /*56ab0*/  PRMT R8, R20, 0x7771, RZ ;  /* 0x0000777114087816 */ /* 0x001fca00000000ff */
[----:B------:R0:W-:Y:S04]  /*56ac0*/  @P5 STG.E.U8 desc[UR32][R16.64], R8 ;  /* 0x0000000810005986 */ /* 0x0001e8000c101120 */
[----:B0-----:R-:W2:Y:S04]  /*56ad0*/  LDL R16, [R1+0x10] ;  /* 0x0000100001107983 */ /* 0x001ea80000100800 */
[----:B------:R-:W3:Y:S04]  /*56ae0*/  LDL R17, [R1+0x1e68] ;  /* 0x001e680001117983 */ /* 0x000ee80000100800 */
[----:B------:R-:W4:Y:S01]  /*56af0*/  LDL.LU R8, [R1+0xc4] ;  /* 0x0000c40001087983 */ /* 0x000f220000300800 */
        /* <DEDUP_REMOVED lines=8> */
[----:B--2---:R-:W-:-:S05]  /*56b80*/  IADD3 R18, P4, R14, R16, RZ ;  /* 0x000000100e127210 */ /* 0x004fca0007f9e0ff */
[----:B------:R-:W-:Y:S01]  /*56b90*/  IMAD.X R19, R15, 0x1, R28, P4 ;  /* 0x000000010f137824 */ /* 0x000fe200020e061c */
[----:B----4-:R-:W-:-:S05]  /*56ba0*/  PRMT R20, R8, 0x7773, RZ ;  /* 0x0000777308147816 */ /* 0x010fca00000000ff */
[----:B------:R0:W-:Y:S04]  /*56bb0*/  @P5 STG.E.U8 desc[UR32][R18.64], R20 ;  /* 0x0000001412005986 */ /* 0x0001e8000c101120 */
[----:B0-----:R-:W2:Y:S01]  /*56bc0*/  LDL R20, [R1+0xcf8] ;  /* 0x000cf80001147983 */ /* 0x001ea20000100800 */
[----:B---3--:R-:W-:Y:S01]  /*56bd0*/  ISETP.LT.AND P0, PT, R17, UR4, !P1 ;  /* 0x0000000411007c0c */ /* 0x008fe2000cf01270 */
        /* <DEDUP_REMOVED lines=8> */
[----:B------:R-:W-:Y:S02]  /*56c60*/  IMAD.X R19, R15, 0x1, R5, P6 ;  /* 0x000000010f137824 */ /* 0x000fe400030e0605 */
[----:B--2---:R-:W-:Y:S01]  /*56c70*/  VIADD R8, R20, 0x1d ;  /* 0x0000001d14087836 */ /* 0x004fe20000000000 */
[----:B------:R-:W-:-:S05]  /*56c80*/  PRMT R20, R21, 0x7771, RZ ;  /* 0x0000777115147816 */ /* 0x000fca00000000ff */
[----:B------:R0:W-:Y:S04]  /*56c90*/  @P4 STG.E.U8 desc[UR32][R18.64], R20 ;  /* 0x0000001412004986 */ /* 0x0001e8000c101120 */
[----:B0-----:R-:W2:Y:S04]  /*56ca0*/  LDL R18, [R1+0x1e58] ;  /* 0x001e580001127983 */ /* 0x001ea80000100800 */
[----:B------:R-:W3:Y:S01]  /*56cb0*/  LDL.LU R20, [R1+0xd4] ;  /* 0x0000d40001147983 */ /* 0x000ee20000300800 */
[----:B------:R-:W-:Y:S01]  /*56cc0*/  ISETP.LT.AND P5, PT, R25, UR5, !P1 ;  /* 0x0000000519007c0c */ /* 0x000fe2000cfa1270 */
[----:B------:R-:W-:Y:S01]  /*56cd0*/  ULDC UR5, c[0x0][0x228] ;  /* 0x00008a0000057ab9 */ /* 0x000fe20000000800 */
[----:B------:R-:W-:Y:S01]  /*56ce0*/  IADD3 R16, P0, R14, R12, RZ ;  /* 0x0000000c0e107210 */ /* 0x000fe20007f1e0ff */
[----:B------:R-:W4:Y:S01]  /*56cf0*/  LDL R19, [R1+0xe4] ;  /* 0x0000e40001137983 */ /* 0x000f220000100800 */
[----:B------:R-:W-:-:S03]  /*56d00*/  PRMT R21, R21, 0x7772, RZ ;  /* 0x0000777215157816 */ /* 0x000fc600000000ff */
[----:B------:R-:W-:Y:S01]  /*56d10*/  IMAD.X R17, R15, 0x1, R7, P0 ;  /* 0x000000010f117824 */ /* 0x000fe200000e0607 */
[----:B------:R-:W-:Y:S01]  /*56d20*/  ISETP.LT.AND P1, PT, R29, UR5, !P1 ;  /* 0x000000051d007c0c */ /* 0x000fe2000cf21270 */
[----:B------:R-:W-:Y:S01]  /*56d30*/  ULDC UR5, c[0x0][0x228] ;  /* 0x00008a0000057ab9 */ /* 0x000fe20000000800 */
[----:B------:R-:W-:Y:S01]  /*56d40*/  ISETP.GE.AND P0, PT, R8, UR23, PT ;  /* 0x0000001708007c0c */ /* 0x000fe2000bf06270 */
[C---:B------:R-:W-:Y:S01]  /*56d50*/  VIADD R8, R14.reuse, UR4 ;  /* 0x000000040e087c36 */ /* 0x040fe20008000000 */
[----:B------:R-:W-:Y:S01]  /*56d60*/  ULDC UR4, c[0x0][0x228] ;  /* 0x00008a0000047ab9 */ /* 0x000fe20000000800 */
[----:B------:R0:W-:Y:S01]  /*56d70*/  @P5 STG.E.U8 desc[UR32][R16.64], R21 ;  /* 0x0000001510005986 */ /* 0x0001e2000c101120 */
[----:B------:R-:W-:-:S05]  /*56d80*/  IADD3 R14, P5, R14, R6, RZ ;  /* 0x000000060e0e7210 */ /* 0x000fca0007fbe0ff */
[----:B------:R-:W-:Y:S01]  /*56d90*/  IMAD.X R15, R15, 0x1, R4, P5 ;  /* 0x000000010f0f7824 */ /* 0x000fe200028e0604 */
[----:B0-----:R-:W4:Y:S04]  /*56da0*/  LDL R17, [R1+0x1c] ;  /* 0x00001c0001117983 */ /* 0x001f280000100800 */
[----:B------:R-:W4:Y:S01]  /*56db0*/  LDL R21, [R1+0x1e5c] ;  /* 0x001e5c0001157983 */ /* 0x000f220000100800 */
[----:B---3--:R-:W-:-:S05]  /*56dc0*/  PRMT R20, R20, 0x7773, RZ ;  /* 0x0000777314147816 */ /* 0x008fca00000000ff */
[----:B------:R0:W-:Y:S04]  /*56dd0*/  @P1 STG.E.U8 desc[UR32][R14.64], R20 ;  /* 0x000000140e001986 */ /* 0x0001e8000c101120 */
[----:B0-----:R-:W3:Y:S04]  /*56de0*/  LDL R20, [R1+0xe4] ;  /* 0x0000e40001147983 */ /* 0x001ee80000100800 */
[----:B------:R-:W3:Y:S01]  /*56df0*/  LDL R15, [R1+0x20] ;  /* 0x00002000010f7983 */ /* 0x000ee20000100800 */
[----:B--2---:R-:W-:Y:S01]  /*56e00*/  ISETP.LT.AND P4, PT, R18, UR5, !P2 ;  /* 0x0000000512007c0c */ /* 0x004fe2000d781270 */
[----:B------:R-:W-:Y:S01]  /*56e10*/  ULDC UR5, c[0x0][0x228] ;  /* 0x00008a0000057ab9 */ /* 0x000fe20000000800 */
[----:B------:R-:W-:-:S02]  /*56e20*/  SHF.R.S32.HI R18, RZ, 0x1f, R8 ;  /* 0x0000001fff127819 */ /* 0x000fc40000011408 */
[----:B----4-:R-:W-:Y:S02]  /*56e30*/  IADD3 R16, P6, R8, R17, RZ ;  /* 0x0000001108107210 */ /* 0x010fe40007fde0ff */
[----:B------:R-:W-:Y:S02]  /*56e40*/  PRMT R19, R19, 0x7770, RZ ;  /* 0x0000777013137816 */ /* 0x000fe400000000ff */
[----:B------:R-:W-:Y:S01]  /*56e50*/  ISETP.LT.AND P5, PT, R21, UR4, !P2 ;  /* 0x0000000415007c0c */ /* 0x000fe2000d7a1270 */
[----:B------:R-:W-:Y:S01]  /*56e60*/  IMAD.X R17, R18, 0x1, R23, P6 ;  /* 0x0000000112117824 */ /* 0x000fe200030e0617 */
[----:B------:R-:W-:Y:S01]  /*56e70*/  IADD3 R14, P6, R8, R3, RZ ;  /* 0x00000003080e7210 */ /* 0x000fe20007fde0ff */
[----:B------:R-:W2:Y:S01]  /*56e80*/  LDL R21, [R1+0xcf8] ;  /* 0x000cf80001157983 */ /* 0x000ea20000100800 */
[----:B------:R-:W-:Y:S01]  /*56e90*/  ISETP.LT.AND P1, PT, R24, UR5, !P2 ;  /* 0x0000000518007c0c */ /* 0x000fe2000d721270 */
[----:B------:R-:W-:Y:S01]  /*56ea0*/  ULDC UR4, c[0x0][0x228] ;  /* 0x00008a0000047ab9 */ /* 0x000fe20000000800 */
[----:B------:R-:W-:Y:S01]  /*56eb0*/  ULDC UR5, c[0x0][0x228] ;  /* 0x00008a0000057ab9 */ /* 0x000fe20000000800 */
[----:B------:R3:W-:Y:S02]  /*56ec0*/  @P4 STG.E.U8 desc[UR32][R16.64], R19 ;  /* 0x0000001310004986 */ /* 0x0007e4000c101120 */
[----:B---3--:R-:W-:Y:S01]  /*56ed0*/  PRMT R19, R20, 0x7771, RZ ;  /* 0x0000777114137816 */ /* 0x008fe200000000ff */
[----:B------:R-:W-:-:S05]  /*56ee0*/  IMAD.X R15, R18, 0x1, R15, P6 ;  /* 0x00000001120f7824 */ /* 0x000fca00030e060f */
[----:B------:R0:W-:Y:S04]  /*56ef0*/  @P5 STG.E.U8 desc[UR32][R14.64], R19 ;  /* 0x000000130e005986 */ /* 0x0001e8000c101120 */
[----:B0-----:R-:W3:Y:S04]  /*56f00*/  LDL R15, [R1+0x1e68] ;  /* 0x001e6800010f7983 */ /* 0x001ee80000100800 */
[----:B------:R-:W4:Y:S04]  /*56f10*/  LDL R14, [R1+0x10] ;  /* 0x00001000010e7983 */ /* 0x000f280000100800 */
[----:B------:R-:W2:Y:S01]  /*56f20*/  LDL.LU R19, [R1+0xe4] ;  /* 0x0000e40001137983 */ /* 0x000ea20000300800 */
[----:B------:R-:W-:-:S02]  /*56f30*/  IADD3 R16, P4, R8, R2, RZ ;  /* 0x0000000208107210 */ /* 0x000fc40007f9e0ff */
[----:B------:R-:W-:-:S03]  /*56f40*/  PRMT R20, R20, 0x7772, RZ ;  /* 0x0000777214147816 */ /* 0x000fc600000000ff */
[----:B------:R-:W-:Y:S01]  /*56f50*/  IMAD.X R17, R18, 0x1, R0, P4 ;  /* 0x0000000112117824 */ /* 0x000fe200020e0600 */
[----:B------:R-:W-:Y:S01]  /*56f60*/  ISETP.LT.AND P5, PT, R11, UR4, !P2 ;  /* 0x000000040b007c0c */ /* 0x000fe2000d7a1270 */
[----:B------:R-:W-:-:S03]  /*56f70*/  ULDC UR4, c[0x0][0x228] ;  /* 0x00008a0000047ab9 */ /* 0x000fc60000000800 */
[----:B------:R4:W-:Y:S01]  /*56f80*/  @P1 STG.E.U8 desc[UR32][R16.64], R20 ;  /* 0x0000001410001986 */ /* 0x0009e2000c101120 */
[----:B---3--:R-:W-:Y:S01]  /*56f90*/  ISETP.LT.AND P1, PT, R15, UR4, !P2 ;  /* 0x000000040f007c0c */ /* 0x008fe2000d721270 */
[----:B------:R-:W-:Y:S01]  /*56fa0*/  ULDC UR4, c[0x0][0x228] ;  /* 0x00008a0000047ab9 */ /* 0x000fe20000000800 */
[C---:B----4-:R-:W-:Y:S02]  /*56fb0*/  IADD3 R16, P4, R8.reuse, R14, RZ ;  /* 0x0000000e08107210 */ /* 0x050fe40007f9e0ff */
[----:B------:R-:W-:Y:S02]  /*56fc0*/  IADD3 R14, P6, R8, R27, RZ ;  /* 0x0000001b080e7210 */ /* 0x000fe40007fde0ff */
[----:B--2---:R-:W-:Y:S01]  /*56fd0*/  PRMT R20, R19, 0x7773, RZ ;  /* 0x0000777313147816 */ /* 0x004fe200000000ff */
[C---:B------:R-:W-:Y:S01]  /*56fe0*/  IMAD.X R17, R18.reuse, 0x1, R28, P4 ;  /* 0x0000000112117824 */ /* 0x040fe200020e061c */
[----:B------:R-:W-:Y:S01]  /*56ff0*/  PRMT R19, R9, 0x7770, RZ ;  /* 0x0000777009137816 */ /* 0x000fe200000000ff */
[----:B------:R-:W-:-:S03]  /*57000*/  IMAD.X R15, R18, 0x1, R26, P6 ;  /* 0x00000001120f7824 */ /* 0x000fc600030e061a */
[----:B------:R-:W-:Y:S04]  /*57010*/  @P5 STG.E.U8 desc[UR32][R16.64], R20 ;  /* 0x0000001410005986 */ /* 0x000fe8000c101120 */
[----:B------:R0:W-:Y:S02]  /*57020*/  @P1 STG.E.U8 desc[UR32][R14.64], R19 ;  /* 0x000000130e001986 */ /* 0x0001e4000c101120 */
[----:B0-----:R-:W-:Y:S01]  /*57030*/  IADD3 R14, P1, R8, R12, RZ ;  /* 0x0000000c080e7210 */ /* 0x001fe20007f3e0ff */
[----:B------:R-:W-:-:S04]  /*57040*/  VIADD R19, R21, 0x1e ;  /* 0x0000001e15137836 */ /* 0x000fc80000000000 */
[----:B------:R-:W-:Y:S01]  /*57050*/  IMAD.X R15, R18, 0x1, R7, P1 ;  /* 0x00000001120f7824 */ /* 0x000fe200008e0607 */
[----:B------:R-:W-:Y:S02]  /*57060*/  ISETP.GE.AND P1, PT, R19, UR21, PT ;  /* 0x0000001513007c0c */ /* 0x000fe4000bf26270 */
[----:B------:R-:W2:Y:S01]  /*57070*/  LDL R19, [R1+0x1c] ;  /* 0x00001c0001137983 */ /* 0x000ea20000100800 */
[----:B------:R-:W-:Y:S01]  /*57080*/  ISETP.LT.AND P4, PT, R22, UR4, !P2 ;  /* 0x0000000416007c0c */ /* 0x000fe2000d781270 */
[----:B------:R-:W-:Y:S01]  /*57090*/  ULDC UR4, c[0x0][0x248] ;  /* 0x0000920000047ab9 */ /* 0x000fe20000000800 */
[----:B------:R-:W-:Y:S01]  /*570a0*/  ISETP.LT.AND P5, PT, R25, UR5, !P2 ;  /* 0x0000000519007c0c */ /* 0x000fe2000d7a1270 */
[----:B------:R-:W-:Y:S01]  /*570b0*/  ULDC UR5, c[0x0][0x228] ;  /* 0x00008a0000057ab9 */ /* 0x000fe20000000800 */
[----:B------:R-:W-:Y:S02]  /*570c0*/  IADD3 R16, P6, R8, R13, RZ ;  /* 0x0000000d08107210 */ /* 0x000fe40007fde0ff */
[----:B------:R-:W-:-:S03]  /*570d0*/  PRMT R20, R9, 0x7771, RZ ;  /* 0x0000777109147816 */ /* 0x000fc600000000ff */
[----:B------:R-:W-:Y:S01]  /*570e0*/  IMAD.X R17, R18, 0x1, R5, P6 ;  /* 0x0000000112117824 */ /* 0x000fe200030e0605 */
[----:B------:R-:W-:Y:S02]  /*570f0*/  PRMT R21, R9, 0x7772, RZ ;  /* 0x0000777209157816 */ /* 0x000fe400000000ff */
[----:B------:R-:W-:Y:S01]  /*57100*/  ISETP.LT.AND P2, PT, R29, UR5, !P2 ;  /* 0x000000051d007c0c */ /* 0x000fe2000d741270 */
[----:B------:R-:W-:Y:S01]  /*57110*/  ULDC UR5, c[0x0][0x228] ;  /* 0x00008a0000057ab9 */ /* 0x000fe20000000800 */
[----:B------:R0:W-:Y:S04]  /*57120*/  @P4 STG.E.U8 desc[UR32][R16.64], R20 ;  /* 0x0000001410004986 */ /* 0x0001e8000c101120 */
[----:B------:R1:W-:Y:S04]  /*57130*/  @P5 STG.E.U8 desc[UR32][R14.64], R21 ;  /* 0x000000150e005986 */ /* 0x0003e8000c101120 */
[----:B0-----:R-:W3:Y:S01]  /*57140*/  LDL.LU R20, [R1+0x1e58] ;  /* 0x001e580001147983 */ /* 0x001ee20000300800 */
[C---:B------:R-:W-:Y:S01]  /*57150*/  VIADD R16, R8.reuse, UR4 ;  /* 0x0000000408107c36 */ /* 0x040fe20008000000 */
[----:B------:R-:W-:Y:S01]  /*57160*/  ULDC UR4, c[0x0][0x228] ;  /* 0x00008a0000047ab9 */ /* 0x000fe20000000800 */
[----:B-1----:R-:W-:Y:S01]  /*57170*/  IADD3 R14, P4, R8, R6, RZ ;  /* 0x00000006080e7210 */ /* 0x002fe20007f9e0ff */
[----:B------:R-:W4:Y:S04]  /*57180*/  LDL.LU R21, [R1+0xcf8] ;  /* 0x000cf80001157983 */ /* 0x000f280000300800 */
[----:B------:R-:W-:-:S02]  /*57190*/  IMAD.X R15, R18, 0x1, R4, P4 ;  /* 0x00000001120f7824 */ /* 0x000fc400020e0604 */
[----:B------:R-:W4:Y:S01]  /*571a0*/  LDL R18, [R1+0xc8] ;  /* 0x0000c80001127983 */ /* 0x000f220000100800 */
[----:B--2---:R-:W-:Y:S02]  /*571b0*/  IADD3 R8, P6, R16, R19, RZ ;  /* 0x0000001310087210 */ /* 0x004fe40007fde0ff */
[----:B------:R-:W-:Y:S02]  /*571c0*/  PRMT R19, R9, 0x7773, RZ ;  /* 0x0000777309137816 */ /* 0x000fe400000000ff */
[----:B------:R-:W2:Y:S04]  /*571d0*/  LDL R9, [R1+0x1e5c] ;  /* 0x001e5c0001097983 */ /* 0x000ea80000100800 */
[----:B------:R0:W-:Y:S04]  /*571e0*/  @P2 STG.E.U8 desc[UR32][R14.64], R19 ;  /* 0x000000130e002986 */ /* 0x0001e8000c101120 */
[----:B0-----:R-:W2:Y:S04]  /*571f0*/  LDL R19, [R1+0xc8] ;  /* 0x0000c80001137983 */ /* 0x001ea80000100800 */
[----:B------:R-:W2:Y:S01]  /*57200*/  LDL R15, [R1+0x20] ;  /* 0x00002000010f7983 */ /* 0x000ea20000100800 */
[----:B---3--:R-:W-:Y:S01]  /*57210*/  ISETP.LT.AND P5, PT, R20, UR5, !P3 ;  /* 0x0000000514007c0c */ /* 0x008fe2000dfa1270 */
[----:B------:R-:W-:Y:S01]  /*57220*/  ULDC UR5, c[0x0][0x228] ;  /* 0x00008a0000057ab9 */ /* 0x000fe20000000800 */
[----:B------:R-:W-:-:S02]  /*57230*/  SHF.R.S32.HI R17, RZ, 0x1f, R16 ;  /* 0x0000001fff117819 */ /* 0x000fc40000011410 */
[----:B------:R-:W-:Y:S01]  /*57240*/  ISETP.LT.AND P2, PT, R24, UR5, !P3 ;  /* 0x0000000518007c0c */ /* 0x000fe2000df41270 */
[----:B------:R-:W-:Y:S01]  /*57250*/  ULDC UR5, c[0x0][0x228] ;  /* 0x00008a0000057ab9 */ /* 0x000fe20000000800 */
[----:B----4-:R-:W-:Y:S02]  /*57260*/  PRMT R18, R18, 0x7770, RZ ;  /* 0x0000777012127816 */ /* 0x010fe400000000ff */
[----:B--2---:R-:W-:Y:S01]  /*57270*/  ISETP.LT.AND P4, PT, R9, UR4, !P3 ;  /* 0x0000000409007c0c */ /* 0x004fe2000df81270 */
[----:B------:R-:W-:Y:S01]  /*57280*/  IMAD.X R9, R17, 0x1, R23, P6 ;  /* 0x0000000111097824 */ /* 0x000fe200030e0617 */
[----:B------:R-:W-:Y:S01]  /*57290*/  IADD3 R14, P6, R16, R3, RZ ;  /* 0x00000003100e7210 */ /* 0x000fe20007fde0ff */
[----:B------:R-:W-:-:S03]  /*572a0*/  ULDC UR4, c[0x0][0x228] ;  /* 0x00008a0000047ab9 */ /* 0x000fc60000000800 */
[----:B------:R0:W-:Y:S02]  /*572b0*/  @P5 STG.E.U8 desc[UR32][R8.64], R18 ;  /* 0x0000001208005986 */ /* 0x0001e4000c101120 */
[----:B0-----:R-:W-:Y:S01]  /*572c0*/  IADD3 R8, P5, R16, R2, RZ ;  /* 0x0000000210087210 */ /* 0x001fe20007fbe0ff */
[----:B------:R-:W-:Y:S01]  /*572d0*/  IMAD.X R15, R17, 0x1, R15, P6 ;  /* 0x00000001110f7824 */ /* 0x000fe200030e060f */
[----:B------:R-:W-:-:S03]  /*572e0*/  PRMT R18, R19, 0x7771, RZ ;  /* 0x0000777113127816 */ /* 0x000fc600000000ff */
[----:B------:R-:W-:Y:S01]  /*572f0*/  IMAD.X R9, R17, 0x1, R0, P5 ;  /* 0x0000000111097824 */ /* 0x000fe200028e0600 */
[----:B------:R-:W-:Y:S02]  /*57300*/  PRMT R19, R19, 0x7772, RZ ;  /* 0x0000777213137816 */ /* 0x000fe400000000ff */
[----:B------:R-:W-:Y:S01]  /*57310*/  ISETP.LT.AND P6, PT, R11, UR4, !P3 ;  /* 0x000000040b007c0c */ /* 0x000fe2000dfc1270 */
[----:B------:R0:W-:Y:S01]  /*57320*/  @P4 STG.E.U8 desc[UR32][R14.64], R18 ;  /* 0x000000120e004986 */ /* 0x0001e2000c101120 */
[----:B------:R-:W-:-:S03]  /*57330*/  ULDC UR4, c[0x0][0x228] ;  /* 0x00008a0000047ab9 */ /* 0x000fc60000000800 */
[----:B------:R-:W2:Y:S04]  /*57340*/  LDL.LU R11, [R1+0x1e80] ;  /* 0x001e8000010b7983 */ /* 0x000ea80000300800 */
[----:B------:R1:W-:Y:S04]  /*57350*/  @P2 STG.E.U8 desc[UR32][R8.64], R19 ;  /* 0x0000001308002986 */ /* 0x0003e8000c101120 */
[----:B0-----:R-:W3:Y:S04]  /*57360*/  LDL R15, [R1+0x10] ;  /* 0x00001000010f7983 */ /* 0x001ee80000100800 */
[----:B------:R-:W4:Y:S04]  /*57370*/  LDL.LU R18, [R1+0xc8] ;  /* 0x0000c80001127983 */ /* 0x000f280000300800 */
[----:B-1----:R-:W2:Y:S04]  /*57380*/  LDL R9, [R1+0x1e68] ;  /* 0x001e680001097983 */ /* 0x002ea80000100800 */
[----:B------:R-:W4:Y:S01]  /*57390*/  LDL R19, [R1+0xd8] ;  /* 0x0000d80001137983 */ /* 0x000f220000100800 */
[----:B------:R-:W-:Y:S01]  /*573a0*/  ISETP.LT.AND P4, PT, R22, UR5, !P3 ;  /* 0x0000000516007c0c */ /* 0x000fe2000df81270 */
[----:B------:R-:W-:Y:S01]  /*573b0*/  ULDC UR5, c[0x0][0x228] ;  /* 0x00008a0000057ab9 */ /* 0x000fe20000000800 */
[----:B---3--:R-:W-:-:S05]  /*573c0*/  IADD3 R14, P2, R16, R15, RZ ;  /* 0x0000000f100e7210 */ /* 0x008fca0007f5e0ff */
[----:B------:R-:W-:Y:S01]  /*573d0*/  IMAD.X R15, R17, 0x1, R28, P2 ;  /* 0x00000001110f7824 */ /* 0x000fe200010e061c */
[----:B------:R-:W-:Y:S02]  /*573e0*/  IADD3 R8, P2, R16, R27, RZ ;  /* 0x0000001b10087210 */ /* 0x000fe40007f5e0ff */
[----:B--2---:R-:W-:Y:S01]  /*573f0*/  ISETP.LT.AND P5, PT, R9, UR4, !P3 ;  /* 0x0000000409007c0c */ /* 0x004fe2000dfa1270 */
[----:B------:R-:W-:Y:S01]  /*57400*/  ULDC UR4, c[0x0][0x228] ;  /* 0x00008a0000047ab9 */ /* 0x000fe20000000800 */
[----:B----4-:R-:W-:Y:S01]  /*57410*/  PRMT R9, R18, 0x7773, RZ ;  /* 0x0000777312097816 */ /* 0x010fe200000000ff */
[----:B------:R-:W-:Y:S02]  /*57420*/  VIADD R18, R21, 0x1f ;  /* 0x0000001f15127836 */ /* 0x000fe40000000000 */
[----:B------:R-:W2:Y:S04]  /*57430*/  LDL.LU R21, [R1+0xe8] ;  /* 0x0000e80001157983 */ /* 0x000ea80000300800 */
[----:B------:R0:W-:Y:S02]  /*57440*/  @P6 STG.E.U8 desc[UR32][R14.64], R9 ;  /* 0x000000090e006986 */ /* 0x0001e4000c101120 */
[----:B0-----:R-:W-:Y:S01]  /*57450*/  IMAD.X R9, R17, 0x1, R26, P2 ;  /* 0x0000000111097824 */ /* 0x001fe200010e061a */
[----:B------:R-:W-:-:S02]  /*57460*/  ISETP.GE.AND P2, PT, R18, UR19, PT ;  /* 0x0000001312007c0c */ /* 0x000fc4000bf46270 */
[C---:B------:R-:W-:Y:S02]  /*57470*/  PRMT R18, R19.reuse, 0x7770, RZ ;  /* 0x0000777013127816 */ /* 0x040fe400000000ff */
[----:B------:R-:W-:Y:S02]  /*57480*/  IADD3 R14, P6, R16, R13, RZ ;  /* 0x0000000d100e7210 */ /* 0x000fe40007fde0ff */
[----:B------:R-:W-:Y:S01]  /*57490*/  PRMT R19, R19, 0x7771, RZ ;  /* 0x0000777113137816 */ /* 0x000fe200000000ff */
[----:B------:R0:W-:Y:S02]  /*574a0*/  @P5 STG.E.U8 desc[UR32][R8.64], R18 ;  /* 0x0000001208005986 */ /* 0x0001e4000c101120 */
[----:B------:R-:W-:-:S05]  /*574b0*/  IMAD.X R15, R17, 0x1, R5, P6 ;  /* 0x00000001110f7824 */ /* 0x000fca00030e0605 */
[----:B------:R1:W-:Y:S04]  /*574c0*/  @P4 STG.E.U8 desc[UR32][R14.64], R19 ;  /* 0x000000130e004986 */ /* 0x0003e8000c101120 */
[----:B0-----:R-:W3:Y:S04]  /*574d0*/  LDL.LU R18, [R1+0xd8] ;  /* 0x0000d80001127983 */ /* 0x001ee80000300800 */
[----:B-1----:R-:W4:Y:S01]  /*574e0*/  LDL R19, [R1+0x1c] ;  /* 0x00001c0001137983 */ /* 0x002f220000100800 */
[----:B------:R-:W-:Y:S01]  /*574f0*/  ISETP.LT.AND P5, PT, R25, UR4, !P3 ;  /* 0x0000000419007c0c */ /* 0x000fe2000dfa1270 */
[----:B------:R-:W-:Y:S01]  /*57500*/  ULDC UR4, c[0x0][0x248] ;  /* 0x0000920000047ab9 */ /* 0x000fe20000000800 */
[----:B------:R-:W-:-:S02]  /*57510*/  IADD3 R14, P4, R16, R12, RZ ;  /* 0x0000000c100e7210 */ /* 0x000fc40007f9e0ff */
[----:B------:R-:W-:Y:S01]  /*57520*/  ISETP.LT.AND P3, PT, R29, UR5, !P3 ;  /* 0x000000051d007c0c */ /* 0x000fe2000df61270 */
[C---:B------:R-:W-:Y:S01]  /*57530*/  VIADD R8, R16.reuse, UR4 ;  /* 0x0000000410087c36 */ /* 0x040fe20008000000 */
[----:B------:R-:W-:Y:S01]  /*57540*/  IADD3 R16, P6, R16, R6, RZ ;  /* 0x0000000610107210 */ /* 0x000fe20007fde0ff */
[C---:B------:R-:W-:Y:S01]  /*57550*/  IMAD.X R15, R17.reuse, 0x1, R7, P4 ;  /* 0x00000001110f7824 */ /* 0x040fe200020e0607 */
[----:B------:R-:W-:Y:S01]  /*57560*/  ISETP.LT.AND P4, PT, R20, UR6, !P0 ;  /* 0x0000000614007c0c */ /* 0x000fe2000c781270 */
[----:B------:R-:W-:Y:S01]  /*57570*/  ULDC UR4, c[0x0][0x228] ;  /* 0x00008a0000047ab9 */ /* 0x000fe20000000800 */
[----:B------:R-:W-:Y:S01]  /*57580*/  ULDC UR5, c[0x0][0x228] ;  /* 0x00008a0000057ab9 */ /* 0x000fe20000000800 */
[----:B------:R-:W-:Y:S01]  /*57590*/  IMAD.X R17, R17, 0x1, R4, P6 ;  /* 0x0000000111117824 */ /* 0x000fe200030e0604 */
[----:B------:R-:W-:Y:S01]  /*575a0*/  ULDC UR6, c[0x0][0x228] ;  /* 0x00008a0000067ab9 */ /* 0x000fe20000000800 */
[C---:B---3--:R-:W-:Y:S02]  /*575b0*/  PRMT R9, R18.reuse, 0x7772, RZ ;  /* 0x0000777212097816 */ /* 0x048fe400000000ff */
[----:B------:R-:W-:-:S03]  /*575c0*/  PRMT R18, R18, 0x7773, RZ ;  /* 0x0000777312127816 */ /* 0x000fc600000000ff */
[----:B------:R0:W-:Y:S04]  /*575d0*/  @P5 STG.E.U8 desc[UR32][R14.64], R9 ;  /* 0x000000090e005986 */ /* 0x0001e8000c101120 */
[----:B------:R1:W-:Y:S01]  /*575e0*/  @P3 STG.E.U8 desc[UR32][R16.64], R18 ;  /* 0x0000001210003986 */ /* 0x0003e2000c101120 */
[----:B0-----:R-:W-:Y:S02]  /*575f0*/  SHF.R.S32.HI R9, RZ, 0x1f, R8 ;  /* 0x0000001fff097819 */ /* 0x001fe40000011408 */
[----:B----4-:R-:W-:Y:S01]  /*57600*/  IADD3 R14, P5, R8, R19, RZ ;  /* 0x00000013080e7210 */ /* 0x010fe20007fbe0ff */
[----:B-1----:R-:W3:Y:S01]  /*57610*/  LDL R17, [R1+0x1e5c] ;  /* 0x001e5c0001117983 */ /* 0x002ee20000100800 */
[----:B--2---:R-:W-:-:S03]  /*57620*/  PRMT R19, R21, 0x7770, RZ ;  /* 0x0000777015137816 */ /* 0x004fc600000000ff */
[----:B------:R-:W-:Y:S01]  /*57630*/  IMAD.X R15, R9, 0x1, R23, P5 ;  /* 0x00000001090f7824 */ /* 0x000fe200028e0617 */
[----:B------:R-:W2:Y:S04]  /*57640*/  LDL R18, [R1+0x1e64] ;  /* 0x001e640001127983 */ /* 0x000ea80000100800 */
[----:B------:R0:W-:Y:S04]  /*57650*/  @P4 STG.E.U8 desc[UR32][R14.64], R19 ;  /* 0x000000130e004986 */ /* 0x0001e8000c101120 */
[----:B0-----:R-:W4:Y:S01]  /*57660*/  LDL R19, [R1+0x20] ;  /* 0x0000200001137983 */ /* 0x001f220000100800 */
[----:B------:R-:W-:-:S02]  /*57670*/  IADD3 R16, P3, R8, R3, RZ ;  /* 0x0000000308107210 */ /* 0x000fc40007f7e0ff */
[----:B---3--:R-:W-:Y:S01]  /*57680*/  ISETP.LT.AND P5, PT, R17, UR4, !P0 ;  /* 0x0000000411007c0c */ /* 0x008fe2000c7a1270 */
[----:B------:R-:W-:Y:S02]  /*57690*/  ULDC UR4, c[0x0][0x228] ;  /* 0x00008a0000047ab9 */ /* 0x000fe40000000800 */
[----:B------:R-:W-:Y:S01]  /*576a0*/  ISETP.LT.AND P4, PT, R24, UR4, !P0 ;  /* 0x0000000418007c0c */ /* 0x000fe2000c781270 */
[----:B------:R-:W-:Y:S01]  /*576b0*/  ULDC UR4, c[0x0][0x228] ;  /* 0x00008a0000047ab9 */ /* 0x000fe20000000800 */
[----:B------:R-:W3:Y:S01]  /*576c0*/  LDL.LU R24, [R1+0xcc] ;  /* 0x0000cc0001187983 */ /* 0x000ee20000300800 */
[----:B----4-:R-:W-:Y:S01]  /*576d0*/  IMAD.X R17, R9, 0x1, R19, P3 ;  /* 0x0000000109117824 */ /* 0x010fe200018e0613 */
[----:B------:R-:W-:-:S06]  /*576e0*/  PRMT R19, R21, 0x7771, RZ ;  /* 0x0000777115137816 */ /* 0x000fcc00000000ff */
[----:B------:R0:W-:Y:S04]  /*576f0*/  @P5 STG.E.U8 desc[UR32][R16.64], R19 ;  /* 0x0000001310005986 */ /* 0x0001e8000c101120 */
[----:B0-----:R-:W4:Y:S04]  /*57700*/  LDL R16, [R1+0x1e68] ;  /* 0x001e680001107983 */ /* 0x001f280000100800 */
[----:B------:R-:W3:Y:S01]  /*57710*/  LDL R17, [R1+0x10] ;  /* 0x0000100001117983 */ /* 0x000ee20000100800 */
[----:B------:R-:W-:Y:S02]  /*57720*/  IADD3 R14, P6, R8, R2, RZ ;  /* 0x00000002080e7210 */ /* 0x000fe40007fde0ff */
[----:B--2---:R-:W-:Y:S01]  /*57730*/  ISETP.LT.AND P3, PT, R18, UR4, !P0 ;  /* 0x0000000412007c0c */ /* 0x004fe2000c761270 */
[----:B------:R-:W-:Y:S01]  /*57740*/  ULDC UR4, c[0x0][0x228] ;  /* 0x00008a0000047ab9 */ /* 0x000fe20000000800 */
[----:B------:R-:W-:Y:S01]  /*57750*/  PRMT R18, R21, 0x7772, RZ ;  /* 0x0000777215127816 */ /* 0x000fe200000000ff */
[----:B------:R-:W-:-:S05]  /*57760*/  IMAD.X R15, R9, 0x1, R0, P6 ;  /* 0x00000001090f7824 */ /* 0x000fca00030e0600 */
[----:B------:R0:W-:Y:S01]  /*57770*/  @P4 STG.E.U8 desc[UR32][R14.64], R18 ;  /* 0x000000120e004986 */ /* 0x0001e2000c101120 */
[----:B------:R-:W-:Y:S02]  /*57780*/  PRMT R19, R10, 0x7770, RZ ;  /* 0x000077700a137816 */ /* 0x000fe400000000ff */
[----:B0-----:R-:W-:Y:S02]  /*57790*/  IADD3 R14, P4, R8, R27, RZ ;  /* 0x0000001b080e7210 */ /* 0x001fe40007f9e0ff */
[----:B------:R-:W-:-:S03]  /*577a0*/  PRMT R18, R21, 0x7773, RZ ;  /* 0x0000777315127816 */ /* 0x000fc600000000ff */
[----:B------:R-:W-:Y:S01]  /*577b0*/  IMAD.X R15, R9, 0x1, R26, P4 ;  /* 0x00000001090f7824 */ /* 0x000fe200020e061a */
[----:B----4-:R-:W-:Y:S01]  /*577c0*/  ISETP.LT.AND P5, PT, R16, UR5, !P0 ;  /* 0x0000000510007c0c */ /* 0x010fe2000c7a1270 */
[----:B------:R-:W-:Y:S01]  /*577d0*/  ULDC UR5, c[0x0][0x228] ;  /* 0x00008a0000057ab9 */ /* 0x000fe20000000800 */
[----:B---3--:R-:W-:-:S05]  /*577e0*/  IADD3 R16, P6, R8, R17, RZ ;  /* 0x0000001108107210 */ /* 0x008fca0007fde0ff */
[----:B------:R-:W-:Y:S01]  /*577f0*/  IMAD.X R17, R9, 0x1, R28, P6 ;  /* 0x0000000109117824 */ /* 0x000fe200030e061c */
[----:B------:R-:W-:Y:S01]  /*57800*/  ISETP.LT.AND P6, PT, R22, UR4, !P0 ;  /* 0x0000000416007c0c */ /* 0x000fe2000c7c1270 */
[----:B------:R-:W-:-:S03]  /*57810*/  ULDC UR4, c[0x0][0x228] ;  /* 0x00008a0000047ab9 */ /* 0x000fc60000000800 */
[----:B------:R-:W-:Y:S04]  /*57820*/  @P3 STG.E.U8 desc[UR32][R16.64], R18 ;  /* 0x0000001210003986 */ /* 0x000fe8000c101120 */
[----:B------:R0:W-:Y:S01]  /*57830*/  @P5 STG.E.U8 desc[UR32][R14.64], R19 ;  /* 0x000000130e005986 */ /* 0x0001e2000c101120 */
[----:B------:R-:W-:Y:S01]  /*57840*/  ISETP.LT.AND P5, PT, R25, UR4, !P0 ;  /* 0x0000000419007c0c */ /* 0x000fe2000c7a1270 */
[----:B------:R-:W-:Y:S01]  /*57850*/  ULDC UR4, c[0x0][0x248] ;  /* 0x0000920000047ab9 */ /* 0x000fe20000000800 */
[----:B0-----:R-:W-:Y:S02]  /*57860*/  IADD3 R14, P3, R8, R13, RZ ;  /* 0x0000000d080e7210 */ /* 0x001fe40007f7e0ff */
[----:B------:R-:W-:-:S03]  /*57870*/  PRMT R16, R10, 0x7771, RZ ;  /* 0x000077710a107816 */ /* 0x000fc600000000ff */
[----:B------:R-:W-:-:S05]  /*57880*/  IMAD.X R15, R9, 0x1, R5, P3 ;  /* 0x00000001090f7824 */ /* 0x000fca00018e0605 */
[----:B------:R0:W-:Y:S01]  /*57890*/  @P6 STG.E.U8 desc[UR32][R14.64], R16 ;  /* 0x000000100e006986 */ /* 0x0001e2000c101120 */
[C---:B------:R-:W-:Y:S01]  /*578a0*/  ISETP.LT.AND P4, PT, R20.reuse, UR5, !P1 ;  /* 0x0000000514007c0c */ /* 0x040fe2000cf81270 */
[----:B------:R-:W-:Y:S01]  /*578b0*/  ULDC UR5, c[0x0][0x228] ;  /* 0x00008a0000057ab9 */ /* 0x000fe20000000800 */
[----:B------:R-:W-:Y:S02]  /*578c0*/  ISETP.LT.AND P3, PT, R20, UR6, !P2 ;  /* 0x0000000614007c0c */ /* 0x000fe4000d761270 */
[----:B0-----:R-:W-:Y:S02]  /*578d0*/  IADD3 R16, P6, R8, R12, RZ ;  /* 0x0000000c08107210 */ /* 0x001fe40007fde0ff */
[----:B------:R-:W-:-:S03]  /*578e0*/  PRMT R15, R10, 0x7772, RZ ;  /* 0x000077720a0f7816 */ /* 0x000fc600000000ff */
[----:B------:R-:W-:Y:S01]  /*578f0*/  IMAD.X R17, R9, 0x1, R7, P6 ;  /* 0x0000000109117824 */ /* 0x000fe200030e0607 */
[C---:B------:R-:W-:Y:S02]  /*57900*/  PRMT R20, R24.reuse, 0x7773, RZ ;  /* 0x0000777318147816 */ /* 0x040fe400000000ff */
[C---:B------:R-:W-:Y:S02]  /*57910*/  PRMT R18, R24.reuse, 0x7772, RZ ;  /* 0x0000777218127816 */ /* 0x040fe400000000ff */
[C---:B------:R-:W-:Y:S01]  /*57920*/  PRMT R19, R24.reuse, 0x7771, RZ ;  /* 0x0000777118137816 */ /* 0x040fe200000000ff */
[----:B------:R0:W-:Y:S01]  /*57930*/  @P5 STG.E.U8 desc[UR32][R16.64], R15 ;  /* 0x0000000f10005986 */ /* 0x0001e2000c101120 */
[----:B------:R-:W-:-:S03]  /*57940*/  PRMT R21, R24, 0x7770, RZ ;  /* 0x0000777018157816 */ /* 0x000fc600000000ff */
[----:B------:R-:W2:Y:S04]  /*57950*/  LDL.LU R24, [R1+0xec] ;  /* 0x0000ec0001187983 */ /* 0x000ea80000300800 */
[----:B0-----:R-:W3:Y:S01]  /*57960*/  LDL R17, [R1+0x1c] ;  /* 0x00001c0001117983 */ /* 0x001ee20000100800 */
[C---:B------:R-:W-:Y:S01]  /*57970*/  VIADD R14, R8.reuse, UR4 ;  /* 0x00000004080e7c36 */ /* 0x040fe20008000000 */
[----:B------:R-:W-:Y:S01]  /*57980*/  ISETP.LT.AND P0, PT, R29, UR5, !P0 ;  /* 0x000000051d007c0c */ /* 0x000fe2000c701270 */
[----:B------:R-:W-:Y:S01]  /*57990*/  ULDC UR4, c[0x0][0x228] ;  /* 0x00008a0000047ab9 */ /* 0x000fe20000000800 */
[----:B------:R-:W-:Y:S01]  /*579a0*/  IADD3 R8, P5, R8, R6, RZ ;  /* 0x0000000608087210 */ /* 0x000fe20007fbe0ff */
[----:B------:R-:W-:Y:S01]  /*579b0*/  ULDC UR5, c[0x0][0x228] ;  /* 0x00008a0000057ab9 */ /* 0x000fe20000000800 */
[----:B---3--:R-:W-:-:S02]  /*579c0*/  IADD3 R16, P6, R14, R17, RZ ;  /* 0x000000110e107210 */ /* 0x008fc40007fde0ff */
[----:B------:R-:W3:Y:S01]  /*579d0*/  LDL R17, [R1+0x1e5c] ;  /* 0x001e5c0001117983 */ /* 0x000ee20000100800 */
[----:B------:R-:W-:Y:S01]  /*579e0*/  SHF.R.S32.HI R15, RZ, 0x1f, R14 ;  /* 0x0000001fff0f7819 */ /* 0x000fe2000001140e */
[----:B------:R-:W-:Y:S01]  /*579f0*/  IMAD.X R9, R9, 0x1, R4, P5 ;  /* 0x0000000109097824 */ /* 0x000fe200028e0604 */
[----:B------:R-:W-:-:S05]  /*57a00*/  PRMT R10, R10, 0x7773, RZ ;  /* 0x000077730a0a7816 */ /* 0x000fca00000000ff */
[----:B------:R0:W-:Y:S04]  /*57a10*/  @P0 STG.E.U8 desc[UR32][R8.64], R10 ;  /* 0x0000000a08000986 */ /* 0x0001e8000c101120 */
[----:B0-----:R-:W4:Y:S04]  /*57a20*/  LDL R9, [R1+0x1e60] ;  /* 0x001e600001097983 */ /* 0x001f280000100800 */
[----:B------:R-:W2:Y:S01]  /*57a30*/  LDL R10, [R1+0x10] ;  /* 0x00001000010a7983 */ /* 0x000ea20000100800 */
[----:B---3--:R-:W-:Y:S01]  /*57a40*/  ISETP.LT.AND P5, PT, R17, UR4, !P1 ;  /* 0x0000000411007c0c */ /* 0x008fe2000cfa1270 */
[----:B------:R-:W-:Y:S01]  /*57a50*/  IMAD.X R17, R15, 0x1, R23, P6 ;  /* 0x000000010f117824 */ /* 0x000fe200030e0617 */
[----:B------:R-:W-:-:S04]  /*57a60*/  ULDC UR4, c[0x0][0x228] ;  /* 0x00008a0000047ab9 */ /* 0x000fc80000000800 */
[----:B------:R0:W-:Y:S04]  /*57a70*/  @P4 STG.E.U8 desc[UR32][R16.64], R21 ;  /* 0x0000001510004986 */ /* 0x0001e8000c101120 */
[----:B0-----:R-:W3:Y:S01]  /*57a80*/  LDL.LU R21, [R1+0x20] ;  /* 0x0000200001157983 */ /* 0x001ee20000300800 */
[C---:B------:R-:W-:Y:S02]  /*57a90*/  IADD3 R8, P6, R14.reuse, R3, RZ ;  /* 0x000000030e087210 */ /* 0x040fe40007fde0ff */
[----:B----4-:R-:W-:Y:S01]  /*57aa0*/  ISETP.LT.AND P0, PT, R9, UR5, !P1 ;  /* 0x0000000509007c0c */ /* 0x010fe2000cf01270 */
[----:B------:R-:W4:Y:S01]  /*57ab0*/  LDL R17, [R1+0x1e64] ;  /* 0x001e640001117983 */ /* 0x000f220000100800 */
[----:B------:R-:W-:Y:S01]  /*57ac0*/  IADD3 R16, P4, R14, R2, RZ ;  /* 0x000000020e107210 */ /* 0x000fe20007f9e0ff */
[----:B------:R-:W-:Y:S01]  /*57ad0*/  ULDC UR5, c[0x0][0x228] ;  /* 0x00008a0000057ab9 */ /* 0x000fe20000000800 */
[----:B---3--:R-:W-:-:S05]  /*57ae0*/  IMAD.X R9, R15, 0x1, R21, P6 ;  /* 0x000000010f097824 */ /* 0x008fca00030e0615 */
[----:B------:R0:W-:Y:S04]  /*57af0*/  @P5 STG.E.U8 desc[UR32][R8.64], R19 ;  /* 0x0000001308005986 */ /* 0x0001e8000c101120 */
[----:B0-----:R-:W3:Y:S01]  /*57b00*/  LDL R9, [R1+0x1e68] ;  /* 0x001e680001097983 */ /* 0x001ee20000100800 */
[----:B----4-:R-:W-:Y:S01]  /*57b10*/  ISETP.LT.AND P6, PT, R17, UR4, !P1 ;  /* 0x0000000411007c0c */ /* 0x010fe2000cfc1270 */
[----:B------:R-:W-:Y:S01]  /*57b20*/  IMAD.X R17, R15, 0x1, R0, P4 ;  /* 0x000000010f117824 */ /* 0x000fe200020e0600 */
[----:B--2---:R-:W-:Y:S01]  /*57b30*/  IADD3 R8, P5, R14, R10, RZ ;  /* 0x0000000a0e087210 */ /* 0x004fe20007fbe0ff */
[----:B------:R-:W2:Y:S01]  /*57b40*/  LDL.LU R19, [R1+0x1e60] ;  /* 0x001e600001137983 */ /* 0x000ea20000300800 */
[----:B------:R-:W-:-:S03]  /*57b50*/  ULDC UR4, c[0x0][0x228] ;  /* 0x00008a0000047ab9 */ /* 0x000fc60000000800 */
[----:B------:R0:W-:Y:S04]  /*57b60*/  @P0 STG.E.U8 desc[UR32][R16.64], R18 ;  /* 0x0000001210000986 */ /* 0x0001e8000c101120 */
[----:B0-----:R-:W4:Y:S01]  /*57b70*/  LDL.LU R18, [R1+0xdc] ;  /* 0x0000dc0001127983 */ /* 0x001f220000300800 */
[----:B---3--:R-:W-:Y:S01]  /*57b80*/  ISETP.LT.AND P4, PT, R9, UR5, !P1 ;  /* 0x0000000509007c0c */ /* 0x008fe2000cf81270 */
[----:B------:R-:W-:Y:S01]  /*57b90*/  IMAD.X R9, R15, 0x1, R28, P5 ;  /* 0x000000010f097824 */ /* 0x000fe200028e061c */
[----:B------:R-:W-:Y:S01]  /*57ba0*/  IADD3 R16, P0, R14, R27, RZ ;  /* 0x0000001b0e107210 */ /* 0x000fe20007f1e0ff */
[----:B------:R-:W-:-:S03]  /*57bb0*/  ULDC UR5, c[0x0][0x228] ;  /* 0x00008a0000057ab9 */ /* 0x000fc60000000800 */
[----:B------:R0:W-:Y:S04]  /*57bc0*/  @P6 STG.E.U8 desc[UR32][R8.64], R20 ;  /* 0x0000001408006986 */ /* 0x0001e8000c101120 */
[----:B0-----:R-:W3:Y:S01]  /*57bd0*/  LDL.LU R9, [R1+0x1e5c] ;  /* 0x001e5c0001097983 */ /* 0x001ee20000300800 */
[----:B------:R-:W-:Y:S01]  /*57be0*/  ISETP.LT.AND P5, PT, R22, UR4, !P1 ;  /* 0x0000000416007c0c */ /* 0x000fe2000cfa1270 */
[----:B------:R-:W-:Y:S01]  /*57bf0*/  IMAD.X R17, R15, 0x1, R26, P0 ;  /* 0x000000010f117824 */ /* 0x000fe200000e061a */
[----:B----4-:R-:W-:Y:S01]  /*57c00*/  PRMT R10, R18, 0x7770, RZ ;  /* 0x00007770120a7816 */ /* 0x010fe200000000ff */
[----:B------:R-:W-:Y:S01]  /*57c10*/  ULDC UR4, c[0x0][0x228] ;  /* 0x00008a0000047ab9 */ /* 0x000fe20000000800 */
[----:B------:R-:W-:Y:S01]  /*57c20*/  IADD3 R8, P6, R14, R13, RZ ;  /* 0x0000000d0e087210 */ /* 0x000fe20007fde0ff */
[----:B------:R-:W4:Y:S04]  /*57c30*/  LDL.LU R20, [R1+0x10] ;  /* 0x0000100001147983 */ /* 0x000f280000300800 */
[----:B------:R0:W-:Y:S02]  /*57c40*/  @P4 STG.E.U8 desc[UR32][R16.64], R10 ;  /* 0x0000000a10004986 */ /* 0x0001e4000c101120 */
[----:B0-----:R-:W-:-:S02]  /*57c50*/  PRMT R10, R18, 0x7771, RZ ;  /* 0x00007771120a7816 */ /* 0x001fc400000000ff */
[----:B---3--:R-:W-:Y:S01]  /*57c60*/  ISETP.LT.AND P0, PT, R9, UR5, !P2 ;  /* 0x0000000509007c0c */ /* 0x008fe2000d701270 */
[----:B------:R-:W-:Y:S01]  /*57c70*/  IMAD.X R9, R15, 0x1, R5, P6 ;  /* 0x000000010f097824 */ /* 0x000fe200030e0605 */
[----:B------:R-:W-:Y:S01]  /*57c80*/  ISETP.LT.AND P6, PT, R25, UR4, !P1 ;  /* 0x0000000419007c0c */ /* 0x000fe2000cfc1270 */
[----:B------:R-:W-:Y:S01]  /*57c90*/  ULDC UR4, c[0x0][0x228] ;  /* 0x00008a0000047ab9 */ /* 0x000fe20000000800 */
[----:B------:R-:W-:Y:S02]  /*57ca0*/  ULDC UR5, c[0x0][0x228] ;  /* 0x00008a0000057ab9 */ /* 0x000fe40000000800 */
[----:B------:R0:W-:Y:S01]  /*57cb0*/  @P5 STG.E.U8 desc[UR32][R8.64], R10 ;  /* 0x0000000a08005986 */ /* 0x0001e2000c101120 */
[----:B------:R-:W-:Y:S01]  /*57cc0*/  ISETP.LT.AND P1, PT, R29, UR4, !P1 ;  /* 0x000000041d007c0c */ /* 0x000fe2000cf21270 */
[----:B------:R-:W-:Y:S01]  /*57cd0*/  ULDC UR4, c[0x0][0x248] ;  /* 0x0000920000047ab9 */ /* 0x000fe20000000800 */
[C---:B0-----:R-:W-:Y:S01]  /*57ce0*/  IADD3 R8, P5, R14.reuse, R12, RZ ;  /* 0x0000000c0e087210 */ /* 0x041fe20007fbe0ff */
[----:B------:R-:W-:Y:S01]  /*57cf0*/  VIADD R10, R14, UR4 ;  /* 0x000000040e0a7c36 */ /* 0x000fe20008000000 */
[----:B--2---:R-:W-:Y:S01]  /*57d00*/  ISETP.LT.AND P4, PT, R19, UR5, !P2 ;  /* 0x0000000513007c0c */ /* 0x004fe2000d781270 */
[----:B------:R-:W-:-:S02]  /*57d10*/  ULDC UR5, c[0x0][0x228] ;  /* 0x00008a0000057ab9 */ /* 0x000fc40000000800 */
[C---:B------:R-:W-:Y:S01]  /*57d20*/  IMAD.X R9, R15.reuse, 0x1, R7, P5 ;  /* 0x000000010f097824 */ /* 0x040fe200028e0607 */
[----:B------:R-:W-:Y:S01]  /*57d30*/  IADD3 R16, P5, R14, R6, RZ ;  /* 0x000000060e107210 */ /* 0x000fe20007fbe0ff */
[----:B------:R-:W-:Y:S01]  /*57d40*/  ULDC UR4, c[0x0][0x228] ;  /* 0x00008a0000047ab9 */ /* 0x000fe20000000800 */
[----:B------:R-:W2:Y:S03]  /*57d50*/  LDL.LU R14, [R1+0x1c] ;  /* 0x00001c00010e7983 */ /* 0x000ea60000300800 */
[----:B------:R-:W-:Y:S02]  /*57d60*/  IMAD.X R17, R15, 0x1, R4, P5 ;  /* 0x000000010f117824 */ /* 0x000fe400028e0604 */
[----:B------:R-:W3:Y:S01]  /*57d70*/  LDL.LU R15, [R1+0x1e64] ;  /* 0x001e6400010f7983 */ /* 0x000ee20000300800 */
[C---:B------:R-:W-:Y:S02]  /*57d80*/  PRMT R19, R18.reuse, 0x7773, RZ ;  /* 0x0000777312137816 */ /* 0x040fe400000000ff */
[----:B------:R-:W-:-:S05]  /*57d90*/  PRMT R18, R18, 0x7772, RZ ;  /* 0x0000777212127816 */ /* 0x000fca00000000ff */
[----:B------:R-:W-:Y:S04]  /*57da0*/  @P6 STG.E.U8 desc[UR32][R8.64], R18 ;  /* 0x0000001208006986 */ /* 0x000fe8000c101120 */
[----:B------:R0:W-:Y:S04]  /*57db0*/  @P1 STG.E.U8 desc[UR32][R16.64], R19 ;  /* 0x0000001310001986 */ /* 0x0001e8000c101120 */
[----:B0-----:R-:W4:Y:S01]  /*57dc0*/  LDL.LU R17, [R1+0x1e68] ;  /* 0x001e680001117983 */ /* 0x001f220000300800 */
[----:B------:R-:W-:Y:S02]  /*57dd0*/  SHF.R.S32.HI R18, RZ, 0x1f, R10 ;  /* 0x0000001fff127819 */ /* 0x000fe4000001140a */
[----:B------:R-:W-:-:S02]  /*57de0*/  PRMT R19, R24, 0x7772, RZ ;  /* 0x0000777218137816 */ /* 0x000fc400000000ff */
[C---:B--2---:R-:W-:Y:S02]  /*57df0*/  IADD3 R8, P6, R10.reuse, R14, RZ ;  /* 0x0000000e0a087210 */ /* 0x044fe40007fde0ff */
[----:B------:R-:W-:Y:S02]  /*57e00*/  IADD3 R14, P1, R10, R3, RZ ;  /* 0x000000030a0e7210 */ /* 0x000fe40007f3e0ff */
[----:B---3--:R-:W-:Y:S01]  /*57e10*/  ISETP.LT.AND P5, PT, R15, UR5, !P2 ;  /* 0x000000050f007c0c */ /* 0x008fe2000d7a1270 */
[----:B------:R-:W-:Y:S01]  /*57e20*/  IMAD.X R9, R18, 0x1, R23, P6 ;  /* 0x0000000112097824 */ /* 0x000fe200030e0617 */
[----:B------:R-:W-:Y:S01]  /*57e30*/  PRMT R23, R24, 0x7770, RZ ;  /* 0x0000777018177816 */ /* 0x000fe200000000ff */
[----:B------:R-:W-:Y:S01]  /*57e40*/  IMAD.X R15, R18, 0x1, R21, P1 ;  /* 0x00000001120f7824 */ /* 0x000fe200008e0615 */
[----:B------:R-:W-:-:S03]  /*57e50*/  PRMT R21, R24, 0x7771, RZ ;  /* 0x0000777118157816 */ /* 0x000fc600000000ff */
[----:B------:R4:W-:Y:S04]  /*57e60*/  @P3 STG.E.U8 desc[UR32][R8.64], R23 ;  /* 0x0000001708003986 */ /* 0x0009e8000c101120 */
[----:B------:R0:W-:Y:S01]  /*57e70*/  @P0 STG.E.U8 desc[UR32][R14.64], R21 ;  /* 0x000000150e000986 */ /* 0x0001e2000c101120 */
[C---:B------:R-:W-:Y:S02]  /*57e80*/  IADD3 R2, P6, R10.reuse, R2, RZ ;  /* 0x000000020a027210 */ /* 0x040fe40007fde0ff */
[----:B----4-:R-:W-:-:S05]  /*57e90*/  IADD3 R8, P0, R10, R20, RZ ;  /* 0x000000140a087210 */ /* 0x010fca0007f1e0ff */
[----:B------:R-:W-:Y:S01]  /*57ea0*/  IMAD.X R9, R18, 0x1, R28, P0 ;  /* 0x0000000112097824 */ /* 0x000fe200000e061c */
[----:B------:R-:W-:Y:S01]  /*57eb0*/  ISETP.LT.AND P1, PT, R17, UR4, !P2 ;  /* 0x0000000411007c0c */ /* 0x000fe2000d721270 */
[----:B------:R-:W-:Y:S01]  /*57ec0*/  ULDC UR4, c[0x0][0x228] ;  /* 0x00008a0000047ab9 */ /* 0x000fe20000000800 */
[----:B------:R-:W-:Y:S01]  /*57ed0*/  IADD3 R16, P0, R10, R13, RZ ;  /* 0x0000000d0a107210 */ /* 0x000fe20007f1e0ff */
[----:B------:R-:W-:Y:S01]  /*57ee0*/  IMAD.X R3, R18, 0x1, R0, P6 ;  /* 0x0000000112037824 */ /* 0x000fe200030e0600 */
[----:B------:R-:W-:Y:S01]  /*57ef0*/  ISETP.LT.AND P3, PT, R22, UR4, !P2 ;  /* 0x0000000416007c0c */ /* 0x000fe2000d761270 */
[----:B------:R-:W-:Y:S01]  /*57f00*/  ULDC UR4, c[0x0][0x228] ;  /* 0x00008a0000047ab9 */ /* 0x000fe20000000800 */
[----:B0-----:R-:W-:Y:S01]  /*57f10*/  IADD3 R14, P6, R10, R27, RZ ;  /* 0x0000001b0a0e7210 */ /* 0x001fe20007fde0ff */
[----:B------:R-:W-:Y:S01]  /*57f20*/  IMAD.X R17, R18, 0x1, R5, P0 ;  /* 0x0000000112117824 */ /* 0x000fe200000e0605 */
[----:B------:R-:W-:Y:S01]  /*57f30*/  ISETP.LT.AND P0, PT, R25, UR4, !P2 ;  /* 0x0000000419007c0c */ /* 0x000fe2000d701270 */
[----:B------:R-:W-:-:S02]  /*57f40*/  ULDC UR4, c[0x0][0x228] ;  /* 0x00008a0000047ab9 */ /* 0x000fc40000000800 */
[----:B------:R-:W-:Y:S01]  /*57f50*/  ISETP.LT.AND P2, PT, R29, UR4, !P2 ;  /* 0x000000041d007c0c */ /* 0x000fe2000d741270 */
[----:B------:R-:W-:Y:S01]  /*57f60*/  IMAD.X R15, R18, 0x1, R26, P6 ;  /* 0x00000001120f7824 */ /* 0x000fe200030e061a */
[----:B------:R-:W-:Y:S02]  /*57f70*/  IADD3 R12, P6, R10, R12, RZ ;  /* 0x0000000c0a0c7210 */ /* 0x000fe40007fde0ff */
[----:B------:R-:W-:Y:S02]  /*57f80*/  PRMT R5, R24, 0x7773, RZ ;  /* 0x0000777318057816 */ /* 0x000fe400000000ff */
[C---:B------:R-:W-:Y:S02]  /*57f90*/  PRMT R21, R11.reuse, 0x7773, RZ ;  /* 0x000077730b157816 */ /* 0x040fe400000000ff */
[C---:B------:R-:W-:Y:S02]  /*57fa0*/  PRMT R23, R11.reuse, 0x7772, RZ ;  /* 0x000077720b177816 */ /* 0x040fe400000000ff */
[----:B------:R-:W-:-:S02]  /*57fb0*/  PRMT R25, R11, 0x7771, RZ ;  /* 0x000077710b197816 */ /* 0x000fc400000000ff */
[----:B------:R-:W-:Y:S01]  /*57fc0*/  PRMT R11, R11, 0x7770, RZ ;  /* 0x000077700b0b7816 */ /* 0x000fe200000000ff */
[----:B------:R-:W-:Y:S01]  /*57fd0*/  IMAD.X R13, R18, 0x1, R7, P6 ;  /* 0x00000001120d7824 */ /* 0x000fe200030e0607 */
[----:B------:R0:W-:Y:S01]  /*57fe0*/  @P4 STG.E.U8 desc[UR32][R2.64], R19 ;  /* 0x0000001302004986 */ /* 0x0001e2000c101120 */
[----:B------:R-:W-:-:S03]  /*57ff0*/  IADD3 R6, P6, R10, R6, RZ ;  /* 0x000000060a067210 */ /* 0x000fc60007fde0ff */
[----:B------:R0:W-:Y:S04]  /*58000*/  @P5 STG.E.U8 desc[UR32][R8.64], R5 ;  /* 0x0000000508005986 */ /* 0x0001e8000c101120 */
[----:B------:R0:W-:Y:S04]  /*58010*/  @P1 STG.E.U8 desc[UR32][R14.64], R11 ;  /* 0x0000000b0e001986 */ /* 0x0001e8000c101120 */
[----:B------:R0:W-:Y:S01]  /*58020*/  @P3 STG.E.U8 desc[UR32][R16.64], R25 ;  /* 0x0000001910003986 */ /* 0x0001e2000c101120 */
[----:B------:R-:W-:-:S03]  /*58030*/  IMAD.X R7, R18, 0x1, R4, P6 ;  /* 0x0000000112077824 */ /* 0x000fc600030e0604 */
[----:B------:R0:W-:Y:S01]  /*58040*/  @P0 STG.E.U8 desc[UR32][R12.64], R23 ;  /* 0x000000170c000986 */ /* 0x0001e2000c101120 */
[----:B------:R-:W-:Y:S05]  /*58050*/  @!P2 EXIT ;  /* 0x000000000000a94d */ /* 0x000fea0003800000 */
[----:B------:R-:W-:Y:S01]  /*58060*/  STG.E.U8 desc[UR32][R6.64], R21 ;  /* 0x0000001506007986 */ /* 0x000fe2000c101120 */
[----:B------:R-:W-:Y:S05]  /*58070*/  EXIT ;  /* 0x000000000000794d */ /* 0x000fea0003800000 */
.L_x_3:
[----:B------:R-:W-:-:S00]  /*58080*/  BRA `(.L_x_3) ;  /* 0xfffffffc00fc7947 */ /* 0x000fc0000383ffff */
[----:B------:R-:W-:-:S00]  /*58090*/  NOP ;  /* 0x0000000000007918 */ /* 0x000fc00000000000 */
        /* <DEDUP_REMOVED lines=14> */
.L_x_4:


//--------------------- .nv.shared.matmul_kernel  --------------------------
	.section	.nv.shared.matmul_kernel,"aw",@nobits
	.sectionflags	@""
	.align	16
	.zero		1024


//--------------------- .nv.shared.reserved.0     --------------------------
	.section	.nv.shared.reserved.0,"aw",@nobits
	.weak		__nv_reservedSMEM_offset_0_alias
	.size		__nv_reservedSMEM_offset_0_alias, 0, 0
	.other		__nv_reservedSMEM_offset_0_alias,@"STO_CUDA_RESERVED_SHARED STV_DEFAULT"
__nv_reservedSMEM_offset_0_alias:
	.zero		0


//--------------------- .nv.constant0.matmul_kernel --------------------------
	.section	.nv.constant0.matmul_kernel,"a",@progbits
	.sectionflags	@""
	.align	4
.nv.constant0.matmul_kernel:
	.zero		608


//--------------------- SYMBOLS --------------------------

	.type		.nv.reservedSmem.offset0,@object
	.size		.nv.reservedSmem.offset0,0x4
